	.target	sm_90a

	.elftype	@"ET_EXEC"


//--------------------- .note.nv.tkinfo           --------------------------
	.section	.note.nv.tkinfo,"",@"SHT_NOTE"
	.sectionflags	@"SHF_NOTE_NV_TKINFO"
	.tkinfo
        /*0018*/ 	.word	0x00000002
        /*0030*/ 	.string	""
        /*0030*/ 	.string	"ptxas"
        /*0030*/ 	.string	"Cuda compilation tools, release 13.0, V13.0.88"
        /*0030*/ 	.string	"Build cuda_13.0.r13.0/compiler.36424714_0"
        /*0030*/ 	.string	"-arch sm_90a -m 64 "



//--------------------- .note.nv.cuinfo           --------------------------
	.section	.note.nv.cuinfo,"",@"SHT_NOTE"
	.sectionflags	@"SHF_NOTE_NV_CUINFO"
        /*0018*/ 	.short	0x0002
        /*001a*/ 	.short	0x005a
        /*001c*/ 	.short	0x0082
	.zero		2


//--------------------- .nv.info                  --------------------------
	.section	.nv.info,"",@"SHT_CUDA_INFO"
	.align	4


	//----- nvinfo : EIATTR_REGCOUNT
	.align		4
        /*0000*/ 	.byte	0x04, 0x2f
        /*0002*/ 	.short	(.L_15 - .L_14)
	.align		4
.L_14:
        /*0004*/ 	.word	index@(_ZN7cutlass13device_kernelIN5flash19FlashAttnFwdCombineIN4cute5tupleIJNS3_1CILi16EEENS5_ILi64EEEEEELi4ELi256ELi1ELb0ELb1EffNS_4arch4Sm80EEEEEvNT_6ParamsE)
        /*0008*/ 	.word	0x0000002e


	//----- nvinfo : EIATTR_FRAME_SIZE
	.align		4
.L_15:
        /*000c*/ 	.byte	0x04, 0x11
        /*000e*/ 	.short	(.L_17 - .L_16)
	.align		4
.L_16:
        /*0010*/ 	.word	index@($__internal_53_$__cuda_sm20_div_u64)
        /*0014*/ 	.word	0x00000000


	//----- nvinfo : EIATTR_FRAME_SIZE
	.align		4
.L_17:
        /*0018*/ 	.byte	0x04, 0x11
        /*001a*/ 	.short	(.L_19 - .L_18)
	.align		4
.L_18:
        /*001c*/ 	.word	index@(_ZN7cutlass13device_kernelIN5flash19FlashAttnFwdCombineIN4cute5tupleIJNS3_1CILi16EEENS5_ILi64EEEEEELi4ELi256ELi1ELb0ELb1EffNS_4arch4Sm80EEEEEvNT_6ParamsE)
        /*0020*/ 	.word	0x00000000


	//----- nvinfo : EIATTR_REGCOUNT
	.align		4
.L_19:
        /*0024*/ 	.byte	0x04, 0x2f
        /*0026*/ 	.short	(.L_21 - .L_20)
	.align		4
.L_20:
        /*0028*/ 	.word	index@(_ZN7cutlass13device_kernelIN5flash19FlashAttnFwdCombineIN4cute5tupleIJNS3_1CILi16EEENS5_ILi64EEEEEELi5ELi256ELi1ELb0ELb1EffNS_4arch4Sm80EEEEEvNT_6ParamsE)
        /*002c*/ 	.word	0x0000002e


	//----- nvinfo : EIATTR_FRAME_SIZE
	.align		4
.L_21:
        /*0030*/ 	.byte	0x04, 0x11
        /*0032*/ 	.short	(.L_23 - .L_22)
	.align		4
.L_22:
        /*0034*/ 	.word	index@($__internal_52_$__cuda_sm20_div_u64)
        /*0038*/ 	.word	0x00000000


	//----- nvinfo : EIATTR_FRAME_SIZE
	.align		4
.L_23:
        /*003c*/ 	.byte	0x04, 0x11
        /*003e*/ 	.short	(.L_25 - .L_24)
	.align		4
.L_24:
        /*0040*/ 	.word	index@(_ZN7cutlass13device_kernelIN5flash19FlashAttnFwdCombineIN4cute5tupleIJNS3_1CILi16EEENS5_ILi64EEEEEELi5ELi256ELi1ELb0ELb1EffNS_4arch4Sm80EEEEEvNT_6ParamsE)
        /*0044*/ 	.word	0x00000000


	//----- nvinfo : EIATTR_REGCOUNT
	.align		4
.L_25:
        /*0048*/ 	.byte	0x04, 0x2f
        /*004a*/ 	.short	(.L_27 - .L_26)
	.align		4
.L_26:
        /*004c*/ 	.word	index@(_ZN7cutlass13device_kernelIN5flash19FlashAttnFwdCombineIN4cute5tupleIJNS3_1CILi16EEENS5_ILi64EEEEEELi6ELi256ELi1ELb0ELb1EffNS_4arch4Sm80EEEEEvNT_6ParamsE)
        /*0050*/ 	.word	0x0000002e


	//----- nvinfo : EIATTR_FRAME_SIZE
	.align		4
.L_27:
        /*0054*/ 	.byte	0x04, 0x11
        /*0056*/ 	.short	(.L_29 - .L_28)
	.align		4
.L_28:
        /*0058*/ 	.word	index@($__internal_51_$__cuda_sm20_div_u64)
        /*005c*/ 	.word	0x00000000


	//----- nvinfo : EIATTR_FRAME_SIZE
	.align		4
.L_29:
        /*0060*/ 	.byte	0x04, 0x11
        /*0062*/ 	.short	(.L_31 - .L_30)
	.align		4
.L_30:
        /*0064*/ 	.word	index@(_ZN7cutlass13device_kernelIN5flash19FlashAttnFwdCombineIN4cute5tupleIJNS3_1CILi16EEENS5_ILi64EEEEEELi6ELi256ELi1ELb0ELb1EffNS_4arch4Sm80EEEEEvNT_6ParamsE)
        /*0068*/ 	.word	0x00000000


	//----- nvinfo : EIATTR_REGCOUNT
	.align		4
.L_31:
        /*006c*/ 	.byte	0x04, 0x2f
        /*006e*/ 	.short	(.L_33 - .L_32)
	.align		4
.L_32:
        /*0070*/ 	.word	index@(_ZN7cutlass13device_kernelIN5flash19FlashAttnFwdCombineIN4cute5tupleIJNS3_1CILi16EEENS5_ILi64EEEEEELi7ELi256ELi1ELb0ELb1EffNS_4arch4Sm80EEEEEvNT_6ParamsE)
        /*0074*/ 	.word	0x00000030


	//----- nvinfo : EIATTR_FRAME_SIZE
	.align		4
.L_33:
        /*0078*/ 	.byte	0x04, 0x11
        /*007a*/ 	.short	(.L_35 - .L_34)
	.align		4
.L_34:
        /*007c*/ 	.word	index@($__internal_50_$__cuda_sm20_div_u64)
        /*0080*/ 	.word	0x00000000


	//----- nvinfo : EIATTR_FRAME_SIZE
	.align		4
.L_35:
        /*0084*/ 	.byte	0x04, 0x11
        /*0086*/ 	.short	(.L_37 - .L_36)
	.align		4
.L_36:
        /*0088*/ 	.word	index@(_ZN7cutlass13device_kernelIN5flash19FlashAttnFwdCombineIN4cute5tupleIJNS3_1CILi16EEENS5_ILi64EEEEEELi7ELi256ELi1ELb0ELb1EffNS_4arch4Sm80EEEEEvNT_6ParamsE)
        /*008c*/ 	.word	0x00000000


	//----- nvinfo : EIATTR_REGCOUNT
	.align		4
.L_37:
        /*0090*/ 	.byte	0x04, 0x2f
        /*0092*/ 	.short	(.L_39 - .L_38)
	.align		4
.L_38:
        /*0094*/ 	.word	index@(_ZN7cutlass13device_kernelIN5flash19FlashAttnFwdCombineIN4cute5tupleIJNS3_1CILi16EEENS5_ILi64EEEEEELi8ELi256ELi1ELb0ELb1EffNS_4arch4Sm80EEEEEvNT_6ParamsE)
        /*0098*/ 	.word	0x00000038


	//----- nvinfo : EIATTR_FRAME_SIZE
	.align		4
.L_39:
        /*009c*/ 	.byte	0x04, 0x11
        /*009e*/ 	.short	(.L_41 - .L_40)
	.align		4
.L_40:
        /*00a0*/ 	.word	index@($__internal_49_$__cuda_sm20_div_u64)
        /*00a4*/ 	.word	0x00000000


	//----- nvinfo : EIATTR_FRAME_SIZE
	.align		4
.L_41:
        /*00a8*/ 	.byte	0x04, 0x11
        /*00aa*/ 	.short	(.L_43 - .L_42)
	.align		4
.L_42:
        /*00ac*/ 	.word	index@(_ZN7cutlass13device_kernelIN5flash19FlashAttnFwdCombineIN4cute5tupleIJNS3_1CILi16EEENS5_ILi64EEEEEELi8ELi256ELi1ELb0ELb1EffNS_4arch4Sm80EEEEEvNT_6ParamsE)
        /*00b0*/ 	.word	0x00000000


	//----- nvinfo : EIATTR_REGCOUNT
	.align		4
.L_43:
        /*00b4*/ 	.byte	0x04, 0x2f
        /*00b6*/ 	.short	(.L_45 - .L_44)
	.align		4
.L_44:
        /*00b8*/ 	.word	index@(_ZN7cutlass13device_kernelIN5flash19FlashAttnFwdCombineIN4cute5tupleIJNS3_1CILi16EEENS5_ILi64EEEEEELi4ELi256ELi1ELb0ELb0EffNS_4arch4Sm80EEEEEvNT_6ParamsE)
        /*00bc*/ 	.word	0x00000030


	//----- nvinfo : EIATTR_FRAME_SIZE
	.align		4
.L_45:
        /*00c0*/ 	.byte	0x04, 0x11
        /*00c2*/ 	.short	(.L_47 - .L_46)
	.align		4
.L_46:
        /*00c4*/ 	.word	index@(_ZN7cutlass13device_kernelIN5flash19FlashAttnFwdCombineIN4cute5tupleIJNS3_1CILi16EEENS5_ILi64EEEEEELi4ELi256ELi1ELb0ELb0EffNS_4arch4Sm80EEEEEvNT_6ParamsE)
        /*00c8*/ 	.word	0x00000000


	//----- nvinfo : EIATTR_REGCOUNT
	.align		4
.L_47:
        /*00cc*/ 	.byte	0x04, 0x2f
        /*00ce*/ 	.short	(.L_49 - .L_48)
	.align		4
.L_48:
        /*00d0*/ 	.word	index@(_ZN7cutlass13device_kernelIN5flash19FlashAttnFwdCombineIN4cute5tupleIJNS3_1CILi16EEENS5_ILi64EEEEEELi5ELi256ELi1ELb0ELb0EffNS_4arch4Sm80EEEEEvNT_6ParamsE)
        /*00d4*/ 	.word	0x00000030


	//----- nvinfo : EIATTR_FRAME_SIZE
	.align		4
.L_49:
        /*00d8*/ 	.byte	0x04, 0x11
        /*00da*/ 	.short	(.L_51 - .L_50)
	.align		4
.L_50:
        /*00dc*/ 	.word	index@(_ZN7cutlass13device_kernelIN5flash19FlashAttnFwdCombineIN4cute5tupleIJNS3_1CILi16EEENS5_ILi64EEEEEELi5ELi256ELi1ELb0ELb0EffNS_4arch4Sm80EEEEEvNT_6ParamsE)
        /*00e0*/ 	.word	0x00000000


	//----- nvinfo : EIATTR_REGCOUNT
	.align		4
.L_51:
        /*00e4*/ 	.byte	0x04, 0x2f
        /*00e6*/ 	.short	(.L_53 - .L_52)
	.align		4
.L_52:
        /*00e8*/ 	.word	index@(_ZN7cutlass13device_kernelIN5flash19FlashAttnFwdCombineIN4cute5tupleIJNS3_1CILi16EEENS5_ILi64EEEEEELi6ELi256ELi1ELb0ELb0EffNS_4arch4Sm80EEEEEvNT_6ParamsE)
        /*00ec*/ 	.word	0x00000030


	//----- nvinfo : EIATTR_FRAME_SIZE
	.align		4
.L_53:
        /*00f0*/ 	.byte	0x04, 0x11
        /*00f2*/ 	.short	(.L_55 - .L_54)
	.align		4
.L_54:
        /*00f4*/ 	.word	index@(_ZN7cutlass13device_kernelIN5flash19FlashAttnFwdCombineIN4cute5tupleIJNS3_1CILi16EEENS5_ILi64EEEEEELi6ELi256ELi1ELb0ELb0EffNS_4arch4Sm80EEEEEvNT_6ParamsE)
        /*00f8*/ 	.word	0x00000000


	//----- nvinfo : EIATTR_REGCOUNT
	.align		4
.L_55:
        /*00fc*/ 	.byte	0x04, 0x2f
        /*00fe*/ 	.short	(.L_57 - .L_56)
	.align		4
.L_56:
        /*0100*/ 	.word	index@(_ZN7cutlass13device_kernelIN5flash19FlashAttnFwdCombineIN4cute5tupleIJNS3_1CILi16EEENS5_ILi64EEEEEELi7ELi256ELi1ELb0ELb0EffNS_4arch4Sm80EEEEEvNT_6ParamsE)
        /*0104*/ 	.word	0x00000030


	//----- nvinfo : EIATTR_FRAME_SIZE
	.align		4
.L_57:
        /*0108*/ 	.byte	0x04, 0x11
        /*010a*/ 	.short	(.L_59 - .L_58)
	.align		4
.L_58:
        /*010c*/ 	.word	index@(_ZN7cutlass13device_kernelIN5flash19FlashAttnFwdCombineIN4cute5tupleIJNS3_1CILi16EEENS5_ILi64EEEEEELi7ELi256ELi1ELb0ELb0EffNS_4arch4Sm80EEEEEvNT_6ParamsE)
        /*0110*/ 	.word	0x00000000


	//----- nvinfo : EIATTR_REGCOUNT
	.align		4
.L_59:
        /*0114*/ 	.byte	0x04, 0x2f
        /*0116*/ 	.short	(.L_61 - .L_60)
	.align		4
.L_60:
        /*0118*/ 	.word	index@(_ZN7cutlass13device_kernelIN5flash19FlashAttnFwdCombineIN4cute5tupleIJNS3_1CILi16EEENS5_ILi64EEEEEELi8ELi256ELi1ELb0ELb0EffNS_4arch4Sm80EEEEEvNT_6ParamsE)
        /*011c*/ 	.word	0x00000038


	//----- nvinfo : EIATTR_FRAME_SIZE
	.align		4
.L_61:
        /*0120*/ 	.byte	0x04, 0x11
        /*0122*/ 	.short	(.L_63 - .L_62)
	.align		4
.L_62:
        /*0124*/ 	.word	index@(_ZN7cutlass13device_kernelIN5flash19FlashAttnFwdCombineIN4cute5tupleIJNS3_1CILi16EEENS5_ILi64EEEEEELi8ELi256ELi1ELb0ELb0EffNS_4arch4Sm80EEEEEvNT_6ParamsE)
        /*0128*/ 	.word	0x00000000


	//----- nvinfo : EIATTR_REGCOUNT
	.align		4
.L_63:
        /*012c*/ 	.byte	0x04, 0x2f
        /*012e*/ 	.short	(.L_65 - .L_64)
	.align		4
.L_64:
        /*0130*/ 	.word	index@(_ZN7cutlass13device_kernelIN5flash19FlashAttnFwdCombineIN4cute5tupleIJNS3_1CILi16EEENS5_ILi64EEEEEELi4ELi256ELi1ELb0ELb1EffNS_4arch4Sm90EEEEEvNT_6ParamsE)
        /*0134*/ 	.word	0x0000002e


	//----- nvinfo : EIATTR_FRAME_SIZE
	.align		4
.L_65:
        /*0138*/ 	.byte	0x04, 0x11
        /*013a*/ 	.short	(.L_67 - .L_66)
	.align		4
.L_66:
        /*013c*/ 	.word	index@($__internal_48_$__cuda_sm20_div_u64)
        /*0140*/ 	.word	0x00000000


	//----- nvinfo : EIATTR_FRAME_SIZE
	.align		4
.L_67:
        /*0144*/ 	.byte	0x04, 0x11
        /*0146*/ 	.short	(.L_69 - .L_68)
	.align		4
.L_68:
        /*0148*/ 	.word	index@(_ZN7cutlass13device_kernelIN5flash19FlashAttnFwdCombineIN4cute5tupleIJNS3_1CILi16EEENS5_ILi64EEEEEELi4ELi256ELi1ELb0ELb1EffNS_4arch4Sm90EEEEEvNT_6ParamsE)
        /*014c*/ 	.word	0x00000000


	//----- nvinfo : EIATTR_REGCOUNT
	.align		4
.L_69:
        /*0150*/ 	.byte	0x04, 0x2f
        /*0152*/ 	.short	(.L_71 - .L_70)
	.align		4
.L_70:
        /*0154*/ 	.word	index@(_ZN7cutlass13device_kernelIN5flash19FlashAttnFwdCombineIN4cute5tupleIJNS3_1CILi16EEENS5_ILi64EEEEEELi5ELi256ELi1ELb0ELb1EffNS_4arch4Sm90EEEEEvNT_6ParamsE)
        /*0158*/ 	.word	0x0000002e


	//----- nvinfo : EIATTR_FRAME_SIZE
	.align		4
.L_71:
        /*015c*/ 	.byte	0x04, 0x11
        /*015e*/ 	.short	(.L_73 - .L_72)
	.align		4
.L_72:
        /*0160*/ 	.word	index@($__internal_47_$__cuda_sm20_div_u64)
        /*0164*/ 	.word	0x00000000


	//----- nvinfo : EIATTR_FRAME_SIZE
	.align		4
.L_73:
        /*0168*/ 	.byte	0x04, 0x11
        /*016a*/ 	.short	(.L_75 - .L_74)
	.align		4
.L_74:
        /*016c*/ 	.word	index@(_ZN7cutlass13device_kernelIN5flash19FlashAttnFwdCombineIN4cute5tupleIJNS3_1CILi16EEENS5_ILi64EEEEEELi5ELi256ELi1ELb0ELb1EffNS_4arch4Sm90EEEEEvNT_6ParamsE)
        /*0170*/ 	.word	0x00000000


	//----- nvinfo : EIATTR_REGCOUNT
	.align		4
.L_75:
        /*0174*/ 	.byte	0x04, 0x2f
        /*0176*/ 	.short	(.L_77 - .L_76)
	.align		4
.L_76:
        /*0178*/ 	.word	index@(_ZN7cutlass13device_kernelIN5flash19FlashAttnFwdCombineIN4cute5tupleIJNS3_1CILi16EEENS5_ILi64EEEEEELi6ELi256ELi1ELb0ELb1EffNS_4arch4Sm90EEEEEvNT_6ParamsE)
        /*017c*/ 	.word	0x0000002e


	//----- nvinfo : EIATTR_FRAME_SIZE
	.align		4
.L_77:
        /*0180*/ 	.byte	0x04, 0x11
        /*0182*/ 	.short	(.L_79 - .L_78)
	.align		4
.L_78:
        /*0184*/ 	.word	index@($__internal_46_$__cuda_sm20_div_u64)
        /*0188*/ 	.word	0x00000000


	//----- nvinfo : EIATTR_FRAME_SIZE
	.align		4
.L_79:
        /*018c*/ 	.byte	0x04, 0x11
        /*018e*/ 	.short	(.L_81 - .L_80)
	.align		4
.L_80:
        /*0190*/ 	.word	index@(_ZN7cutlass13device_kernelIN5flash19FlashAttnFwdCombineIN4cute5tupleIJNS3_1CILi16EEENS5_ILi64EEEEEELi6ELi256ELi1ELb0ELb1EffNS_4arch4Sm90EEEEEvNT_6ParamsE)
        /*0194*/ 	.word	0x00000000


	//----- nvinfo : EIATTR_REGCOUNT
	.align		4
.L_81:
        /*0198*/ 	.byte	0x04, 0x2f
        /*019a*/ 	.short	(.L_83 - .L_82)
	.align		4
.L_82:
        /*019c*/ 	.word	index@(_ZN7cutlass13device_kernelIN5flash19FlashAttnFwdCombineIN4cute5tupleIJNS3_1CILi16EEENS5_ILi64EEEEEELi7ELi256ELi1ELb0ELb1EffNS_4arch4Sm90EEEEEvNT_6ParamsE)
        /*01a0*/ 	.word	0x00000030


	//----- nvinfo : EIATTR_FRAME_SIZE
	.align		4
.L_83:
        /*01a4*/ 	.byte	0x04, 0x11
        /*01a6*/ 	.short	(.L_85 - .L_84)
	.align		4
.L_84:
        /*01a8*/ 	.word	index@($__internal_45_$__cuda_sm20_div_u64)
        /*01ac*/ 	.word	0x00000000


	//----- nvinfo : EIATTR_FRAME_SIZE
	.align		4
.L_85:
        /*01b0*/ 	.byte	0x04, 0x11
        /*01b2*/ 	.short	(.L_87 - .L_86)
	.align		4
.L_86:
        /*01b4*/ 	.word	index@(_ZN7cutlass13device_kernelIN5flash19FlashAttnFwdCombineIN4cute5tupleIJNS3_1CILi16EEENS5_ILi64EEEEEELi7ELi256ELi1ELb0ELb1EffNS_4arch4Sm90EEEEEvNT_6ParamsE)
        /*01b8*/ 	.word	0x00000000


	//----- nvinfo : EIATTR_REGCOUNT
	.align		4
.L_87:
        /*01bc*/ 	.byte	0x04, 0x2f
        /*01be*/ 	.short	(.L_89 - .L_88)
	.align		4
.L_88:
        /*01c0*/ 	.word	index@(_ZN7cutlass13device_kernelIN5flash19FlashAttnFwdCombineIN4cute5tupleIJNS3_1CILi16EEENS5_ILi64EEEEEELi8ELi256ELi1ELb0ELb1EffNS_4arch4Sm90EEEEEvNT_6ParamsE)
        /*01c4*/ 	.word	0x00000038


	//----- nvinfo : EIATTR_FRAME_SIZE
	.align		4
.L_89:
        /*01c8*/ 	.byte	0x04, 0x11
        /*01ca*/ 	.short	(.L_91 - .L_90)
	.align		4
.L_90:
        /*01cc*/ 	.word	index@($__internal_44_$__cuda_sm20_div_u64)
        /*01d0*/ 	.word	0x00000000


	//----- nvinfo : EIATTR_FRAME_SIZE
	.align		4
.L_91:
        /*01d4*/ 	.byte	0x04, 0x11
        /*01d6*/ 	.short	(.L_93 - .L_92)
	.align		4
.L_92:
        /*01d8*/ 	.word	index@(_ZN7cutlass13device_kernelIN5flash19FlashAttnFwdCombineIN4cute5tupleIJNS3_1CILi16EEENS5_ILi64EEEEEELi8ELi256ELi1ELb0ELb1EffNS_4arch4Sm90EEEEEvNT_6ParamsE)
        /*01dc*/ 	.word	0x00000000


	//----- nvinfo : EIATTR_REGCOUNT
	.align		4
.L_93:
        /*01e0*/ 	.byte	0x04, 0x2f
        /*01e2*/ 	.short	(.L_95 - .L_94)
	.align		4
.L_94:
        /*01e4*/ 	.word	index@(_ZN7cutlass13device_kernelIN5flash19FlashAttnFwdCombineIN4cute5tupleIJNS3_1CILi16EEENS5_ILi64EEEEEELi4ELi256ELi1ELb0ELb0EffNS_4arch4Sm90EEEEEvNT_6ParamsE)
        /*01e8*/ 	.word	0x00000030


	//----- nvinfo : EIATTR_FRAME_SIZE
	.align		4
.L_95:
        /*01ec*/ 	.byte	0x04, 0x11
        /*01ee*/ 	.short	(.L_97 - .L_96)
	.align		4
.L_96:
        /*01f0*/ 	.word	index@(_ZN7cutlass13device_kernelIN5flash19FlashAttnFwdCombineIN4cute5tupleIJNS3_1CILi16EEENS5_ILi64EEEEEELi4ELi256ELi1ELb0ELb0EffNS_4arch4Sm90EEEEEvNT_6ParamsE)
        /*01f4*/ 	.word	0x00000000


	//----- nvinfo : EIATTR_REGCOUNT
	.align		4
.L_97:
        /*01f8*/ 	.byte	0x04, 0x2f
        /*01fa*/ 	.short	(.L_99 - .L_98)
	.align		4
.L_98:
        /*01fc*/ 	.word	index@(_ZN7cutlass13device_kernelIN5flash19FlashAttnFwdCombineIN4cute5tupleIJNS3_1CILi16EEENS5_ILi64EEEEEELi5ELi256ELi1ELb0ELb0EffNS_4arch4Sm90EEEEEvNT_6ParamsE)
        /*0200*/ 	.word	0x00000030


	//----- nvinfo : EIATTR_FRAME_SIZE
	.align		4
.L_99:
        /*0204*/ 	.byte	0x04, 0x11
        /*0206*/ 	.short	(.L_101 - .L_100)
	.align		4
.L_100:
        /*0208*/ 	.word	index@(_ZN7cutlass13device_kernelIN5flash19FlashAttnFwdCombineIN4cute5tupleIJNS3_1CILi16EEENS5_ILi64EEEEEELi5ELi256ELi1ELb0ELb0EffNS_4arch4Sm90EEEEEvNT_6ParamsE)
        /*020c*/ 	.word	0x00000000


	//----- nvinfo : EIATTR_REGCOUNT
	.align		4
.L_101:
        /*0210*/ 	.byte	0x04, 0x2f
        /*0212*/ 	.short	(.L_103 - .L_102)
	.align		4
.L_102:
        /*0214*/ 	.word	index@(_ZN7cutlass13device_kernelIN5flash19FlashAttnFwdCombineIN4cute5tupleIJNS3_1CILi16EEENS5_ILi64EEEEEELi6ELi256ELi1ELb0ELb0EffNS_4arch4Sm90EEEEEvNT_6ParamsE)
        /*0218*/ 	.word	0x00000030


	//----- nvinfo : EIATTR_FRAME_SIZE
	.align		4
.L_103:
        /*021c*/ 	.byte	0x04, 0x11
        /*021e*/ 	.short	(.L_105 - .L_104)
	.align		4
.L_104:
        /*0220*/ 	.word	index@(_ZN7cutlass13device_kernelIN5flash19FlashAttnFwdCombineIN4cute5tupleIJNS3_1CILi16EEENS5_ILi64EEEEEELi6ELi256ELi1ELb0ELb0EffNS_4arch4Sm90EEEEEvNT_6ParamsE)
        /*0224*/ 	.word	0x00000000


	//----- nvinfo : EIATTR_REGCOUNT
	.align		4
.L_105:
        /*0228*/ 	.byte	0x04, 0x2f
        /*022a*/ 	.short	(.L_107 - .L_106)
	.align		4
.L_106:
        /*022c*/ 	.word	index@(_ZN7cutlass13device_kernelIN5flash19FlashAttnFwdCombineIN4cute5tupleIJNS3_1CILi16EEENS5_ILi64EEEEEELi7ELi256ELi1ELb0ELb0EffNS_4arch4Sm90EEEEEvNT_6ParamsE)
        /*0230*/ 	.word	0x00000030


	//----- nvinfo : EIATTR_FRAME_SIZE
	.align		4
.L_107:
        /*0234*/ 	.byte	0x04, 0x11
        /*0236*/ 	.short	(.L_109 - .L_108)
	.align		4
.L_108:
        /*0238*/ 	.word	index@(_ZN7cutlass13device_kernelIN5flash19FlashAttnFwdCombineIN4cute5tupleIJNS3_1CILi16EEENS5_ILi64EEEEEELi7ELi256ELi1ELb0ELb0EffNS_4arch4Sm90EEEEEvNT_6ParamsE)
        /*023c*/ 	.word	0x00000000


	//----- nvinfo : EIATTR_REGCOUNT
	.align		4
.L_109:
        /*0240*/ 	.byte	0x04, 0x2f
        /*0242*/ 	.short	(.L_111 - .L_110)
	.align		4
.L_110:
        /*0244*/ 	.word	index@(_ZN7cutlass13device_kernelIN5flash19FlashAttnFwdCombineIN4cute5tupleIJNS3_1CILi16EEENS5_ILi64EEEEEELi8ELi256ELi1ELb0ELb0EffNS_4arch4Sm90EEEEEvNT_6ParamsE)
        /*0248*/ 	.word	0x00000038


	//----- nvinfo : EIATTR_FRAME_SIZE
	.align		4
.L_111:
        /*024c*/ 	.byte	0x04, 0x11
        /*024e*/ 	.short	(.L_113 - .L_112)
	.align		4
.L_112:
        /*0250*/ 	.word	index@(_ZN7cutlass13device_kernelIN5flash19FlashAttnFwdCombineIN4cute5tupleIJNS3_1CILi16EEENS5_ILi64EEEEEELi8ELi256ELi1ELb0ELb0EffNS_4arch4Sm90EEEEEvNT_6ParamsE)
        /*0254*/ 	.word	0x00000000


	//----- nvinfo : EIATTR_REGCOUNT
	.align		4
.L_113:
        /*0258*/ 	.byte	0x04, 0x2f
        /*025a*/ 	.short	(.L_115 - .L_114)
	.align		4
.L_114:
        /*025c*/ 	.word	index@(_ZN7cutlass13device_kernelIN5flash19FlashAttnFwdCombineIN4cute5tupleIJNS3_1CILi8EEENS5_ILi128EEEEEELi5ELi256ELi1ELb0ELb1EffNS_4arch4Sm80EEEEEvNT_6ParamsE)
        /*0260*/ 	.word	0x0000002e


	//----- nvinfo : EIATTR_FRAME_SIZE
	.align		4
.L_115:
        /*0264*/ 	.byte	0x04, 0x11
        /*0266*/ 	.short	(.L_117 - .L_116)
	.align		4
.L_116:
        /*0268*/ 	.word	index@($__internal_43_$__cuda_sm20_div_u64)
        /*026c*/ 	.word	0x00000000


	//----- nvinfo : EIATTR_FRAME_SIZE
	.align		4
.L_117:
        /*0270*/ 	.byte	0x04, 0x11
        /*0272*/ 	.short	(.L_119 - .L_118)
	.align		4
.L_118:
        /*0274*/ 	.word	index@(_ZN7cutlass13device_kernelIN5flash19FlashAttnFwdCombineIN4cute5tupleIJNS3_1CILi8EEENS5_ILi128EEEEEELi5ELi256ELi1ELb0ELb1EffNS_4arch4Sm80EEEEEvNT_6ParamsE)
        /*0278*/ 	.word	0x00000000


	//----- nvinfo : EIATTR_REGCOUNT
	.align		4
.L_119:
        /*027c*/ 	.byte	0x04, 0x2f
        /*027e*/ 	.short	(.L_121 - .L_120)
	.align		4
.L_120:
        /*0280*/ 	.word	index@(_ZN7cutlass13device_kernelIN5flash19FlashAttnFwdCombineIN4cute5tupleIJNS3_1CILi8EEENS5_ILi128EEEEEELi6ELi256ELi1ELb0ELb1EffNS_4arch4Sm80EEEEEvNT_6ParamsE)
        /*0284*/ 	.word	0x0000002e


	//----- nvinfo : EIATTR_FRAME_SIZE
	.align		4
.L_121:
        /*0288*/ 	.byte	0x04, 0x11
        /*028a*/ 	.short	(.L_123 - .L_122)
	.align		4
.L_122:
        /*028c*/ 	.word	index@($__internal_42_$__cuda_sm20_div_u64)
        /*0290*/ 	.word	0x00000000


	//----- nvinfo : EIATTR_FRAME_SIZE
	.align		4
.L_123:
        /*0294*/ 	.byte	0x04, 0x11
        /*0296*/ 	.short	(.L_125 - .L_124)
	.align		4
.L_124:
        /*0298*/ 	.word	index@(_ZN7cutlass13device_kernelIN5flash19FlashAttnFwdCombineIN4cute5tupleIJNS3_1CILi8EEENS5_ILi128EEEEEELi6ELi256ELi1ELb0ELb1EffNS_4arch4Sm80EEEEEvNT_6ParamsE)
        /*029c*/ 	.word	0x00000000


	//----- nvinfo : EIATTR_REGCOUNT
	.align		4
.L_125:
        /*02a0*/ 	.byte	0x04, 0x2f
        /*02a2*/ 	.short	(.L_127 - .L_126)
	.align		4
.L_126:
        /*02a4*/ 	.word	index@(_ZN7cutlass13device_kernelIN5flash19FlashAttnFwdCombineIN4cute5tupleIJNS3_1CILi8EEENS5_ILi128EEEEEELi7ELi256ELi1ELb0ELb1EffNS_4arch4Sm80EEEEEvNT_6ParamsE)
        /*02a8*/ 	.word	0x0000002e


	//----- nvinfo : EIATTR_FRAME_SIZE
	.align		4
.L_127:
        /*02ac*/ 	.byte	0x04, 0x11
        /*02ae*/ 	.short	(.L_129 - .L_128)
	.align		4
.L_128:
        /*02b0*/ 	.word	index@($__internal_41_$__cuda_sm20_div_u64)
        /*02b4*/ 	.word	0x00000000


	//----- nvinfo : EIATTR_FRAME_SIZE
	.align		4
.L_129:
        /*02b8*/ 	.byte	0x04, 0x11
        /*02ba*/ 	.short	(.L_131 - .L_130)
	.align		4
.L_130:
        /*02bc*/ 	.word	index@(_ZN7cutlass13device_kernelIN5flash19FlashAttnFwdCombineIN4cute5tupleIJNS3_1CILi8EEENS5_ILi128EEEEEELi7ELi256ELi1ELb0ELb1EffNS_4arch4Sm80EEEEEvNT_6ParamsE)
        /*02c0*/ 	.word	0x00000000


	//----- nvinfo : EIATTR_REGCOUNT
	.align		4
.L_131:
        /*02c4*/ 	.byte	0x04, 0x2f
        /*02c6*/ 	.short	(.L_133 - .L_132)
	.align		4
.L_132:
        /*02c8*/ 	.word	index@(_ZN7cutlass13device_kernelIN5flash19FlashAttnFwdCombineIN4cute5tupleIJNS3_1CILi8EEENS5_ILi128EEEEEELi8ELi256ELi1ELb0ELb1EffNS_4arch4Sm80EEEEEvNT_6ParamsE)
        /*02cc*/ 	.word	0x00000030


	//----- nvinfo : EIATTR_FRAME_SIZE
	.align		4
.L_133:
        /*02d0*/ 	.byte	0x04, 0x11
        /*02d2*/ 	.short	(.L_135 - .L_134)
	.align		4
.L_134:
        /*02d4*/ 	.word	index@($__internal_40_$__cuda_sm20_div_u64)
        /*02d8*/ 	.word	0x00000000


	//----- nvinfo : EIATTR_FRAME_SIZE
	.align		4
.L_135:
        /*02dc*/ 	.byte	0x04, 0x11
        /*02de*/ 	.short	(.L_137 - .L_136)
	.align		4
.L_136:
        /*02e0*/ 	.word	index@(_ZN7cutlass13device_kernelIN5flash19FlashAttnFwdCombineIN4cute5tupleIJNS3_1CILi8EEENS5_ILi128EEEEEELi8ELi256ELi1ELb0ELb1EffNS_4arch4Sm80EEEEEvNT_6ParamsE)
        /*02e4*/ 	.word	0x00000000


	//----- nvinfo : EIATTR_REGCOUNT
	.align		4
.L_137:
        /*02e8*/ 	.byte	0x04, 0x2f
        /*02ea*/ 	.short	(.L_139 - .L_138)
	.align		4
.L_138:
        /*02ec*/ 	.word	index@(_ZN7cutlass13device_kernelIN5flash19FlashAttnFwdCombineIN4cute5tupleIJNS3_1CILi8EEENS5_ILi128EEEEEELi5ELi256ELi1ELb0ELb0EffNS_4arch4Sm80EEEEEvNT_6ParamsE)
        /*02f0*/ 	.word	0x00000030


	//----- nvinfo : EIATTR_FRAME_SIZE
	.align		4
.L_139:
        /*02f4*/ 	.byte	0x04, 0x11
        /*02f6*/ 	.short	(.L_141 - .L_140)
	.align		4
.L_140:
        /*02f8*/ 	.word	index@(_ZN7cutlass13device_kernelIN5flash19FlashAttnFwdCombineIN4cute5tupleIJNS3_1CILi8EEENS5_ILi128EEEEEELi5ELi256ELi1ELb0ELb0EffNS_4arch4Sm80EEEEEvNT_6ParamsE)
        /*02fc*/ 	.word	0x00000000


	//----- nvinfo : EIATTR_REGCOUNT
	.align		4
.L_141:
        /*0300*/ 	.byte	0x04, 0x2f
        /*0302*/ 	.short	(.L_143 - .L_142)
	.align		4
.L_142:
        /*0304*/ 	.word	index@(_ZN7cutlass13device_kernelIN5flash19FlashAttnFwdCombineIN4cute5tupleIJNS3_1CILi8EEENS5_ILi128EEEEEELi6ELi256ELi1ELb0ELb0EffNS_4arch4Sm80EEEEEvNT_6ParamsE)
        /*0308*/ 	.word	0x00000030


	//----- nvinfo : EIATTR_FRAME_SIZE
	.align		4
.L_143:
        /*030c*/ 	.byte	0x04, 0x11
        /*030e*/ 	.short	(.L_145 - .L_144)
	.align		4
.L_144:
        /*0310*/ 	.word	index@(_ZN7cutlass13device_kernelIN5flash19FlashAttnFwdCombineIN4cute5tupleIJNS3_1CILi8EEENS5_ILi128EEEEEELi6ELi256ELi1ELb0ELb0EffNS_4arch4Sm80EEEEEvNT_6ParamsE)
        /*0314*/ 	.word	0x00000000


	//----- nvinfo : EIATTR_REGCOUNT
	.align		4
.L_145:
        /*0318*/ 	.byte	0x04, 0x2f
        /*031a*/ 	.short	(.L_147 - .L_146)
	.align		4
.L_146:
        /*031c*/ 	.word	index@(_ZN7cutlass13device_kernelIN5flash19FlashAttnFwdCombineIN4cute5tupleIJNS3_1CILi8EEENS5_ILi128EEEEEELi7ELi256ELi1ELb0ELb0EffNS_4arch4Sm80EEEEEvNT_6ParamsE)
        /*0320*/ 	.word	0x00000030


	//----- nvinfo : EIATTR_FRAME_SIZE
	.align		4
.L_147:
        /*0324*/ 	.byte	0x04, 0x11
        /*0326*/ 	.short	(.L_149 - .L_148)
	.align		4
.L_148:
        /*0328*/ 	.word	index@(_ZN7cutlass13device_kernelIN5flash19FlashAttnFwdCombineIN4cute5tupleIJNS3_1CILi8EEENS5_ILi128EEEEEELi7ELi256ELi1ELb0ELb0EffNS_4arch4Sm80EEEEEvNT_6ParamsE)
        /*032c*/ 	.word	0x00000000


	//----- nvinfo : EIATTR_REGCOUNT
	.align		4
.L_149:
        /*0330*/ 	.byte	0x04, 0x2f
        /*0332*/ 	.short	(.L_151 - .L_150)
	.align		4
.L_150:
        /*0334*/ 	.word	index@(_ZN7cutlass13device_kernelIN5flash19FlashAttnFwdCombineIN4cute5tupleIJNS3_1CILi8EEENS5_ILi128EEEEEELi8ELi256ELi1ELb0ELb0EffNS_4arch4Sm80EEEEEvNT_6ParamsE)
        /*0338*/ 	.word	0x00000038


	//----- nvinfo : EIATTR_FRAME_SIZE
	.align		4
.L_151:
        /*033c*/ 	.byte	0x04, 0x11
        /*033e*/ 	.short	(.L_153 - .L_152)
	.align		4
.L_152:
        /*0340*/ 	.word	index@(_ZN7cutlass13device_kernelIN5flash19FlashAttnFwdCombineIN4cute5tupleIJNS3_1CILi8EEENS5_ILi128EEEEEELi8ELi256ELi1ELb0ELb0EffNS_4arch4Sm80EEEEEvNT_6ParamsE)
        /*0344*/ 	.word	0x00000000


	//----- nvinfo : EIATTR_REGCOUNT
	.align		4
.L_153:
        /*0348*/ 	.byte	0x04, 0x2f
        /*034a*/ 	.short	(.L_155 - .L_154)
	.align		4
.L_154:
        /*034c*/ 	.word	index@(_ZN7cutlass13device_kernelIN5flash19FlashAttnFwdCombineIN4cute5tupleIJNS3_1CILi8EEENS5_ILi128EEEEEELi5ELi256ELi1ELb0ELb1EffNS_4arch4Sm90EEEEEvNT_6ParamsE)
        /*0350*/ 	.word	0x0000002e


	//----- nvinfo : EIATTR_FRAME_SIZE
	.align		4
.L_155:
        /*0354*/ 	.byte	0x04, 0x11
        /*0356*/ 	.short	(.L_157 - .L_156)
	.align		4
.L_156:
        /*0358*/ 	.word	index@($__internal_39_$__cuda_sm20_div_u64)
        /*035c*/ 	.word	0x00000000


	//----- nvinfo : EIATTR_FRAME_SIZE
	.align		4
.L_157:
        /*0360*/ 	.byte	0x04, 0x11
        /*0362*/ 	.short	(.L_159 - .L_158)
	.align		4
.L_158:
        /*0364*/ 	.word	index@(_ZN7cutlass13device_kernelIN5flash19FlashAttnFwdCombineIN4cute5tupleIJNS3_1CILi8EEENS5_ILi128EEEEEELi5ELi256ELi1ELb0ELb1EffNS_4arch4Sm90EEEEEvNT_6ParamsE)
        /*0368*/ 	.word	0x00000000


	//----- nvinfo : EIATTR_REGCOUNT
	.align		4
.L_159:
        /*036c*/ 	.byte	0x04, 0x2f
        /*036e*/ 	.short	(.L_161 - .L_160)
	.align		4
.L_160:
        /*0370*/ 	.word	index@(_ZN7cutlass13device_kernelIN5flash19FlashAttnFwdCombineIN4cute5tupleIJNS3_1CILi8EEENS5_ILi128EEEEEELi6ELi256ELi1ELb0ELb1EffNS_4arch4Sm90EEEEEvNT_6ParamsE)
        /*0374*/ 	.word	0x0000002e


	//----- nvinfo : EIATTR_FRAME_SIZE
	.align		4
.L_161:
        /*0378*/ 	.byte	0x04, 0x11
        /*037a*/ 	.short	(.L_163 - .L_162)
	.align		4
.L_162:
        /*037c*/ 	.word	index@($__internal_38_$__cuda_sm20_div_u64)
        /*0380*/ 	.word	0x00000000


	//----- nvinfo : EIATTR_FRAME_SIZE
	.align		4
.L_163:
        /*0384*/ 	.byte	0x04, 0x11
        /*0386*/ 	.short	(.L_165 - .L_164)
	.align		4
.L_164:
        /*0388*/ 	.word	index@(_ZN7cutlass13device_kernelIN5flash19FlashAttnFwdCombineIN4cute5tupleIJNS3_1CILi8EEENS5_ILi128EEEEEELi6ELi256ELi1ELb0ELb1EffNS_4arch4Sm90EEEEEvNT_6ParamsE)
        /*038c*/ 	.word	0x00000000


	//----- nvinfo : EIATTR_REGCOUNT
	.align		4
.L_165:
        /*0390*/ 	.byte	0x04, 0x2f
        /*0392*/ 	.short	(.L_167 - .L_166)
	.align		4
.L_166:
        /*0394*/ 	.word	index@(_ZN7cutlass13device_kernelIN5flash19FlashAttnFwdCombineIN4cute5tupleIJNS3_1CILi8EEENS5_ILi128EEEEEELi7ELi256ELi1ELb0ELb1EffNS_4arch4Sm90EEEEEvNT_6ParamsE)
        /*0398*/ 	.word	0x0000002e


	//----- nvinfo : EIATTR_FRAME_SIZE
	.align		4
.L_167:
        /*039c*/ 	.byte	0x04, 0x11
        /*039e*/ 	.short	(.L_169 - .L_168)
	.align		4
.L_168:
        /*03a0*/ 	.word	index@($__internal_37_$__cuda_sm20_div_u64)
        /*03a4*/ 	.word	0x00000000


	//----- nvinfo : EIATTR_FRAME_SIZE
	.align		4
.L_169:
        /*03a8*/ 	.byte	0x04, 0x11
        /*03aa*/ 	.short	(.L_171 - .L_170)
	.align		4
.L_170:
        /*03ac*/ 	.word	index@(_ZN7cutlass13device_kernelIN5flash19FlashAttnFwdCombineIN4cute5tupleIJNS3_1CILi8EEENS5_ILi128EEEEEELi7ELi256ELi1ELb0ELb1EffNS_4arch4Sm90EEEEEvNT_6ParamsE)
        /*03b0*/ 	.word	0x00000000


	//----- nvinfo : EIATTR_REGCOUNT
	.align		4
.L_171:
        /*03b4*/ 	.byte	0x04, 0x2f
        /*03b6*/ 	.short	(.L_173 - .L_172)
	.align		4
.L_172:
        /*03b8*/ 	.word	index@(_ZN7cutlass13device_kernelIN5flash19FlashAttnFwdCombineIN4cute5tupleIJNS3_1CILi8EEENS5_ILi128EEEEEELi8ELi256ELi1ELb0ELb1EffNS_4arch4Sm90EEEEEvNT_6ParamsE)
        /*03bc*/ 	.word	0x00000030


	//----- nvinfo : EIATTR_FRAME_SIZE
	.align		4
.L_173:
        /*03c0*/ 	.byte	0x04, 0x11
        /*03c2*/ 	.short	(.L_175 - .L_174)
	.align		4
.L_174:
        /*03c4*/ 	.word	index@($__internal_36_$__cuda_sm20_div_u64)
        /*03c8*/ 	.word	0x00000000


	//----- nvinfo : EIATTR_FRAME_SIZE
	.align		4
.L_175:
        /*03cc*/ 	.byte	0x04, 0x11
        /*03ce*/ 	.short	(.L_177 - .L_176)
	.align		4
.L_176:
        /*03d0*/ 	.word	index@(_ZN7cutlass13device_kernelIN5flash19FlashAttnFwdCombineIN4cute5tupleIJNS3_1CILi8EEENS5_ILi128EEEEEELi8ELi256ELi1ELb0ELb1EffNS_4arch4Sm90EEEEEvNT_6ParamsE)
        /*03d4*/ 	.word	0x00000000


	//----- nvinfo : EIATTR_REGCOUNT
	.align		4
.L_177:
        /*03d8*/ 	.byte	0x04, 0x2f
        /*03da*/ 	.short	(.L_179 - .L_178)
	.align		4
.L_178:
        /*03dc*/ 	.word	index@(_ZN7cutlass13device_kernelIN5flash19FlashAttnFwdCombineIN4cute5tupleIJNS3_1CILi8EEENS5_ILi128EEEEEELi5ELi256ELi1ELb0ELb0EffNS_4arch4Sm90EEEEEvNT_6ParamsE)
        /*03e0*/ 	.word	0x00000030


	//----- nvinfo : EIATTR_FRAME_SIZE
	.align		4
.L_179:
        /*03e4*/ 	.byte	0x04, 0x11
        /*03e6*/ 	.short	(.L_181 - .L_180)
	.align		4
.L_180:
        /*03e8*/ 	.word	index@(_ZN7cutlass13device_kernelIN5flash19FlashAttnFwdCombineIN4cute5tupleIJNS3_1CILi8EEENS5_ILi128EEEEEELi5ELi256ELi1ELb0ELb0EffNS_4arch4Sm90EEEEEvNT_6ParamsE)
        /*03ec*/ 	.word	0x00000000


	//----- nvinfo : EIATTR_REGCOUNT
	.align		4
.L_181:
        /*03f0*/ 	.byte	0x04, 0x2f
        /*03f2*/ 	.short	(.L_183 - .L_182)
	.align		4
.L_182:
        /*03f4*/ 	.word	index@(_ZN7cutlass13device_kernelIN5flash19FlashAttnFwdCombineIN4cute5tupleIJNS3_1CILi8EEENS5_ILi128EEEEEELi6ELi256ELi1ELb0ELb0EffNS_4arch4Sm90EEEEEvNT_6ParamsE)
        /*03f8*/ 	.word	0x00000030


	//----- nvinfo : EIATTR_FRAME_SIZE
	.align		4
.L_183:
        /*03fc*/ 	.byte	0x04, 0x11
        /*03fe*/ 	.short	(.L_185 - .L_184)
	.align		4
.L_184:
        /*0400*/ 	.word	index@(_ZN7cutlass13device_kernelIN5flash19FlashAttnFwdCombineIN4cute5tupleIJNS3_1CILi8EEENS5_ILi128EEEEEELi6ELi256ELi1ELb0ELb0EffNS_4arch4Sm90EEEEEvNT_6ParamsE)
        /*0404*/ 	.word	0x00000000


	//----- nvinfo : EIATTR_REGCOUNT
	.align		4
.L_185:
        /*0408*/ 	.byte	0x04, 0x2f
        /*040a*/ 	.short	(.L_187 - .L_186)
	.align		4
.L_186:
        /*040c*/ 	.word	index@(_ZN7cutlass13device_kernelIN5flash19FlashAttnFwdCombineIN4cute5tupleIJNS3_1CILi8EEENS5_ILi128EEEEEELi7ELi256ELi1ELb0ELb0EffNS_4arch4Sm90EEEEEvNT_6ParamsE)
        /*0410*/ 	.word	0x00000030


	//----- nvinfo : EIATTR_FRAME_SIZE
	.align		4
.L_187:
        /*0414*/ 	.byte	0x04, 0x11
        /*0416*/ 	.short	(.L_189 - .L_188)
	.align		4
.L_188:
        /*0418*/ 	.word	index@(_ZN7cutlass13device_kernelIN5flash19FlashAttnFwdCombineIN4cute5tupleIJNS3_1CILi8EEENS5_ILi128EEEEEELi7ELi256ELi1ELb0ELb0EffNS_4arch4Sm90EEEEEvNT_6ParamsE)
        /*041c*/ 	.word	0x00000000


	//----- nvinfo : EIATTR_REGCOUNT
	.align		4
.L_189:
        /*0420*/ 	.byte	0x04, 0x2f
        /*0422*/ 	.short	(.L_191 - .L_190)
	.align		4
.L_190:
        /*0424*/ 	.word	index@(_ZN7cutlass13device_kernelIN5flash19FlashAttnFwdCombineIN4cute5tupleIJNS3_1CILi8EEENS5_ILi128EEEEEELi8ELi256ELi1ELb0ELb0EffNS_4arch4Sm90EEEEEvNT_6ParamsE)
        /*0428*/ 	.word	0x00000038


	//----- nvinfo : EIATTR_FRAME_SIZE
	.align		4
.L_191:
        /*042c*/ 	.byte	0x04, 0x11
        /*042e*/ 	.short	(.L_193 - .L_192)
	.align		4
.L_192:
        /*0430*/ 	.word	index@(_ZN7cutlass13device_kernelIN5flash19FlashAttnFwdCombineIN4cute5tupleIJNS3_1CILi8EEENS5_ILi128EEEEEELi8ELi256ELi1ELb0ELb0EffNS_4arch4Sm90EEEEEvNT_6ParamsE)
        /*0434*/ 	.word	0x00000000


	//----- nvinfo : EIATTR_REGCOUNT
	.align		4
.L_193:
        /*0438*/ 	.byte	0x04, 0x2f
        /*043a*/ 	.short	(.L_195 - .L_194)
	.align		4
.L_194:
        /*043c*/ 	.word	index@(_ZN7cutlass13device_kernelIN5flash19FlashAttnFwdCombineIN4cute5tupleIJNS3_1CILi16EEENS5_ILi64EEEEEELi4ELi256ELi1ELb0ELb1ENS_6half_tEfNS_4arch4Sm80EEEEEvNT_6ParamsE)
        /*0440*/ 	.word	0x0000002e


	//----- nvinfo : EIATTR_FRAME_SIZE
	.align		4
.L_195:
        /*0444*/ 	.byte	0x04, 0x11
        /*0446*/ 	.short	(.L_197 - .L_196)
	.align		4
.L_196:
        /*0448*/ 	.word	index@($__internal_35_$__cuda_sm20_div_u64)
        /*044c*/ 	.word	0x00000000


	//----- nvinfo : EIATTR_FRAME_SIZE
	.align		4
.L_197:
        /*0450*/ 	.byte	0x04, 0x11
        /*0452*/ 	.short	(.L_199 - .L_198)
	.align		4
.L_198:
        /*0454*/ 	.word	index@(_ZN7cutlass13device_kernelIN5flash19FlashAttnFwdCombineIN4cute5tupleIJNS3_1CILi16EEENS5_ILi64EEEEEELi4ELi256ELi1ELb0ELb1ENS_6half_tEfNS_4arch4Sm80EEEEEvNT_6ParamsE)
        /*0458*/ 	.word	0x00000000


	//----- nvinfo : EIATTR_REGCOUNT
	.align		4
.L_199:
        /*045c*/ 	.byte	0x04, 0x2f
        /*045e*/ 	.short	(.L_201 - .L_200)
	.align		4
.L_200:
        /*0460*/ 	.word	index@(_ZN7cutlass13device_kernelIN5flash19FlashAttnFwdCombineIN4cute5tupleIJNS3_1CILi16EEENS5_ILi64EEEEEELi5ELi256ELi1ELb0ELb1ENS_6half_tEfNS_4arch4Sm80EEEEEvNT_6ParamsE)
        /*0464*/ 	.word	0x0000002e


	//----- nvinfo : EIATTR_FRAME_SIZE
	.align		4
.L_201:
        /*0468*/ 	.byte	0x04, 0x11
        /*046a*/ 	.short	(.L_203 - .L_202)
	.align		4
.L_202:
        /*046c*/ 	.word	index@($__internal_34_$__cuda_sm20_div_u64)
        /*0470*/ 	.word	0x00000000


	//----- nvinfo : EIATTR_FRAME_SIZE
	.align		4
.L_203:
        /*0474*/ 	.byte	0x04, 0x11
        /*0476*/ 	.short	(.L_205 - .L_204)
	.align		4
.L_204:
        /*0478*/ 	.word	index@(_ZN7cutlass13device_kernelIN5flash19FlashAttnFwdCombineIN4cute5tupleIJNS3_1CILi16EEENS5_ILi64EEEEEELi5ELi256ELi1ELb0ELb1ENS_6half_tEfNS_4arch4Sm80EEEEEvNT_6ParamsE)
        /*047c*/ 	.word	0x00000000


	//----- nvinfo : EIATTR_REGCOUNT
	.align		4
.L_205:
        /*0480*/ 	.byte	0x04, 0x2f
        /*0482*/ 	.short	(.L_207 - .L_206)
	.align		4
.L_206:
        /*0484*/ 	.word	index@(_ZN7cutlass13device_kernelIN5flash19FlashAttnFwdCombineIN4cute5tupleIJNS3_1CILi16EEENS5_ILi64EEEEEELi6ELi256ELi1ELb0ELb1ENS_6half_tEfNS_4arch4Sm80EEEEEvNT_6ParamsE)
        /*0488*/ 	.word	0x0000002e


	//----- nvinfo : EIATTR_FRAME_SIZE
	.align		4
.L_207:
        /*048c*/ 	.byte	0x04, 0x11
        /*048e*/ 	.short	(.L_209 - .L_208)
	.align		4
.L_208:
        /*0490*/ 	.word	index@($__internal_33_$__cuda_sm20_div_u64)
        /*0494*/ 	.word	0x00000000


	//----- nvinfo : EIATTR_FRAME_SIZE
	.align		4
.L_209:
        /*0498*/ 	.byte	0x04, 0x11
        /*049a*/ 	.short	(.L_211 - .L_210)
	.align		4
.L_210:
        /*049c*/ 	.word	index@(_ZN7cutlass13device_kernelIN5flash19FlashAttnFwdCombineIN4cute5tupleIJNS3_1CILi16EEENS5_ILi64EEEEEELi6ELi256ELi1ELb0ELb1ENS_6half_tEfNS_4arch4Sm80EEEEEvNT_6ParamsE)
        /*04a0*/ 	.word	0x00000000


	//----- nvinfo : EIATTR_REGCOUNT
	.align		4
.L_211:
        /*04a4*/ 	.byte	0x04, 0x2f
        /*04a6*/ 	.short	(.L_213 - .L_212)
	.align		4
.L_212:
        /*04a8*/ 	.word	index@(_ZN7cutlass13device_kernelIN5flash19FlashAttnFwdCombineIN4cute5tupleIJNS3_1CILi16EEENS5_ILi64EEEEEELi7ELi256ELi1ELb0ELb1ENS_6half_tEfNS_4arch4Sm80EEEEEvNT_6ParamsE)
        /*04ac*/ 	.word	0x0000002e


	//----- nvinfo : EIATTR_FRAME_SIZE
	.align		4
.L_213:
        /*04b0*/ 	.byte	0x04, 0x11
        /*04b2*/ 	.short	(.L_215 - .L_214)
	.align		4
.L_214:
        /*04b4*/ 	.word	index@($__internal_32_$__cuda_sm20_div_u64)
        /*04b8*/ 	.word	0x00000000


	//----- nvinfo : EIATTR_FRAME_SIZE
	.align		4
.L_215:
        /*04bc*/ 	.byte	0x04, 0x11
        /*04be*/ 	.short	(.L_217 - .L_216)
	.align		4
.L_216:
        /*04c0*/ 	.word	index@(_ZN7cutlass13device_kernelIN5flash19FlashAttnFwdCombineIN4cute5tupleIJNS3_1CILi16EEENS5_ILi64EEEEEELi7ELi256ELi1ELb0ELb1ENS_6half_tEfNS_4arch4Sm80EEEEEvNT_6ParamsE)
        /*04c4*/ 	.word	0x00000000


	//----- nvinfo : EIATTR_REGCOUNT
	.align		4
.L_217:
        /*04c8*/ 	.byte	0x04, 0x2f
        /*04ca*/ 	.short	(.L_219 - .L_218)
	.align		4
.L_218:
        /*04cc*/ 	.word	index@(_ZN7cutlass13device_kernelIN5flash19FlashAttnFwdCombineIN4cute5tupleIJNS3_1CILi16EEENS5_ILi64EEEEEELi8ELi256ELi1ELb0ELb1ENS_6half_tEfNS_4arch4Sm80EEEEEvNT_6ParamsE)
        /*04d0*/ 	.word	0x00000038


	//----- nvinfo : EIATTR_FRAME_SIZE
	.align		4
.L_219:
        /*04d4*/ 	.byte	0x04, 0x11
        /*04d6*/ 	.short	(.L_221 - .L_220)
	.align		4
.L_220:
        /*04d8*/ 	.word	index@($__internal_31_$__cuda_sm20_div_u64)
        /*04dc*/ 	.word	0x00000000


	//----- nvinfo : EIATTR_FRAME_SIZE
	.align		4
.L_221:
        /*04e0*/ 	.byte	0x04, 0x11
        /*04e2*/ 	.short	(.L_223 - .L_222)
	.align		4
.L_222:
        /*04e4*/ 	.word	index@(_ZN7cutlass13device_kernelIN5flash19FlashAttnFwdCombineIN4cute5tupleIJNS3_1CILi16EEENS5_ILi64EEEEEELi8ELi256ELi1ELb0ELb1ENS_6half_tEfNS_4arch4Sm80EEEEEvNT_6ParamsE)
        /*04e8*/ 	.word	0x00000000


	//----- nvinfo : EIATTR_REGCOUNT
	.align		4
.L_223:
        /*04ec*/ 	.byte	0x04, 0x2f
        /*04ee*/ 	.short	(.L_225 - .L_224)
	.align		4
.L_224:
        /*04f0*/ 	.word	index@(_ZN7cutlass13device_kernelIN5flash19FlashAttnFwdCombineIN4cute5tupleIJNS3_1CILi16EEENS5_ILi64EEEEEELi4ELi256ELi1ELb0ELb0ENS_6half_tEfNS_4arch4Sm80EEEEEvNT_6ParamsE)
        /*04f4*/ 	.word	0x00000030


	//----- nvinfo : EIATTR_FRAME_SIZE
	.align		4
.L_225:
        /*04f8*/ 	.byte	0x04, 0x11
        /*04fa*/ 	.short	(.L_227 - .L_226)
	.align		4
.L_226:
        /*04fc*/ 	.word	index@(_ZN7cutlass13device_kernelIN5flash19FlashAttnFwdCombineIN4cute5tupleIJNS3_1CILi16EEENS5_ILi64EEEEEELi4ELi256ELi1ELb0ELb0ENS_6half_tEfNS_4arch4Sm80EEEEEvNT_6ParamsE)
        /*0500*/ 	.word	0x00000000


	//----- nvinfo : EIATTR_REGCOUNT
	.align		4
.L_227:
        /*0504*/ 	.byte	0x04, 0x2f
        /*0506*/ 	.short	(.L_229 - .L_228)
	.align		4
.L_228:
        /*0508*/ 	.word	index@(_ZN7cutlass13device_kernelIN5flash19FlashAttnFwdCombineIN4cute5tupleIJNS3_1CILi16EEENS5_ILi64EEEEEELi5ELi256ELi1ELb0ELb0ENS_6half_tEfNS_4arch4Sm80EEEEEvNT_6ParamsE)
        /*050c*/ 	.word	0x00000030


	//----- nvinfo : EIATTR_FRAME_SIZE
	.align		4
.L_229:
        /*0510*/ 	.byte	0x04, 0x11
        /*0512*/ 	.short	(.L_231 - .L_230)
	.align		4
.L_230:
        /*0514*/ 	.word	index@(_ZN7cutlass13device_kernelIN5flash19FlashAttnFwdCombineIN4cute5tupleIJNS3_1CILi16EEENS5_ILi64EEEEEELi5ELi256ELi1ELb0ELb0ENS_6half_tEfNS_4arch4Sm80EEEEEvNT_6ParamsE)
        /*0518*/ 	.word	0x00000000


	//----- nvinfo : EIATTR_REGCOUNT
	.align		4
.L_231:
        /*051c*/ 	.byte	0x04, 0x2f
        /*051e*/ 	.short	(.L_233 - .L_232)
	.align		4
.L_232:
        /*0520*/ 	.word	index@(_ZN7cutlass13device_kernelIN5flash19FlashAttnFwdCombineIN4cute5tupleIJNS3_1CILi16EEENS5_ILi64EEEEEELi6ELi256ELi1ELb0ELb0ENS_6half_tEfNS_4arch4Sm80EEEEEvNT_6ParamsE)
        /*0524*/ 	.word	0x00000030


	//----- nvinfo : EIATTR_FRAME_SIZE
	.align		4
.L_233:
        /*0528*/ 	.byte	0x04, 0x11
        /*052a*/ 	.short	(.L_235 - .L_234)
	.align		4
.L_234:
        /*052c*/ 	.word	index@(_ZN7cutlass13device_kernelIN5flash19FlashAttnFwdCombineIN4cute5tupleIJNS3_1CILi16EEENS5_ILi64EEEEEELi6ELi256ELi1ELb0ELb0ENS_6half_tEfNS_4arch4Sm80EEEEEvNT_6ParamsE)
        /*0530*/ 	.word	0x00000000


	//----- nvinfo : EIATTR_REGCOUNT
	.align		4
.L_235:
        /*0534*/ 	.byte	0x04, 0x2f
        /*0536*/ 	.short	(.L_237 - .L_236)
	.align		4
.L_236:
        /*0538*/ 	.word	index@(_ZN7cutlass13device_kernelIN5flash19FlashAttnFwdCombineIN4cute5tupleIJNS3_1CILi16EEENS5_ILi64EEEEEELi7ELi256ELi1ELb0ELb0ENS_6half_tEfNS_4arch4Sm80EEEEEvNT_6ParamsE)
        /*053c*/ 	.word	0x00000030


	//----- nvinfo : EIATTR_FRAME_SIZE
	.align		4
.L_237:
        /*0540*/ 	.byte	0x04, 0x11
        /*0542*/ 	.short	(.L_239 - .L_238)
	.align		4
.L_238:
        /*0544*/ 	.word	index@(_ZN7cutlass13device_kernelIN5flash19FlashAttnFwdCombineIN4cute5tupleIJNS3_1CILi16EEENS5_ILi64EEEEEELi7ELi256ELi1ELb0ELb0ENS_6half_tEfNS_4arch4Sm80EEEEEvNT_6ParamsE)
        /*0548*/ 	.word	0x00000000


	//----- nvinfo : EIATTR_REGCOUNT
	.align		4
.L_239:
        /*054c*/ 	.byte	0x04, 0x2f
        /*054e*/ 	.short	(.L_241 - .L_240)
	.align		4
.L_240:
        /*0550*/ 	.word	index@(_ZN7cutlass13device_kernelIN5flash19FlashAttnFwdCombineIN4cute5tupleIJNS3_1CILi16EEENS5_ILi64EEEEEELi8ELi256ELi1ELb0ELb0ENS_6half_tEfNS_4arch4Sm80EEEEEvNT_6ParamsE)
        /*0554*/ 	.word	0x00000034


	//----- nvinfo : EIATTR_FRAME_SIZE
	.align		4
.L_241:
        /*0558*/ 	.byte	0x04, 0x11
        /*055a*/ 	.short	(.L_243 - .L_242)
	.align		4
.L_242:
        /*055c*/ 	.word	index@(_ZN7cutlass13device_kernelIN5flash19FlashAttnFwdCombineIN4cute5tupleIJNS3_1CILi16EEENS5_ILi64EEEEEELi8ELi256ELi1ELb0ELb0ENS_6half_tEfNS_4arch4Sm80EEEEEvNT_6ParamsE)
        /*0560*/ 	.word	0x00000000


	//----- nvinfo : EIATTR_REGCOUNT
	.align		4
.L_243:
        /*0564*/ 	.byte	0x04, 0x2f
        /*0566*/ 	.short	(.L_245 - .L_244)
	.align		4
.L_244:
        /*0568*/ 	.word	index@(_ZN7cutlass13device_kernelIN5flash19FlashAttnFwdCombineIN4cute5tupleIJNS3_1CILi16EEENS5_ILi64EEEEEELi4ELi256ELi1ELb0ELb1ENS_6half_tEfNS_4arch4Sm90EEEEEvNT_6ParamsE)
        /*056c*/ 	.word	0x0000002e


	//----- nvinfo : EIATTR_FRAME_SIZE
	.align		4
.L_245:
        /*0570*/ 	.byte	0x04, 0x11
        /*0572*/ 	.short	(.L_247 - .L_246)
	.align		4
.L_246:
        /*0574*/ 	.word	index@($__internal_30_$__cuda_sm20_div_u64)
        /*0578*/ 	.word	0x00000000


	//----- nvinfo : EIATTR_FRAME_SIZE
	.align		4
.L_247:
        /*057c*/ 	.byte	0x04, 0x11
        /*057e*/ 	.short	(.L_249 - .L_248)
	.align		4
.L_248:
        /*0580*/ 	.word	index@(_ZN7cutlass13device_kernelIN5flash19FlashAttnFwdCombineIN4cute5tupleIJNS3_1CILi16EEENS5_ILi64EEEEEELi4ELi256ELi1ELb0ELb1ENS_6half_tEfNS_4arch4Sm90EEEEEvNT_6ParamsE)
        /*0584*/ 	.word	0x00000000


	//----- nvinfo : EIATTR_REGCOUNT
	.align		4
.L_249:
        /*0588*/ 	.byte	0x04, 0x2f
        /*058a*/ 	.short	(.L_251 - .L_250)
	.align		4
.L_250:
        /*058c*/ 	.word	index@(_ZN7cutlass13device_kernelIN5flash19FlashAttnFwdCombineIN4cute5tupleIJNS3_1CILi16EEENS5_ILi64EEEEEELi5ELi256ELi1ELb0ELb1ENS_6half_tEfNS_4arch4Sm90EEEEEvNT_6ParamsE)
        /*0590*/ 	.word	0x0000002e


	//----- nvinfo : EIATTR_FRAME_SIZE
	.align		4
.L_251:
        /*0594*/ 	.byte	0x04, 0x11
        /*0596*/ 	.short	(.L_253 - .L_252)
	.align		4
.L_252:
        /*0598*/ 	.word	index@($__internal_29_$__cuda_sm20_div_u64)
        /*059c*/ 	.word	0x00000000


	//----- nvinfo : EIATTR_FRAME_SIZE
	.align		4
.L_253:
        /*05a0*/ 	.byte	0x04, 0x11
        /*05a2*/ 	.short	(.L_255 - .L_254)
	.align		4
.L_254:
        /*05a4*/ 	.word	index@(_ZN7cutlass13device_kernelIN5flash19FlashAttnFwdCombineIN4cute5tupleIJNS3_1CILi16EEENS5_ILi64EEEEEELi5ELi256ELi1ELb0ELb1ENS_6half_tEfNS_4arch4Sm90EEEEEvNT_6ParamsE)
        /*05a8*/ 	.word	0x00000000


	//----- nvinfo : EIATTR_REGCOUNT
	.align		4
.L_255:
        /*05ac*/ 	.byte	0x04, 0x2f
        /*05ae*/ 	.short	(.L_257 - .L_256)
	.align		4
.L_256:
        /*05b0*/ 	.word	index@(_ZN7cutlass13device_kernelIN5flash19FlashAttnFwdCombineIN4cute5tupleIJNS3_1CILi16EEENS5_ILi64EEEEEELi6ELi256ELi1ELb0ELb1ENS_6half_tEfNS_4arch4Sm90EEEEEvNT_6ParamsE)
        /*05b4*/ 	.word	0x0000002e


	//----- nvinfo : EIATTR_FRAME_SIZE
	.align		4
.L_257:
        /*05b8*/ 	.byte	0x04, 0x11
        /*05ba*/ 	.short	(.L_259 - .L_258)
	.align		4
.L_258:
        /*05bc*/ 	.word	index@($__internal_28_$__cuda_sm20_div_u64)
        /*05c0*/ 	.word	0x00000000


	//----- nvinfo : EIATTR_FRAME_SIZE
	.align		4
.L_259:
        /*05c4*/ 	.byte	0x04, 0x11
        /*05c6*/ 	.short	(.L_261 - .L_260)
	.align		4
.L_260:
        /*05c8*/ 	.word	index@(_ZN7cutlass13device_kernelIN5flash19FlashAttnFwdCombineIN4cute5tupleIJNS3_1CILi16EEENS5_ILi64EEEEEELi6ELi256ELi1ELb0ELb1ENS_6half_tEfNS_4arch4Sm90EEEEEvNT_6ParamsE)
        /*05cc*/ 	.word	0x00000000


	//----- nvinfo : EIATTR_REGCOUNT
	.align		4
.L_261:
        /*05d0*/ 	.byte	0x04, 0x2f
        /*05d2*/ 	.short	(.L_263 - .L_262)
	.align		4
.L_262:
        /*05d4*/ 	.word	index@(_ZN7cutlass13device_kernelIN5flash19FlashAttnFwdCombineIN4cute5tupleIJNS3_1CILi16EEENS5_ILi64EEEEEELi7ELi256ELi1ELb0ELb1ENS_6half_tEfNS_4arch4Sm90EEEEEvNT_6ParamsE)
        /*05d8*/ 	.word	0x0000002e


	//----- nvinfo : EIATTR_FRAME_SIZE
	.align		4
.L_263:
        /*05dc*/ 	.byte	0x04, 0x11
        /*05de*/ 	.short	(.L_265 - .L_264)
	.align		4
.L_264:
        /*05e0*/ 	.word	index@($__internal_27_$__cuda_sm20_div_u64)
        /*05e4*/ 	.word	0x00000000


	//----- nvinfo : EIATTR_FRAME_SIZE
	.align		4
.L_265:
        /*05e8*/ 	.byte	0x04, 0x11
        /*05ea*/ 	.short	(.L_267 - .L_266)
	.align		4
.L_266:
        /*05ec*/ 	.word	index@(_ZN7cutlass13device_kernelIN5flash19FlashAttnFwdCombineIN4cute5tupleIJNS3_1CILi16EEENS5_ILi64EEEEEELi7ELi256ELi1ELb0ELb1ENS_6half_tEfNS_4arch4Sm90EEEEEvNT_6ParamsE)
        /*05f0*/ 	.word	0x00000000


	//----- nvinfo : EIATTR_REGCOUNT
	.align		4
.L_267:
        /*05f4*/ 	.byte	0x04, 0x2f
        /*05f6*/ 	.short	(.L_269 - .L_268)
	.align		4
.L_268:
        /*05f8*/ 	.word	index@(_ZN7cutlass13device_kernelIN5flash19FlashAttnFwdCombineIN4cute5tupleIJNS3_1CILi16EEENS5_ILi64EEEEEELi8ELi256ELi1ELb0ELb1ENS_6half_tEfNS_4arch4Sm90EEEEEvNT_6ParamsE)
        /*05fc*/ 	.word	0x00000038


	//----- nvinfo : EIATTR_FRAME_SIZE
	.align		4
.L_269:
        /*0600*/ 	.byte	0x04, 0x11
        /*0602*/ 	.short	(.L_271 - .L_270)
	.align		4
.L_270:
        /*0604*/ 	.word	index@($__internal_26_$__cuda_sm20_div_u64)
        /*0608*/ 	.word	0x00000000


	//----- nvinfo : EIATTR_FRAME_SIZE
	.align		4
.L_271:
        /*060c*/ 	.byte	0x04, 0x11
        /*060e*/ 	.short	(.L_273 - .L_272)
	.align		4
.L_272:
        /*0610*/ 	.word	index@(_ZN7cutlass13device_kernelIN5flash19FlashAttnFwdCombineIN4cute5tupleIJNS3_1CILi16EEENS5_ILi64EEEEEELi8ELi256ELi1ELb0ELb1ENS_6half_tEfNS_4arch4Sm90EEEEEvNT_6ParamsE)
        /*0614*/ 	.word	0x00000000


	//----- nvinfo : EIATTR_REGCOUNT
	.align		4
.L_273:
        /*0618*/ 	.byte	0x04, 0x2f
        /*061a*/ 	.short	(.L_275 - .L_274)
	.align		4
.L_274:
        /*061c*/ 	.word	index@(_ZN7cutlass13device_kernelIN5flash19FlashAttnFwdCombineIN4cute5tupleIJNS3_1CILi16EEENS5_ILi64EEEEEELi4ELi256ELi1ELb0ELb0ENS_6half_tEfNS_4arch4Sm90EEEEEvNT_6ParamsE)
        /*0620*/ 	.word	0x00000030


	//----- nvinfo : EIATTR_FRAME_SIZE
	.align		4
.L_275:
        /*0624*/ 	.byte	0x04, 0x11
        /*0626*/ 	.short	(.L_277 - .L_276)
	.align		4
.L_276:
        /*0628*/ 	.word	index@(_ZN7cutlass13device_kernelIN5flash19FlashAttnFwdCombineIN4cute5tupleIJNS3_1CILi16EEENS5_ILi64EEEEEELi4ELi256ELi1ELb0ELb0ENS_6half_tEfNS_4arch4Sm90EEEEEvNT_6ParamsE)
        /*062c*/ 	.word	0x00000000


	//----- nvinfo : EIATTR_REGCOUNT
	.align		4
.L_277:
        /*0630*/ 	.byte	0x04, 0x2f
        /*0632*/ 	.short	(.L_279 - .L_278)
	.align		4
.L_278:
        /*0634*/ 	.word	index@(_ZN7cutlass13device_kernelIN5flash19FlashAttnFwdCombineIN4cute5tupleIJNS3_1CILi16EEENS5_ILi64EEEEEELi5ELi256ELi1ELb0ELb0ENS_6half_tEfNS_4arch4Sm90EEEEEvNT_6ParamsE)
        /*0638*/ 	.word	0x00000030


	//----- nvinfo : EIATTR_FRAME_SIZE
	.align		4
.L_279:
        /*063c*/ 	.byte	0x04, 0x11
        /*063e*/ 	.short	(.L_281 - .L_280)
	.align		4
.L_280:
        /*0640*/ 	.word	index@(_ZN7cutlass13device_kernelIN5flash19FlashAttnFwdCombineIN4cute5tupleIJNS3_1CILi16EEENS5_ILi64EEEEEELi5ELi256ELi1ELb0ELb0ENS_6half_tEfNS_4arch4Sm90EEEEEvNT_6ParamsE)
        /*0644*/ 	.word	0x00000000


	//----- nvinfo : EIATTR_REGCOUNT
	.align		4
.L_281:
        /*0648*/ 	.byte	0x04, 0x2f
        /*064a*/ 	.short	(.L_283 - .L_282)
	.align		4
.L_282:
        /*064c*/ 	.word	index@(_ZN7cutlass13device_kernelIN5flash19FlashAttnFwdCombineIN4cute5tupleIJNS3_1CILi16EEENS5_ILi64EEEEEELi6ELi256ELi1ELb0ELb0ENS_6half_tEfNS_4arch4Sm90EEEEEvNT_6ParamsE)
        /*0650*/ 	.word	0x00000030


	//----- nvinfo : EIATTR_FRAME_SIZE
	.align		4
.L_283:
        /*0654*/ 	.byte	0x04, 0x11
        /*0656*/ 	.short	(.L_285 - .L_284)
	.align		4
.L_284:
        /*0658*/ 	.word	index@(_ZN7cutlass13device_kernelIN5flash19FlashAttnFwdCombineIN4cute5tupleIJNS3_1CILi16EEENS5_ILi64EEEEEELi6ELi256ELi1ELb0ELb0ENS_6half_tEfNS_4arch4Sm90EEEEEvNT_6ParamsE)
        /*065c*/ 	.word	0x00000000


	//----- nvinfo : EIATTR_REGCOUNT
	.align		4
.L_285:
        /*0660*/ 	.byte	0x04, 0x2f
        /*0662*/ 	.short	(.L_287 - .L_286)
	.align		4
.L_286:
        /*0664*/ 	.word	index@(_ZN7cutlass13device_kernelIN5flash19FlashAttnFwdCombineIN4cute5tupleIJNS3_1CILi16EEENS5_ILi64EEEEEELi7ELi256ELi1ELb0ELb0ENS_6half_tEfNS_4arch4Sm90EEEEEvNT_6ParamsE)
        /*0668*/ 	.word	0x00000030


	//----- nvinfo : EIATTR_FRAME_SIZE
	.align		4
.L_287:
        /*066c*/ 	.byte	0x04, 0x11
        /*066e*/ 	.short	(.L_289 - .L_288)
	.align		4
.L_288:
        /*0670*/ 	.word	index@(_ZN7cutlass13device_kernelIN5flash19FlashAttnFwdCombineIN4cute5tupleIJNS3_1CILi16EEENS5_ILi64EEEEEELi7ELi256ELi1ELb0ELb0ENS_6half_tEfNS_4arch4Sm90EEEEEvNT_6ParamsE)
        /*0674*/ 	.word	0x00000000


	//----- nvinfo : EIATTR_REGCOUNT
	.align		4
.L_289:
        /*0678*/ 	.byte	0x04, 0x2f
        /*067a*/ 	.short	(.L_291 - .L_290)
	.align		4
.L_290:
        /*067c*/ 	.word	index@(_ZN7cutlass13device_kernelIN5flash19FlashAttnFwdCombineIN4cute5tupleIJNS3_1CILi16EEENS5_ILi64EEEEEELi8ELi256ELi1ELb0ELb0ENS_6half_tEfNS_4arch4Sm90EEEEEvNT_6ParamsE)
        /*0680*/ 	.word	0x00000034


	//----- nvinfo : EIATTR_FRAME_SIZE
	.align		4
.L_291:
        /*0684*/ 	.byte	0x04, 0x11
        /*0686*/ 	.short	(.L_293 - .L_292)
	.align		4
.L_292:
        /*0688*/ 	.word	index@(_ZN7cutlass13device_kernelIN5flash19FlashAttnFwdCombineIN4cute5tupleIJNS3_1CILi16EEENS5_ILi64EEEEEELi8ELi256ELi1ELb0ELb0ENS_6half_tEfNS_4arch4Sm90EEEEEvNT_6ParamsE)
        /*068c*/ 	.word	0x00000000


	//----- nvinfo : EIATTR_REGCOUNT
	.align		4
.L_293:
        /*0690*/ 	.byte	0x04, 0x2f
        /*0692*/ 	.short	(.L_295 - .L_294)
	.align		4
.L_294:
        /*0694*/ 	.word	index@(_ZN7cutlass13device_kernelIN5flash19FlashAttnFwdCombineIN4cute5tupleIJNS3_1CILi8EEENS5_ILi128EEEEEELi5ELi256ELi1ELb0ELb1ENS_6half_tEfNS_4arch4Sm80EEEEEvNT_6ParamsE)
        /*0698*/ 	.word	0x0000002e


	//----- nvinfo : EIATTR_FRAME_SIZE
	.align		4
.L_295:
        /*069c*/ 	.byte	0x04, 0x11
        /*069e*/ 	.short	(.L_297 - .L_296)
	.align		4
.L_296:
        /*06a0*/ 	.word	index@($__internal_25_$__cuda_sm20_div_u64)
        /*06a4*/ 	.word	0x00000000


	//----- nvinfo : EIATTR_FRAME_SIZE
	.align		4
.L_297:
        /*06a8*/ 	.byte	0x04, 0x11
        /*06aa*/ 	.short	(.L_299 - .L_298)
	.align		4
.L_298:
        /*06ac*/ 	.word	index@(_ZN7cutlass13device_kernelIN5flash19FlashAttnFwdCombineIN4cute5tupleIJNS3_1CILi8EEENS5_ILi128EEEEEELi5ELi256ELi1ELb0ELb1ENS_6half_tEfNS_4arch4Sm80EEEEEvNT_6ParamsE)
        /*06b0*/ 	.word	0x00000000


	//----- nvinfo : EIATTR_REGCOUNT
	.align		4
.L_299:
        /*06b4*/ 	.byte	0x04, 0x2f
        /*06b6*/ 	.short	(.L_301 - .L_300)
	.align		4
.L_300:
        /*06b8*/ 	.word	index@(_ZN7cutlass13device_kernelIN5flash19FlashAttnFwdCombineIN4cute5tupleIJNS3_1CILi8EEENS5_ILi128EEEEEELi6ELi256ELi1ELb0ELb1ENS_6half_tEfNS_4arch4Sm80EEEEEvNT_6ParamsE)
        /*06bc*/ 	.word	0x0000002e


	//----- nvinfo : EIATTR_FRAME_SIZE
	.align		4
.L_301:
        /*06c0*/ 	.byte	0x04, 0x11
        /*06c2*/ 	.short	(.L_303 - .L_302)
	.align		4
.L_302:
        /*06c4*/ 	.word	index@($__internal_24_$__cuda_sm20_div_u64)
        /*06c8*/ 	.word	0x00000000


	//----- nvinfo : EIATTR_FRAME_SIZE
	.align		4
.L_303:
        /*06cc*/ 	.byte	0x04, 0x11
        /*06ce*/ 	.short	(.L_305 - .L_304)
	.align		4
.L_304:
        /*06d0*/ 	.word	index@(_ZN7cutlass13device_kernelIN5flash19FlashAttnFwdCombineIN4cute5tupleIJNS3_1CILi8EEENS5_ILi128EEEEEELi6ELi256ELi1ELb0ELb1ENS_6half_tEfNS_4arch4Sm80EEEEEvNT_6ParamsE)
        /*06d4*/ 	.word	0x00000000


	//----- nvinfo : EIATTR_REGCOUNT
	.align		4
.L_305:
        /*06d8*/ 	.byte	0x04, 0x2f
        /*06da*/ 	.short	(.L_307 - .L_306)
	.align		4
.L_306:
        /*06dc*/ 	.word	index@(_ZN7cutlass13device_kernelIN5flash19FlashAttnFwdCombineIN4cute5tupleIJNS3_1CILi8EEENS5_ILi128EEEEEELi7ELi256ELi1ELb0ELb1ENS_6half_tEfNS_4arch4Sm80EEEEEvNT_6ParamsE)
        /*06e0*/ 	.word	0x0000002e


	//----- nvinfo : EIATTR_FRAME_SIZE
	.align		4
.L_307:
        /*06e4*/ 	.byte	0x04, 0x11
        /*06e6*/ 	.short	(.L_309 - .L_308)
	.align		4
.L_308:
        /*06e8*/ 	.word	index@($__internal_23_$__cuda_sm20_div_u64)
        /*06ec*/ 	.word	0x00000000


	//----- nvinfo : EIATTR_FRAME_SIZE
	.align		4
.L_309:
        /*06f0*/ 	.byte	0x04, 0x11
        /*06f2*/ 	.short	(.L_311 - .L_310)
	.align		4
.L_310:
        /*06f4*/ 	.word	index@(_ZN7cutlass13device_kernelIN5flash19FlashAttnFwdCombineIN4cute5tupleIJNS3_1CILi8EEENS5_ILi128EEEEEELi7ELi256ELi1ELb0ELb1ENS_6half_tEfNS_4arch4Sm80EEEEEvNT_6ParamsE)
        /*06f8*/ 	.word	0x00000000


	//----- nvinfo : EIATTR_REGCOUNT
	.align		4
.L_311:
        /*06fc*/ 	.byte	0x04, 0x2f
        /*06fe*/ 	.short	(.L_313 - .L_312)
	.align		4
.L_312:
        /*0700*/ 	.word	index@(_ZN7cutlass13device_kernelIN5flash19FlashAttnFwdCombineIN4cute5tupleIJNS3_1CILi8EEENS5_ILi128EEEEEELi8ELi256ELi1ELb0ELb1ENS_6half_tEfNS_4arch4Sm80EEEEEvNT_6ParamsE)
        /*0704*/ 	.word	0x00000030


	//----- nvinfo : EIATTR_FRAME_SIZE
	.align		4
.L_313:
        /*0708*/ 	.byte	0x04, 0x11
        /*070a*/ 	.short	(.L_315 - .L_314)
	.align		4
.L_314:
        /*070c*/ 	.word	index@($__internal_22_$__cuda_sm20_div_u64)
        /*0710*/ 	.word	0x00000000


	//----- nvinfo : EIATTR_FRAME_SIZE
	.align		4
.L_315:
        /*0714*/ 	.byte	0x04, 0x11
        /*0716*/ 	.short	(.L_317 - .L_316)
	.align		4
.L_316:
        /*0718*/ 	.word	index@(_ZN7cutlass13device_kernelIN5flash19FlashAttnFwdCombineIN4cute5tupleIJNS3_1CILi8EEENS5_ILi128EEEEEELi8ELi256ELi1ELb0ELb1ENS_6half_tEfNS_4arch4Sm80EEEEEvNT_6ParamsE)
        /*071c*/ 	.word	0x00000000


	//----- nvinfo : EIATTR_REGCOUNT
	.align		4
.L_317:
        /*0720*/ 	.byte	0x04, 0x2f
        /*0722*/ 	.short	(.L_319 - .L_318)
	.align		4
.L_318:
        /*0724*/ 	.word	index@(_ZN7cutlass13device_kernelIN5flash19FlashAttnFwdCombineIN4cute5tupleIJNS3_1CILi8EEENS5_ILi128EEEEEELi5ELi256ELi1ELb0ELb0ENS_6half_tEfNS_4arch4Sm80EEEEEvNT_6ParamsE)
        /*0728*/ 	.word	0x00000030


	//----- nvinfo : EIATTR_FRAME_SIZE
	.align		4
.L_319:
        /*072c*/ 	.byte	0x04, 0x11
        /*072e*/ 	.short	(.L_321 - .L_320)
	.align		4
.L_320:
        /*0730*/ 	.word	index@(_ZN7cutlass13device_kernelIN5flash19FlashAttnFwdCombineIN4cute5tupleIJNS3_1CILi8EEENS5_ILi128EEEEEELi5ELi256ELi1ELb0ELb0ENS_6half_tEfNS_4arch4Sm80EEEEEvNT_6ParamsE)
        /*0734*/ 	.word	0x00000000


	//----- nvinfo : EIATTR_REGCOUNT
	.align		4
.L_321:
        /*0738*/ 	.byte	0x04, 0x2f
        /*073a*/ 	.short	(.L_323 - .L_322)
	.align		4
.L_322:
        /*073c*/ 	.word	index@(_ZN7cutlass13device_kernelIN5flash19FlashAttnFwdCombineIN4cute5tupleIJNS3_1CILi8EEENS5_ILi128EEEEEELi6ELi256ELi1ELb0ELb0ENS_6half_tEfNS_4arch4Sm80EEEEEvNT_6ParamsE)
        /*0740*/ 	.word	0x00000030


	//----- nvinfo : EIATTR_FRAME_SIZE
	.align		4
.L_323:
        /*0744*/ 	.byte	0x04, 0x11
        /*0746*/ 	.short	(.L_325 - .L_324)
	.align		4
.L_324:
        /*0748*/ 	.word	index@(_ZN7cutlass13device_kernelIN5flash19FlashAttnFwdCombineIN4cute5tupleIJNS3_1CILi8EEENS5_ILi128EEEEEELi6ELi256ELi1ELb0ELb0ENS_6half_tEfNS_4arch4Sm80EEEEEvNT_6ParamsE)
        /*074c*/ 	.word	0x00000000


	//----- nvinfo : EIATTR_REGCOUNT
	.align		4
.L_325:
        /*0750*/ 	.byte	0x04, 0x2f
        /*0752*/ 	.short	(.L_327 - .L_326)
	.align		4
.L_326:
        /*0754*/ 	.word	index@(_ZN7cutlass13device_kernelIN5flash19FlashAttnFwdCombineIN4cute5tupleIJNS3_1CILi8EEENS5_ILi128EEEEEELi7ELi256ELi1ELb0ELb0ENS_6half_tEfNS_4arch4Sm80EEEEEvNT_6ParamsE)
        /*0758*/ 	.word	0x00000030


	//----- nvinfo : EIATTR_FRAME_SIZE
	.align		4
.L_327:
        /*075c*/ 	.byte	0x04, 0x11
        /*075e*/ 	.short	(.L_329 - .L_328)
	.align		4
.L_328:
        /*0760*/ 	.word	index@(_ZN7cutlass13device_kernelIN5flash19FlashAttnFwdCombineIN4cute5tupleIJNS3_1CILi8EEENS5_ILi128EEEEEELi7ELi256ELi1ELb0ELb0ENS_6half_tEfNS_4arch4Sm80EEEEEvNT_6ParamsE)
        /*0764*/ 	.word	0x00000000


	//----- nvinfo : EIATTR_REGCOUNT
	.align		4
.L_329:
        /*0768*/ 	.byte	0x04, 0x2f
        /*076a*/ 	.short	(.L_331 - .L_330)
	.align		4
.L_330:
        /*076c*/ 	.word	index@(_ZN7cutlass13device_kernelIN5flash19FlashAttnFwdCombineIN4cute5tupleIJNS3_1CILi8EEENS5_ILi128EEEEEELi8ELi256ELi1ELb0ELb0ENS_6half_tEfNS_4arch4Sm80EEEEEvNT_6ParamsE)
        /*0770*/ 	.word	0x00000038


	//----- nvinfo : EIATTR_FRAME_SIZE
	.align		4
.L_331:
        /*0774*/ 	.byte	0x04, 0x11
        /*0776*/ 	.short	(.L_333 - .L_332)
	.align		4
.L_332:
        /*0778*/ 	.word	index@(_ZN7cutlass13device_kernelIN5flash19FlashAttnFwdCombineIN4cute5tupleIJNS3_1CILi8EEENS5_ILi128EEEEEELi8ELi256ELi1ELb0ELb0ENS_6half_tEfNS_4arch4Sm80EEEEEvNT_6ParamsE)
        /*077c*/ 	.word	0x00000000


	//----- nvinfo : EIATTR_REGCOUNT
	.align		4
.L_333:
        /*0780*/ 	.byte	0x04, 0x2f
        /*0782*/ 	.short	(.L_335 - .L_334)
	.align		4
.L_334:
        /*0784*/ 	.word	index@(_ZN7cutlass13device_kernelIN5flash19FlashAttnFwdCombineIN4cute5tupleIJNS3_1CILi8EEENS5_ILi128EEEEEELi5ELi256ELi1ELb0ELb1ENS_6half_tEfNS_4arch4Sm90EEEEEvNT_6ParamsE)
        /*0788*/ 	.word	0x0000002e


	//----- nvinfo : EIATTR_FRAME_SIZE
	.align		4
.L_335:
        /*078c*/ 	.byte	0x04, 0x11
        /*078e*/ 	.short	(.L_337 - .L_336)
	.align		4
.L_336:
        /*0790*/ 	.word	index@($__internal_21_$__cuda_sm20_div_u64)
        /*0794*/ 	.word	0x00000000


	//----- nvinfo : EIATTR_FRAME_SIZE
	.align		4
.L_337:
        /*0798*/ 	.byte	0x04, 0x11
        /*079a*/ 	.short	(.L_339 - .L_338)
	.align		4
.L_338:
        /*079c*/ 	.word	index@(_ZN7cutlass13device_kernelIN5flash19FlashAttnFwdCombineIN4cute5tupleIJNS3_1CILi8EEENS5_ILi128EEEEEELi5ELi256ELi1ELb0ELb1ENS_6half_tEfNS_4arch4Sm90EEEEEvNT_6ParamsE)
        /*07a0*/ 	.word	0x00000000


	//----- nvinfo : EIATTR_REGCOUNT
	.align		4
.L_339:
        /*07a4*/ 	.byte	0x04, 0x2f
        /*07a6*/ 	.short	(.L_341 - .L_340)
	.align		4
.L_340:
        /*07a8*/ 	.word	index@(_ZN7cutlass13device_kernelIN5flash19FlashAttnFwdCombineIN4cute5tupleIJNS3_1CILi8EEENS5_ILi128EEEEEELi6ELi256ELi1ELb0ELb1ENS_6half_tEfNS_4arch4Sm90EEEEEvNT_6ParamsE)
        /*07ac*/ 	.word	0x0000002e


	//----- nvinfo : EIATTR_FRAME_SIZE
	.align		4
.L_341:
        /*07b0*/ 	.byte	0x04, 0x11
        /*07b2*/ 	.short	(.L_343 - .L_342)
	.align		4
.L_342:
        /*07b4*/ 	.word	index@($__internal_20_$__cuda_sm20_div_u64)
        /*07b8*/ 	.word	0x00000000


	//----- nvinfo : EIATTR_FRAME_SIZE
	.align		4
.L_343:
        /*07bc*/ 	.byte	0x04, 0x11
        /*07be*/ 	.short	(.L_345 - .L_344)
	.align		4
.L_344:
        /*07c0*/ 	.word	index@(_ZN7cutlass13device_kernelIN5flash19FlashAttnFwdCombineIN4cute5tupleIJNS3_1CILi8EEENS5_ILi128EEEEEELi6ELi256ELi1ELb0ELb1ENS_6half_tEfNS_4arch4Sm90EEEEEvNT_6ParamsE)
        /*07c4*/ 	.word	0x00000000


	//----- nvinfo : EIATTR_REGCOUNT
	.align		4
.L_345:
        /*07c8*/ 	.byte	0x04, 0x2f
        /*07ca*/ 	.short	(.L_347 - .L_346)
	.align		4
.L_346:
        /*07cc*/ 	.word	index@(_ZN7cutlass13device_kernelIN5flash19FlashAttnFwdCombineIN4cute5tupleIJNS3_1CILi8EEENS5_ILi128EEEEEELi7ELi256ELi1ELb0ELb1ENS_6half_tEfNS_4arch4Sm90EEEEEvNT_6ParamsE)
        /*07d0*/ 	.word	0x0000002e


	//----- nvinfo : EIATTR_FRAME_SIZE
	.align		4
.L_347:
        /*07d4*/ 	.byte	0x04, 0x11
        /*07d6*/ 	.short	(.L_349 - .L_348)
	.align		4
.L_348:
        /*07d8*/ 	.word	index@($__internal_19_$__cuda_sm20_div_u64)
        /*07dc*/ 	.word	0x00000000


	//----- nvinfo : EIATTR_FRAME_SIZE
	.align		4
.L_349:
        /*07e0*/ 	.byte	0x04, 0x11
        /*07e2*/ 	.short	(.L_351 - .L_350)
	.align		4
.L_350:
        /*07e4*/ 	.word	index@(_ZN7cutlass13device_kernelIN5flash19FlashAttnFwdCombineIN4cute5tupleIJNS3_1CILi8EEENS5_ILi128EEEEEELi7ELi256ELi1ELb0ELb1ENS_6half_tEfNS_4arch4Sm90EEEEEvNT_6ParamsE)
        /*07e8*/ 	.word	0x00000000


	//----- nvinfo : EIATTR_REGCOUNT
	.align		4
.L_351:
        /*07ec*/ 	.byte	0x04, 0x2f
        /*07ee*/ 	.short	(.L_353 - .L_352)
	.align		4
.L_352:
        /*07f0*/ 	.word	index@(_ZN7cutlass13device_kernelIN5flash19FlashAttnFwdCombineIN4cute5tupleIJNS3_1CILi8EEENS5_ILi128EEEEEELi8ELi256ELi1ELb0ELb1ENS_6half_tEfNS_4arch4Sm90EEEEEvNT_6ParamsE)
        /*07f4*/ 	.word	0x00000030


	//----- nvinfo : EIATTR_FRAME_SIZE
	.align		4
.L_353:
        /*07f8*/ 	.byte	0x04, 0x11
        /*07fa*/ 	.short	(.L_355 - .L_354)
	.align		4
.L_354:
        /*07fc*/ 	.word	index@($__internal_18_$__cuda_sm20_div_u64)
        /*0800*/ 	.word	0x00000000


	//----- nvinfo : EIATTR_FRAME_SIZE
	.align		4
.L_355:
        /*0804*/ 	.byte	0x04, 0x11
        /*0806*/ 	.short	(.L_357 - .L_356)
	.align		4
.L_356:
        /*0808*/ 	.word	index@(_ZN7cutlass13device_kernelIN5flash19FlashAttnFwdCombineIN4cute5tupleIJNS3_1CILi8EEENS5_ILi128EEEEEELi8ELi256ELi1ELb0ELb1ENS_6half_tEfNS_4arch4Sm90EEEEEvNT_6ParamsE)
        /*080c*/ 	.word	0x00000000


	//----- nvinfo : EIATTR_REGCOUNT
	.align		4
.L_357:
        /*0810*/ 	.byte	0x04, 0x2f
        /*0812*/ 	.short	(.L_359 - .L_358)
	.align		4
.L_358:
        /*0814*/ 	.word	index@(_ZN7cutlass13device_kernelIN5flash19FlashAttnFwdCombineIN4cute5tupleIJNS3_1CILi8EEENS5_ILi128EEEEEELi5ELi256ELi1ELb0ELb0ENS_6half_tEfNS_4arch4Sm90EEEEEvNT_6ParamsE)
        /*0818*/ 	.word	0x00000030


	//----- nvinfo : EIATTR_FRAME_SIZE
	.align		4
.L_359:
        /*081c*/ 	.byte	0x04, 0x11
        /*081e*/ 	.short	(.L_361 - .L_360)
	.align		4
.L_360:
        /*0820*/ 	.word	index@(_ZN7cutlass13device_kernelIN5flash19FlashAttnFwdCombineIN4cute5tupleIJNS3_1CILi8EEENS5_ILi128EEEEEELi5ELi256ELi1ELb0ELb0ENS_6half_tEfNS_4arch4Sm90EEEEEvNT_6ParamsE)
        /*0824*/ 	.word	0x00000000


	//----- nvinfo : EIATTR_REGCOUNT
	.align		4
.L_361:
        /*0828*/ 	.byte	0x04, 0x2f
        /*082a*/ 	.short	(.L_363 - .L_362)
	.align		4
.L_362:
        /*082c*/ 	.word	index@(_ZN7cutlass13device_kernelIN5flash19FlashAttnFwdCombineIN4cute5tupleIJNS3_1CILi8EEENS5_ILi128EEEEEELi6ELi256ELi1ELb0ELb0ENS_6half_tEfNS_4arch4Sm90EEEEEvNT_6ParamsE)
        /*0830*/ 	.word	0x00000030


	//----- nvinfo : EIATTR_FRAME_SIZE
	.align		4
.L_363:
        /*0834*/ 	.byte	0x04, 0x11
        /*0836*/ 	.short	(.L_365 - .L_364)
	.align		4
.L_364:
        /*0838*/ 	.word	index@(_ZN7cutlass13device_kernelIN5flash19FlashAttnFwdCombineIN4cute5tupleIJNS3_1CILi8EEENS5_ILi128EEEEEELi6ELi256ELi1ELb0ELb0ENS_6half_tEfNS_4arch4Sm90EEEEEvNT_6ParamsE)
        /*083c*/ 	.word	0x00000000


	//----- nvinfo : EIATTR_REGCOUNT
	.align		4
.L_365:
        /*0840*/ 	.byte	0x04, 0x2f
        /*0842*/ 	.short	(.L_367 - .L_366)
	.align		4
.L_366:
        /*0844*/ 	.word	index@(_ZN7cutlass13device_kernelIN5flash19FlashAttnFwdCombineIN4cute5tupleIJNS3_1CILi8EEENS5_ILi128EEEEEELi7ELi256ELi1ELb0ELb0ENS_6half_tEfNS_4arch4Sm90EEEEEvNT_6ParamsE)
        /*0848*/ 	.word	0x00000030


	//----- nvinfo : EIATTR_FRAME_SIZE
	.align		4
.L_367:
        /*084c*/ 	.byte	0x04, 0x11
        /*084e*/ 	.short	(.L_369 - .L_368)
	.align		4
.L_368:
        /*0850*/ 	.word	index@(_ZN7cutlass13device_kernelIN5flash19FlashAttnFwdCombineIN4cute5tupleIJNS3_1CILi8EEENS5_ILi128EEEEEELi7ELi256ELi1ELb0ELb0ENS_6half_tEfNS_4arch4Sm90EEEEEvNT_6ParamsE)
        /*0854*/ 	.word	0x00000000


	//----- nvinfo : EIATTR_REGCOUNT
	.align		4
.L_369:
        /*0858*/ 	.byte	0x04, 0x2f
        /*085a*/ 	.short	(.L_371 - .L_370)
	.align		4
.L_370:
        /*085c*/ 	.word	index@(_ZN7cutlass13device_kernelIN5flash19FlashAttnFwdCombineIN4cute5tupleIJNS3_1CILi8EEENS5_ILi128EEEEEELi8ELi256ELi1ELb0ELb0ENS_6half_tEfNS_4arch4Sm90EEEEEvNT_6ParamsE)
        /*0860*/ 	.word	0x00000038


	//----- nvinfo : EIATTR_FRAME_SIZE
	.align		4
.L_371:
        /*0864*/ 	.byte	0x04, 0x11
        /*0866*/ 	.short	(.L_373 - .L_372)
	.align		4
.L_372:
        /*0868*/ 	.word	index@(_ZN7cutlass13device_kernelIN5flash19FlashAttnFwdCombineIN4cute5tupleIJNS3_1CILi8EEENS5_ILi128EEEEEELi8ELi256ELi1ELb0ELb0ENS_6half_tEfNS_4arch4Sm90EEEEEvNT_6ParamsE)
        /*086c*/ 	.word	0x00000000


	//----- nvinfo : EIATTR_REGCOUNT
	.align		4
.L_373:
        /*0870*/ 	.byte	0x04, 0x2f
        /*0872*/ 	.short	(.L_375 - .L_374)
	.align		4
.L_374:
        /*0874*/ 	.word	index@(_ZN7cutlass13device_kernelIN5flash19FlashAttnFwdCombineIN4cute5tupleIJNS3_1CILi16EEENS5_ILi64EEEEEELi4ELi256ELi1ELb0ELb1ENS_10bfloat16_tEfNS_4arch4Sm80EEEEEvNT_6ParamsE)
        /*0878*/ 	.word	0x0000002e


	//----- nvinfo : EIATTR_FRAME_SIZE
	.align		4
.L_375:
        /*087c*/ 	.byte	0x04, 0x11
        /*087e*/ 	.short	(.L_377 - .L_376)
	.align		4
.L_376:
        /*0880*/ 	.word	index@($__internal_17_$__cuda_sm20_div_u64)
        /*0884*/ 	.word	0x00000000


	//----- nvinfo : EIATTR_FRAME_SIZE
	.align		4
.L_377:
        /*0888*/ 	.byte	0x04, 0x11
        /*088a*/ 	.short	(.L_379 - .L_378)
	.align		4
.L_378:
        /*088c*/ 	.word	index@(_ZN7cutlass13device_kernelIN5flash19FlashAttnFwdCombineIN4cute5tupleIJNS3_1CILi16EEENS5_ILi64EEEEEELi4ELi256ELi1ELb0ELb1ENS_10bfloat16_tEfNS_4arch4Sm80EEEEEvNT_6ParamsE)
        /*0890*/ 	.word	0x00000000


	//----- nvinfo : EIATTR_REGCOUNT
	.align		4
.L_379:
        /*0894*/ 	.byte	0x04, 0x2f
        /*0896*/ 	.short	(.L_381 - .L_380)
	.align		4
.L_380:
        /*0898*/ 	.word	index@(_ZN7cutlass13device_kernelIN5flash19FlashAttnFwdCombineIN4cute5tupleIJNS3_1CILi16EEENS5_ILi64EEEEEELi5ELi256ELi1ELb0ELb1ENS_10bfloat16_tEfNS_4arch4Sm80EEEEEvNT_6ParamsE)
        /*089c*/ 	.word	0x0000002e


	//----- nvinfo : EIATTR_FRAME_SIZE
	.align		4
.L_381:
        /*08a0*/ 	.byte	0x04, 0x11
        /*08a2*/ 	.short	(.L_383 - .L_382)
	.align		4
.L_382:
        /*08a4*/ 	.word	index@($__internal_16_$__cuda_sm20_div_u64)
        /*08a8*/ 	.word	0x00000000


	//----- nvinfo : EIATTR_FRAME_SIZE
	.align		4
.L_383:
        /*08ac*/ 	.byte	0x04, 0x11
        /*08ae*/ 	.short	(.L_385 - .L_384)
	.align		4
.L_384:
        /*08b0*/ 	.word	index@(_ZN7cutlass13device_kernelIN5flash19FlashAttnFwdCombineIN4cute5tupleIJNS3_1CILi16EEENS5_ILi64EEEEEELi5ELi256ELi1ELb0ELb1ENS_10bfloat16_tEfNS_4arch4Sm80EEEEEvNT_6ParamsE)
        /*08b4*/ 	.word	0x00000000


	//----- nvinfo : EIATTR_REGCOUNT
	.align		4
.L_385:
        /*08b8*/ 	.byte	0x04, 0x2f
        /*08ba*/ 	.short	(.L_387 - .L_386)
	.align		4
.L_386:
        /*08bc*/ 	.word	index@(_ZN7cutlass13device_kernelIN5flash19FlashAttnFwdCombineIN4cute5tupleIJNS3_1CILi16EEENS5_ILi64EEEEEELi6ELi256ELi1ELb0ELb1ENS_10bfloat16_tEfNS_4arch4Sm80EEEEEvNT_6ParamsE)
        /*08c0*/ 	.word	0x0000002e


	//----- nvinfo : EIATTR_FRAME_SIZE
	.align		4
.L_387:
        /*08c4*/ 	.byte	0x04, 0x11
        /*08c6*/ 	.short	(.L_389 - .L_388)
	.align		4
.L_388:
        /*08c8*/ 	.word	index@($__internal_15_$__cuda_sm20_div_u64)
        /*08cc*/ 	.word	0x00000000


	//----- nvinfo : EIATTR_FRAME_SIZE
	.align		4
.L_389:
        /*08d0*/ 	.byte	0x04, 0x11
        /*08d2*/ 	.short	(.L_391 - .L_390)
	.align		4
.L_390:
        /*08d4*/ 	.word	index@(_ZN7cutlass13device_kernelIN5flash19FlashAttnFwdCombineIN4cute5tupleIJNS3_1CILi16EEENS5_ILi64EEEEEELi6ELi256ELi1ELb0ELb1ENS_10bfloat16_tEfNS_4arch4Sm80EEEEEvNT_6ParamsE)
        /*08d8*/ 	.word	0x00000000


	//----- nvinfo : EIATTR_REGCOUNT
	.align		4
.L_391:
        /*08dc*/ 	.byte	0x04, 0x2f
        /*08de*/ 	.short	(.L_393 - .L_392)
	.align		4
.L_392:
        /*08e0*/ 	.word	index@(_ZN7cutlass13device_kernelIN5flash19FlashAttnFwdCombineIN4cute5tupleIJNS3_1CILi16EEENS5_ILi64EEEEEELi7ELi256ELi1ELb0ELb1ENS_10bfloat16_tEfNS_4arch4Sm80EEEEEvNT_6ParamsE)
        /*08e4*/ 	.word	0x0000002e


	//----- nvinfo : EIATTR_FRAME_SIZE
	.align		4
.L_393:
        /*08e8*/ 	.byte	0x04, 0x11
        /*08ea*/ 	.short	(.L_395 - .L_394)
	.align		4
.L_394:
        /*08ec*/ 	.word	index@($__internal_14_$__cuda_sm20_div_u64)
        /*08f0*/ 	.word	0x00000000


	//----- nvinfo : EIATTR_FRAME_SIZE
	.align		4
.L_395:
        /*08f4*/ 	.byte	0x04, 0x11
        /*08f6*/ 	.short	(.L_397 - .L_396)
	.align		4
.L_396:
        /*08f8*/ 	.word	index@(_ZN7cutlass13device_kernelIN5flash19FlashAttnFwdCombineIN4cute5tupleIJNS3_1CILi16EEENS5_ILi64EEEEEELi7ELi256ELi1ELb0ELb1ENS_10bfloat16_tEfNS_4arch4Sm80EEEEEvNT_6ParamsE)
        /*08fc*/ 	.word	0x00000000


	//----- nvinfo : EIATTR_REGCOUNT
	.align		4
.L_397:
        /*0900*/ 	.byte	0x04, 0x2f
        /*0902*/ 	.short	(.L_399 - .L_398)
	.align		4
.L_398:
        /*0904*/ 	.word	index@(_ZN7cutlass13device_kernelIN5flash19FlashAttnFwdCombineIN4cute5tupleIJNS3_1CILi16EEENS5_ILi64EEEEEELi8ELi256ELi1ELb0ELb1ENS_10bfloat16_tEfNS_4arch4Sm80EEEEEvNT_6ParamsE)
        /*0908*/ 	.word	0x00000038


	//----- nvinfo : EIATTR_FRAME_SIZE
	.align		4
.L_399:
        /*090c*/ 	.byte	0x04, 0x11
        /*090e*/ 	.short	(.L_401 - .L_400)
	.align		4
.L_400:
        /*0910*/ 	.word	index@($__internal_13_$__cuda_sm20_div_u64)
        /*0914*/ 	.word	0x00000000


	//----- nvinfo : EIATTR_FRAME_SIZE
	.align		4
.L_401:
        /*0918*/ 	.byte	0x04, 0x11
        /*091a*/ 	.short	(.L_403 - .L_402)
	.align		4
.L_402:
        /*091c*/ 	.word	index@(_ZN7cutlass13device_kernelIN5flash19FlashAttnFwdCombineIN4cute5tupleIJNS3_1CILi16EEENS5_ILi64EEEEEELi8ELi256ELi1ELb0ELb1ENS_10bfloat16_tEfNS_4arch4Sm80EEEEEvNT_6ParamsE)
        /*0920*/ 	.word	0x00000000


	//----- nvinfo : EIATTR_REGCOUNT
	.align		4
.L_403:
        /*0924*/ 	.byte	0x04, 0x2f
        /*0926*/ 	.short	(.L_405 - .L_404)
	.align		4
.L_404:
        /*0928*/ 	.word	index@(_ZN7cutlass13device_kernelIN5flash19FlashAttnFwdCombineIN4cute5tupleIJNS3_1CILi16EEENS5_ILi64EEEEEELi4ELi256ELi1ELb0ELb0ENS_10bfloat16_tEfNS_4arch4Sm80EEEEEvNT_6ParamsE)
        /*092c*/ 	.word	0x00000030


	//----- nvinfo : EIATTR_FRAME_SIZE
	.align		4
.L_405:
        /*0930*/ 	.byte	0x04, 0x11
        /*0932*/ 	.short	(.L_407 - .L_406)
	.align		4
.L_406:
        /*0934*/ 	.word	index@(_ZN7cutlass13device_kernelIN5flash19FlashAttnFwdCombineIN4cute5tupleIJNS3_1CILi16EEENS5_ILi64EEEEEELi4ELi256ELi1ELb0ELb0ENS_10bfloat16_tEfNS_4arch4Sm80EEEEEvNT_6ParamsE)
        /*0938*/ 	.word	0x00000000


	//----- nvinfo : EIATTR_REGCOUNT
	.align		4
.L_407:
        /*093c*/ 	.byte	0x04, 0x2f
        /*093e*/ 	.short	(.L_409 - .L_408)
	.align		4
.L_408:
        /*0940*/ 	.word	index@(_ZN7cutlass13device_kernelIN5flash19FlashAttnFwdCombineIN4cute5tupleIJNS3_1CILi16EEENS5_ILi64EEEEEELi5ELi256ELi1ELb0ELb0ENS_10bfloat16_tEfNS_4arch4Sm80EEEEEvNT_6ParamsE)
        /*0944*/ 	.word	0x00000030


	//----- nvinfo : EIATTR_FRAME_SIZE
	.align		4
.L_409:
        /*0948*/ 	.byte	0x04, 0x11
        /*094a*/ 	.short	(.L_411 - .L_410)
	.align		4
.L_410:
        /*094c*/ 	.word	index@(_ZN7cutlass13device_kernelIN5flash19FlashAttnFwdCombineIN4cute5tupleIJNS3_1CILi16EEENS5_ILi64EEEEEELi5ELi256ELi1ELb0ELb0ENS_10bfloat16_tEfNS_4arch4Sm80EEEEEvNT_6ParamsE)
        /*0950*/ 	.word	0x00000000


	//----- nvinfo : EIATTR_REGCOUNT
	.align		4
.L_411:
        /*0954*/ 	.byte	0x04, 0x2f
        /*0956*/ 	.short	(.L_413 - .L_412)
	.align		4
.L_412:
        /*0958*/ 	.word	index@(_ZN7cutlass13device_kernelIN5flash19FlashAttnFwdCombineIN4cute5tupleIJNS3_1CILi16EEENS5_ILi64EEEEEELi6ELi256ELi1ELb0ELb0ENS_10bfloat16_tEfNS_4arch4Sm80EEEEEvNT_6ParamsE)
        /*095c*/ 	.word	0x00000030


	//----- nvinfo : EIATTR_FRAME_SIZE
	.align		4
.L_413:
        /*0960*/ 	.byte	0x04, 0x11
        /*0962*/ 	.short	(.L_415 - .L_414)
	.align		4
.L_414:
        /*0964*/ 	.word	index@(_ZN7cutlass13device_kernelIN5flash19FlashAttnFwdCombineIN4cute5tupleIJNS3_1CILi16EEENS5_ILi64EEEEEELi6ELi256ELi1ELb0ELb0ENS_10bfloat16_tEfNS_4arch4Sm80EEEEEvNT_6ParamsE)
        /*0968*/ 	.word	0x00000000


	//----- nvinfo : EIATTR_REGCOUNT
	.align		4
.L_415:
        /*096c*/ 	.byte	0x04, 0x2f
        /*096e*/ 	.short	(.L_417 - .L_416)
	.align		4
.L_416:
        /*0970*/ 	.word	index@(_ZN7cutlass13device_kernelIN5flash19FlashAttnFwdCombineIN4cute5tupleIJNS3_1CILi16EEENS5_ILi64EEEEEELi7ELi256ELi1ELb0ELb0ENS_10bfloat16_tEfNS_4arch4Sm80EEEEEvNT_6ParamsE)
        /*0974*/ 	.word	0x00000030


	//----- nvinfo : EIATTR_FRAME_SIZE
	.align		4
.L_417:
        /*0978*/ 	.byte	0x04, 0x11
        /*097a*/ 	.short	(.L_419 - .L_418)
	.align		4
.L_418:
        /*097c*/ 	.word	index@(_ZN7cutlass13device_kernelIN5flash19FlashAttnFwdCombineIN4cute5tupleIJNS3_1CILi16EEENS5_ILi64EEEEEELi7ELi256ELi1ELb0ELb0ENS_10bfloat16_tEfNS_4arch4Sm80EEEEEvNT_6ParamsE)
        /*0980*/ 	.word	0x00000000


	//----- nvinfo : EIATTR_REGCOUNT
	.align		4
.L_419:
        /*0984*/ 	.byte	0x04, 0x2f
        /*0986*/ 	.short	(.L_421 - .L_420)
	.align		4
.L_420:
        /*0988*/ 	.word	index@(_ZN7cutlass13device_kernelIN5flash19FlashAttnFwdCombineIN4cute5tupleIJNS3_1CILi16EEENS5_ILi64EEEEEELi8ELi256ELi1ELb0ELb0ENS_10bfloat16_tEfNS_4arch4Sm80EEEEEvNT_6ParamsE)
        /*098c*/ 	.word	0x00000034


	//----- nvinfo : EIATTR_FRAME_SIZE
	.align		4
.L_421:
        /*0990*/ 	.byte	0x04, 0x11
        /*0992*/ 	.short	(.L_423 - .L_422)
	.align		4
.L_422:
        /*0994*/ 	.word	index@(_ZN7cutlass13device_kernelIN5flash19FlashAttnFwdCombineIN4cute5tupleIJNS3_1CILi16EEENS5_ILi64EEEEEELi8ELi256ELi1ELb0ELb0ENS_10bfloat16_tEfNS_4arch4Sm80EEEEEvNT_6ParamsE)
        /*0998*/ 	.word	0x00000000


	//----- nvinfo : EIATTR_REGCOUNT
	.align		4
.L_423:
        /*099c*/ 	.byte	0x04, 0x2f
        /*099e*/ 	.short	(.L_425 - .L_424)
	.align		4
.L_424:
        /*09a0*/ 	.word	index@(_ZN7cutlass13device_kernelIN5flash19FlashAttnFwdCombineIN4cute5tupleIJNS3_1CILi16EEENS5_ILi64EEEEEELi4ELi256ELi1ELb0ELb1ENS_10bfloat16_tEfNS_4arch4Sm90EEEEEvNT_6ParamsE)
        /*09a4*/ 	.word	0x0000002e


	//----- nvinfo : EIATTR_FRAME_SIZE
	.align		4
.L_425:
        /*09a8*/ 	.byte	0x04, 0x11
        /*09aa*/ 	.short	(.L_427 - .L_426)
	.align		4
.L_426:
        /*09ac*/ 	.word	index@($__internal_12_$__cuda_sm20_div_u64)
        /*09b0*/ 	.word	0x00000000


	//----- nvinfo : EIATTR_FRAME_SIZE
	.align		4
.L_427:
        /*09b4*/ 	.byte	0x04, 0x11
        /*09b6*/ 	.short	(.L_429 - .L_428)
	.align		4
.L_428:
        /*09b8*/ 	.word	index@(_ZN7cutlass13device_kernelIN5flash19FlashAttnFwdCombineIN4cute5tupleIJNS3_1CILi16EEENS5_ILi64EEEEEELi4ELi256ELi1ELb0ELb1ENS_10bfloat16_tEfNS_4arch4Sm90EEEEEvNT_6ParamsE)
        /*09bc*/ 	.word	0x00000000


	//----- nvinfo : EIATTR_REGCOUNT
	.align		4
.L_429:
        /*09c0*/ 	.byte	0x04, 0x2f
        /*09c2*/ 	.short	(.L_431 - .L_430)
	.align		4
.L_430:
        /*09c4*/ 	.word	index@(_ZN7cutlass13device_kernelIN5flash19FlashAttnFwdCombineIN4cute5tupleIJNS3_1CILi16EEENS5_ILi64EEEEEELi5ELi256ELi1ELb0ELb1ENS_10bfloat16_tEfNS_4arch4Sm90EEEEEvNT_6ParamsE)
        /*09c8*/ 	.word	0x0000002e


	//----- nvinfo : EIATTR_FRAME_SIZE
	.align		4
.L_431:
        /*09cc*/ 	.byte	0x04, 0x11
        /*09ce*/ 	.short	(.L_433 - .L_432)
	.align		4
.L_432:
        /*09d0*/ 	.word	index@($__internal_11_$__cuda_sm20_div_u64)
        /*09d4*/ 	.word	0x00000000


	//----- nvinfo : EIATTR_FRAME_SIZE
	.align		4
.L_433:
        /*09d8*/ 	.byte	0x04, 0x11
        /*09da*/ 	.short	(.L_435 - .L_434)
	.align		4
.L_434:
        /*09dc*/ 	.word	index@(_ZN7cutlass13device_kernelIN5flash19FlashAttnFwdCombineIN4cute5tupleIJNS3_1CILi16EEENS5_ILi64EEEEEELi5ELi256ELi1ELb0ELb1ENS_10bfloat16_tEfNS_4arch4Sm90EEEEEvNT_6ParamsE)
        /*09e0*/ 	.word	0x00000000


	//----- nvinfo : EIATTR_REGCOUNT
	.align		4
.L_435:
        /*09e4*/ 	.byte	0x04, 0x2f
        /*09e6*/ 	.short	(.L_437 - .L_436)
	.align		4
.L_436:
        /*09e8*/ 	.word	index@(_ZN7cutlass13device_kernelIN5flash19FlashAttnFwdCombineIN4cute5tupleIJNS3_1CILi16EEENS5_ILi64EEEEEELi6ELi256ELi1ELb0ELb1ENS_10bfloat16_tEfNS_4arch4Sm90EEEEEvNT_6ParamsE)
        /*09ec*/ 	.word	0x0000002e


	//----- nvinfo : EIATTR_FRAME_SIZE
	.align		4
.L_437:
        /*09f0*/ 	.byte	0x04, 0x11
        /*09f2*/ 	.short	(.L_439 - .L_438)
	.align		4
.L_438:
        /*09f4*/ 	.word	index@($__internal_10_$__cuda_sm20_div_u64)
        /*09f8*/ 	.word	0x00000000


	//----- nvinfo : EIATTR_FRAME_SIZE
	.align		4
.L_439:
        /*09fc*/ 	.byte	0x04, 0x11
        /*09fe*/ 	.short	(.L_441 - .L_440)
	.align		4
.L_440:
        /*0a00*/ 	.word	index@(_ZN7cutlass13device_kernelIN5flash19FlashAttnFwdCombineIN4cute5tupleIJNS3_1CILi16EEENS5_ILi64EEEEEELi6ELi256ELi1ELb0ELb1ENS_10bfloat16_tEfNS_4arch4Sm90EEEEEvNT_6ParamsE)
        /*0a04*/ 	.word	0x00000000


	//----- nvinfo : EIATTR_REGCOUNT
	.align		4
.L_441:
        /*0a08*/ 	.byte	0x04, 0x2f
        /*0a0a*/ 	.short	(.L_443 - .L_442)
	.align		4
.L_442:
        /*0a0c*/ 	.word	index@(_ZN7cutlass13device_kernelIN5flash19FlashAttnFwdCombineIN4cute5tupleIJNS3_1CILi16EEENS5_ILi64EEEEEELi7ELi256ELi1ELb0ELb1ENS_10bfloat16_tEfNS_4arch4Sm90EEEEEvNT_6ParamsE)
        /*0a10*/ 	.word	0x0000002e


	//----- nvinfo : EIATTR_FRAME_SIZE
	.align		4
.L_443:
        /*0a14*/ 	.byte	0x04, 0x11
        /*0a16*/ 	.short	(.L_445 - .L_444)
	.align		4
.L_444:
        /*0a18*/ 	.word	index@($__internal_9_$__cuda_sm20_div_u64)
        /*0a1c*/ 	.word	0x00000000


	//----- nvinfo : EIATTR_FRAME_SIZE
	.align		4
.L_445:
        /*0a20*/ 	.byte	0x04, 0x11
        /*0a22*/ 	.short	(.L_447 - .L_446)
	.align		4
.L_446:
        /*0a24*/ 	.word	index@(_ZN7cutlass13device_kernelIN5flash19FlashAttnFwdCombineIN4cute5tupleIJNS3_1CILi16EEENS5_ILi64EEEEEELi7ELi256ELi1ELb0ELb1ENS_10bfloat16_tEfNS_4arch4Sm90EEEEEvNT_6ParamsE)
        /*0a28*/ 	.word	0x00000000


	//----- nvinfo : EIATTR_REGCOUNT
	.align		4
.L_447:
        /*0a2c*/ 	.byte	0x04, 0x2f
        /*0a2e*/ 	.short	(.L_449 - .L_448)
	.align		4
.L_448:
        /*0a30*/ 	.word	index@(_ZN7cutlass13device_kernelIN5flash19FlashAttnFwdCombineIN4cute5tupleIJNS3_1CILi16EEENS5_ILi64EEEEEELi8ELi256ELi1ELb0ELb1ENS_10bfloat16_tEfNS_4arch4Sm90EEEEEvNT_6ParamsE)
        /*0a34*/ 	.word	0x00000038


	//----- nvinfo : EIATTR_FRAME_SIZE
	.align		4
.L_449:
        /*0a38*/ 	.byte	0x04, 0x11
        /*0a3a*/ 	.short	(.L_451 - .L_450)
	.align		4
.L_450:
        /*0a3c*/ 	.word	index@($__internal_8_$__cuda_sm20_div_u64)
        /*0a40*/ 	.word	0x00000000


	//----- nvinfo : EIATTR_FRAME_SIZE
	.align		4
.L_451:
        /*0a44*/ 	.byte	0x04, 0x11
        /*0a46*/ 	.short	(.L_453 - .L_452)
	.align		4
.L_452:
        /*0a48*/ 	.word	index@(_ZN7cutlass13device_kernelIN5flash19FlashAttnFwdCombineIN4cute5tupleIJNS3_1CILi16EEENS5_ILi64EEEEEELi8ELi256ELi1ELb0ELb1ENS_10bfloat16_tEfNS_4arch4Sm90EEEEEvNT_6ParamsE)
        /*0a4c*/ 	.word	0x00000000


	//----- nvinfo : EIATTR_REGCOUNT
	.align		4
.L_453:
        /*0a50*/ 	.byte	0x04, 0x2f
        /*0a52*/ 	.short	(.L_455 - .L_454)
	.align		4
.L_454:
        /*0a54*/ 	.word	index@(_ZN7cutlass13device_kernelIN5flash19FlashAttnFwdCombineIN4cute5tupleIJNS3_1CILi16EEENS5_ILi64EEEEEELi4ELi256ELi1ELb0ELb0ENS_10bfloat16_tEfNS_4arch4Sm90EEEEEvNT_6ParamsE)
        /*0a58*/ 	.word	0x00000030


	//----- nvinfo : EIATTR_FRAME_SIZE
	.align		4
.L_455:
        /*0a5c*/ 	.byte	0x04, 0x11
        /*0a5e*/ 	.short	(.L_457 - .L_456)
	.align		4
.L_456:
        /*0a60*/ 	.word	index@(_ZN7cutlass13device_kernelIN5flash19FlashAttnFwdCombineIN4cute5tupleIJNS3_1CILi16EEENS5_ILi64EEEEEELi4ELi256ELi1ELb0ELb0ENS_10bfloat16_tEfNS_4arch4Sm90EEEEEvNT_6ParamsE)
        /*0a64*/ 	.word	0x00000000


	//----- nvinfo : EIATTR_REGCOUNT
	.align		4
.L_457:
        /*0a68*/ 	.byte	0x04, 0x2f
        /*0a6a*/ 	.short	(.L_459 - .L_458)
	.align		4
.L_458:
        /*0a6c*/ 	.word	index@(_ZN7cutlass13device_kernelIN5flash19FlashAttnFwdCombineIN4cute5tupleIJNS3_1CILi16EEENS5_ILi64EEEEEELi5ELi256ELi1ELb0ELb0ENS_10bfloat16_tEfNS_4arch4Sm90EEEEEvNT_6ParamsE)
        /*0a70*/ 	.word	0x00000030


	//----- nvinfo : EIATTR_FRAME_SIZE
	.align		4
.L_459:
        /*0a74*/ 	.byte	0x04, 0x11
        /*0a76*/ 	.short	(.L_461 - .L_460)
	.align		4
.L_460:
        /*0a78*/ 	.word	index@(_ZN7cutlass13device_kernelIN5flash19FlashAttnFwdCombineIN4cute5tupleIJNS3_1CILi16EEENS5_ILi64EEEEEELi5ELi256ELi1ELb0ELb0ENS_10bfloat16_tEfNS_4arch4Sm90EEEEEvNT_6ParamsE)
        /*0a7c*/ 	.word	0x00000000


	//----- nvinfo : EIATTR_REGCOUNT
	.align		4
.L_461:
        /*0a80*/ 	.byte	0x04, 0x2f
        /*0a82*/ 	.short	(.L_463 - .L_462)
	.align		4
.L_462:
        /*0a84*/ 	.word	index@(_ZN7cutlass13device_kernelIN5flash19FlashAttnFwdCombineIN4cute5tupleIJNS3_1CILi16EEENS5_ILi64EEEEEELi6ELi256ELi1ELb0ELb0ENS_10bfloat16_tEfNS_4arch4Sm90EEEEEvNT_6ParamsE)
        /*0a88*/ 	.word	0x00000030


	//----- nvinfo : EIATTR_FRAME_SIZE
	.align		4
.L_463:
        /*0a8c*/ 	.byte	0x04, 0x11
        /*0a8e*/ 	.short	(.L_465 - .L_464)
	.align		4
.L_464:
        /*0a90*/ 	.word	index@(_ZN7cutlass13device_kernelIN5flash19FlashAttnFwdCombineIN4cute5tupleIJNS3_1CILi16EEENS5_ILi64EEEEEELi6ELi256ELi1ELb0ELb0ENS_10bfloat16_tEfNS_4arch4Sm90EEEEEvNT_6ParamsE)
        /*0a94*/ 	.word	0x00000000


	//----- nvinfo : EIATTR_REGCOUNT
	.align		4
.L_465:
        /*0a98*/ 	.byte	0x04, 0x2f
        /*0a9a*/ 	.short	(.L_467 - .L_466)
	.align		4
.L_466:
        /*0a9c*/ 	.word	index@(_ZN7cutlass13device_kernelIN5flash19FlashAttnFwdCombineIN4cute5tupleIJNS3_1CILi16EEENS5_ILi64EEEEEELi7ELi256ELi1ELb0ELb0ENS_10bfloat16_tEfNS_4arch4Sm90EEEEEvNT_6ParamsE)
        /*0aa0*/ 	.word	0x00000030


	//----- nvinfo : EIATTR_FRAME_SIZE
	.align		4
.L_467:
        /*0aa4*/ 	.byte	0x04, 0x11
        /*0aa6*/ 	.short	(.L_469 - .L_468)
	.align		4
.L_468:
        /*0aa8*/ 	.word	index@(_ZN7cutlass13device_kernelIN5flash19FlashAttnFwdCombineIN4cute5tupleIJNS3_1CILi16EEENS5_ILi64EEEEEELi7ELi256ELi1ELb0ELb0ENS_10bfloat16_tEfNS_4arch4Sm90EEEEEvNT_6ParamsE)
        /*0aac*/ 	.word	0x00000000


	//----- nvinfo : EIATTR_REGCOUNT
	.align		4
.L_469:
        /*0ab0*/ 	.byte	0x04, 0x2f
        /*0ab2*/ 	.short	(.L_471 - .L_470)
	.align		4
.L_470:
        /*0ab4*/ 	.word	index@(_ZN7cutlass13device_kernelIN5flash19FlashAttnFwdCombineIN4cute5tupleIJNS3_1CILi16EEENS5_ILi64EEEEEELi8ELi256ELi1ELb0ELb0ENS_10bfloat16_tEfNS_4arch4Sm90EEEEEvNT_6ParamsE)
        /*0ab8*/ 	.word	0x00000034


	//----- nvinfo : EIATTR_FRAME_SIZE
	.align		4
.L_471:
        /*0abc*/ 	.byte	0x04, 0x11
        /*0abe*/ 	.short	(.L_473 - .L_472)
	.align		4
.L_472:
        /*0ac0*/ 	.word	index@(_ZN7cutlass13device_kernelIN5flash19FlashAttnFwdCombineIN4cute5tupleIJNS3_1CILi16EEENS5_ILi64EEEEEELi8ELi256ELi1ELb0ELb0ENS_10bfloat16_tEfNS_4arch4Sm90EEEEEvNT_6ParamsE)
        /*0ac4*/ 	.word	0x00000000


	//----- nvinfo : EIATTR_REGCOUNT
	.align		4
.L_473:
        /*0ac8*/ 	.byte	0x04, 0x2f
        /*0aca*/ 	.short	(.L_475 - .L_474)
	.align		4
.L_474:
        /*0acc*/ 	.word	index@(_ZN7cutlass13device_kernelIN5flash19FlashAttnFwdCombineIN4cute5tupleIJNS3_1CILi8EEENS5_ILi128EEEEEELi5ELi256ELi1ELb0ELb1ENS_10bfloat16_tEfNS_4arch4Sm80EEEEEvNT_6ParamsE)
        /*0ad0*/ 	.word	0x0000002e


	//----- nvinfo : EIATTR_FRAME_SIZE
	.align		4
.L_475:
        /*0ad4*/ 	.byte	0x04, 0x11
        /*0ad6*/ 	.short	(.L_477 - .L_476)
	.align		4
.L_476:
        /*0ad8*/ 	.word	index@($__internal_7_$__cuda_sm20_div_u64)
        /*0adc*/ 	.word	0x00000000


	//----- nvinfo : EIATTR_FRAME_SIZE
	.align		4
.L_477:
        /*0ae0*/ 	.byte	0x04, 0x11
        /*0ae2*/ 	.short	(.L_479 - .L_478)
	.align		4
.L_478:
        /*0ae4*/ 	.word	index@(_ZN7cutlass13device_kernelIN5flash19FlashAttnFwdCombineIN4cute5tupleIJNS3_1CILi8EEENS5_ILi128EEEEEELi5ELi256ELi1ELb0ELb1ENS_10bfloat16_tEfNS_4arch4Sm80EEEEEvNT_6ParamsE)
        /*0ae8*/ 	.word	0x00000000


	//----- nvinfo : EIATTR_REGCOUNT
	.align		4
.L_479:
        /*0aec*/ 	.byte	0x04, 0x2f
        /*0aee*/ 	.short	(.L_481 - .L_480)
	.align		4
.L_480:
        /*0af0*/ 	.word	index@(_ZN7cutlass13device_kernelIN5flash19FlashAttnFwdCombineIN4cute5tupleIJNS3_1CILi8EEENS5_ILi128EEEEEELi6ELi256ELi1ELb0ELb1ENS_10bfloat16_tEfNS_4arch4Sm80EEEEEvNT_6ParamsE)
        /*0af4*/ 	.word	0x0000002e


	//----- nvinfo : EIATTR_FRAME_SIZE
	.align		4
.L_481:
        /*0af8*/ 	.byte	0x04, 0x11
        /*0afa*/ 	.short	(.L_483 - .L_482)
	.align		4
.L_482:
        /*0afc*/ 	.word	index@($__internal_6_$__cuda_sm20_div_u64)
        /*0b00*/ 	.word	0x00000000


	//----- nvinfo : EIATTR_FRAME_SIZE
	.align		4
.L_483:
        /*0b04*/ 	.byte	0x04, 0x11
        /*0b06*/ 	.short	(.L_485 - .L_484)
	.align		4
.L_484:
        /*0b08*/ 	.word	index@(_ZN7cutlass13device_kernelIN5flash19FlashAttnFwdCombineIN4cute5tupleIJNS3_1CILi8EEENS5_ILi128EEEEEELi6ELi256ELi1ELb0ELb1ENS_10bfloat16_tEfNS_4arch4Sm80EEEEEvNT_6ParamsE)
        /*0b0c*/ 	.word	0x00000000


	//----- nvinfo : EIATTR_REGCOUNT
	.align		4
.L_485:
        /*0b10*/ 	.byte	0x04, 0x2f
        /*0b12*/ 	.short	(.L_487 - .L_486)
	.align		4
.L_486:
        /*0b14*/ 	.word	index@(_ZN7cutlass13device_kernelIN5flash19FlashAttnFwdCombineIN4cute5tupleIJNS3_1CILi8EEENS5_ILi128EEEEEELi7ELi256ELi1ELb0ELb1ENS_10bfloat16_tEfNS_4arch4Sm80EEEEEvNT_6ParamsE)
        /*0b18*/ 	.word	0x0000002e


	//----- nvinfo : EIATTR_FRAME_SIZE
	.align		4
.L_487:
        /*0b1c*/ 	.byte	0x04, 0x11
        /*0b1e*/ 	.short	(.L_489 - .L_488)
	.align		4
.L_488:
        /*0b20*/ 	.word	index@($__internal_5_$__cuda_sm20_div_u64)
        /*0b24*/ 	.word	0x00000000


	//----- nvinfo : EIATTR_FRAME_SIZE
	.align		4
.L_489:
        /*0b28*/ 	.byte	0x04, 0x11
        /*0b2a*/ 	.short	(.L_491 - .L_490)
	.align		4
.L_490:
        /*0b2c*/ 	.word	index@(_ZN7cutlass13device_kernelIN5flash19FlashAttnFwdCombineIN4cute5tupleIJNS3_1CILi8EEENS5_ILi128EEEEEELi7ELi256ELi1ELb0ELb1ENS_10bfloat16_tEfNS_4arch4Sm80EEEEEvNT_6ParamsE)
        /*0b30*/ 	.word	0x00000000


	//----- nvinfo : EIATTR_REGCOUNT
	.align		4
.L_491:
        /*0b34*/ 	.byte	0x04, 0x2f
        /*0b36*/ 	.short	(.L_493 - .L_492)
	.align		4
.L_492:
        /*0b38*/ 	.word	index@(_ZN7cutlass13device_kernelIN5flash19FlashAttnFwdCombineIN4cute5tupleIJNS3_1CILi8EEENS5_ILi128EEEEEELi8ELi256ELi1ELb0ELb1ENS_10bfloat16_tEfNS_4arch4Sm80EEEEEvNT_6ParamsE)
        /*0b3c*/ 	.word	0x00000030


	//----- nvinfo : EIATTR_FRAME_SIZE
	.align		4
.L_493:
        /*0b40*/ 	.byte	0x04, 0x11
        /*0b42*/ 	.short	(.L_495 - .L_494)
	.align		4
.L_494:
        /*0b44*/ 	.word	index@($__internal_4_$__cuda_sm20_div_u64)
        /*0b48*/ 	.word	0x00000000


	//----- nvinfo : EIATTR_FRAME_SIZE
	.align		4
.L_495:
        /*0b4c*/ 	.byte	0x04, 0x11
        /*0b4e*/ 	.short	(.L_497 - .L_496)
	.align		4
.L_496:
        /*0b50*/ 	.word	index@(_ZN7cutlass13device_kernelIN5flash19FlashAttnFwdCombineIN4cute5tupleIJNS3_1CILi8EEENS5_ILi128EEEEEELi8ELi256ELi1ELb0ELb1ENS_10bfloat16_tEfNS_4arch4Sm80EEEEEvNT_6ParamsE)
        /*0b54*/ 	.word	0x00000000


	//----- nvinfo : EIATTR_REGCOUNT
	.align		4
.L_497:
        /*0b58*/ 	.byte	0x04, 0x2f
        /*0b5a*/ 	.short	(.L_499 - .L_498)
	.align		4
.L_498:
        /*0b5c*/ 	.word	index@(_ZN7cutlass13device_kernelIN5flash19FlashAttnFwdCombineIN4cute5tupleIJNS3_1CILi8EEENS5_ILi128EEEEEELi5ELi256ELi1ELb0ELb0ENS_10bfloat16_tEfNS_4arch4Sm80EEEEEvNT_6ParamsE)
        /*0b60*/ 	.word	0x00000030


	//----- nvinfo : EIATTR_FRAME_SIZE
	.align		4
.L_499:
        /*0b64*/ 	.byte	0x04, 0x11
        /*0b66*/ 	.short	(.L_501 - .L_500)
	.align		4
.L_500:
        /*0b68*/ 	.word	index@(_ZN7cutlass13device_kernelIN5flash19FlashAttnFwdCombineIN4cute5tupleIJNS3_1CILi8EEENS5_ILi128EEEEEELi5ELi256ELi1ELb0ELb0ENS_10bfloat16_tEfNS_4arch4Sm80EEEEEvNT_6ParamsE)
        /*0b6c*/ 	.word	0x00000000


	//----- nvinfo : EIATTR_REGCOUNT
	.align		4
.L_501:
        /*0b70*/ 	.byte	0x04, 0x2f
        /*0b72*/ 	.short	(.L_503 - .L_502)
	.align		4
.L_502:
        /*0b74*/ 	.word	index@(_ZN7cutlass13device_kernelIN5flash19FlashAttnFwdCombineIN4cute5tupleIJNS3_1CILi8EEENS5_ILi128EEEEEELi6ELi256ELi1ELb0ELb0ENS_10bfloat16_tEfNS_4arch4Sm80EEEEEvNT_6ParamsE)
        /*0b78*/ 	.word	0x00000030


	//----- nvinfo : EIATTR_FRAME_SIZE
	.align		4
.L_503:
        /*0b7c*/ 	.byte	0x04, 0x11
        /*0b7e*/ 	.short	(.L_505 - .L_504)
	.align		4
.L_504:
        /*0b80*/ 	.word	index@(_ZN7cutlass13device_kernelIN5flash19FlashAttnFwdCombineIN4cute5tupleIJNS3_1CILi8EEENS5_ILi128EEEEEELi6ELi256ELi1ELb0ELb0ENS_10bfloat16_tEfNS_4arch4Sm80EEEEEvNT_6ParamsE)
        /*0b84*/ 	.word	0x00000000


	//----- nvinfo : EIATTR_REGCOUNT
	.align		4
.L_505:
        /*0b88*/ 	.byte	0x04, 0x2f
        /*0b8a*/ 	.short	(.L_507 - .L_506)
	.align		4
.L_506:
        /*0b8c*/ 	.word	index@(_ZN7cutlass13device_kernelIN5flash19FlashAttnFwdCombineIN4cute5tupleIJNS3_1CILi8EEENS5_ILi128EEEEEELi7ELi256ELi1ELb0ELb0ENS_10bfloat16_tEfNS_4arch4Sm80EEEEEvNT_6ParamsE)
        /*0b90*/ 	.word	0x00000030


	//----- nvinfo : EIATTR_FRAME_SIZE
	.align		4
.L_507:
        /*0b94*/ 	.byte	0x04, 0x11
        /*0b96*/ 	.short	(.L_509 - .L_508)
	.align		4
.L_508:
        /*0b98*/ 	.word	index@(_ZN7cutlass13device_kernelIN5flash19FlashAttnFwdCombineIN4cute5tupleIJNS3_1CILi8EEENS5_ILi128EEEEEELi7ELi256ELi1ELb0ELb0ENS_10bfloat16_tEfNS_4arch4Sm80EEEEEvNT_6ParamsE)
        /*0b9c*/ 	.word	0x00000000


	//----- nvinfo : EIATTR_REGCOUNT
	.align		4
.L_509:
        /*0ba0*/ 	.byte	0x04, 0x2f
        /*0ba2*/ 	.short	(.L_511 - .L_510)
	.align		4
.L_510:
        /*0ba4*/ 	.word	index@(_ZN7cutlass13device_kernelIN5flash19FlashAttnFwdCombineIN4cute5tupleIJNS3_1CILi8EEENS5_ILi128EEEEEELi8ELi256ELi1ELb0ELb0ENS_10bfloat16_tEfNS_4arch4Sm80EEEEEvNT_6ParamsE)
        /*0ba8*/ 	.word	0x00000038


	//----- nvinfo : EIATTR_FRAME_SIZE
	.align		4
.L_511:
        /*0bac*/ 	.byte	0x04, 0x11
        /*0bae*/ 	.short	(.L_513 - .L_512)
	.align		4
.L_512:
        /*0bb0*/ 	.word	index@(_ZN7cutlass13device_kernelIN5flash19FlashAttnFwdCombineIN4cute5tupleIJNS3_1CILi8EEENS5_ILi128EEEEEELi8ELi256ELi1ELb0ELb0ENS_10bfloat16_tEfNS_4arch4Sm80EEEEEvNT_6ParamsE)
        /*0bb4*/ 	.word	0x00000000


	//----- nvinfo : EIATTR_REGCOUNT
	.align		4
.L_513:
        /*0bb8*/ 	.byte	0x04, 0x2f
        /*0bba*/ 	.short	(.L_515 - .L_514)
	.align		4
.L_514:
        /*0bbc*/ 	.word	index@(_ZN7cutlass13device_kernelIN5flash19FlashAttnFwdCombineIN4cute5tupleIJNS3_1CILi8EEENS5_ILi128EEEEEELi5ELi256ELi1ELb0ELb1ENS_10bfloat16_tEfNS_4arch4Sm90EEEEEvNT_6ParamsE)
        /*0bc0*/ 	.word	0x0000002e


	//----- nvinfo : EIATTR_FRAME_SIZE
	.align		4
.L_515:
        /*0bc4*/ 	.byte	0x04, 0x11
        /*0bc6*/ 	.short	(.L_517 - .L_516)
	.align		4
.L_516:
        /*0bc8*/ 	.word	index@($__internal_3_$__cuda_sm20_div_u64)
        /*0bcc*/ 	.word	0x00000000


	//----- nvinfo : EIATTR_FRAME_SIZE
	.align		4
.L_517:
        /*0bd0*/ 	.byte	0x04, 0x11
        /*0bd2*/ 	.short	(.L_519 - .L_518)
	.align		4
.L_518:
        /*0bd4*/ 	.word	index@(_ZN7cutlass13device_kernelIN5flash19FlashAttnFwdCombineIN4cute5tupleIJNS3_1CILi8EEENS5_ILi128EEEEEELi5ELi256ELi1ELb0ELb1ENS_10bfloat16_tEfNS_4arch4Sm90EEEEEvNT_6ParamsE)
        /*0bd8*/ 	.word	0x00000000


	//----- nvinfo : EIATTR_REGCOUNT
	.align		4
.L_519:
        /*0bdc*/ 	.byte	0x04, 0x2f
        /*0bde*/ 	.short	(.L_521 - .L_520)
	.align		4
.L_520:
        /*0be0*/ 	.word	index@(_ZN7cutlass13device_kernelIN5flash19FlashAttnFwdCombineIN4cute5tupleIJNS3_1CILi8EEENS5_ILi128EEEEEELi6ELi256ELi1ELb0ELb1ENS_10bfloat16_tEfNS_4arch4Sm90EEEEEvNT_6ParamsE)
        /*0be4*/ 	.word	0x0000002e


	//----- nvinfo : EIATTR_FRAME_SIZE
	.align		4
.L_521:
        /*0be8*/ 	.byte	0x04, 0x11
        /*0bea*/ 	.short	(.L_523 - .L_522)
	.align		4
.L_522:
        /*0bec*/ 	.word	index@($__internal_2_$__cuda_sm20_div_u64)
        /*0bf0*/ 	.word	0x00000000


	//----- nvinfo : EIATTR_FRAME_SIZE
	.align		4
.L_523:
        /*0bf4*/ 	.byte	0x04, 0x11
        /*0bf6*/ 	.short	(.L_525 - .L_524)
	.align		4
.L_524:
        /*0bf8*/ 	.word	index@(_ZN7cutlass13device_kernelIN5flash19FlashAttnFwdCombineIN4cute5tupleIJNS3_1CILi8EEENS5_ILi128EEEEEELi6ELi256ELi1ELb0ELb1ENS_10bfloat16_tEfNS_4arch4Sm90EEEEEvNT_6ParamsE)
        /*0bfc*/ 	.word	0x00000000


	//----- nvinfo : EIATTR_REGCOUNT
	.align		4
.L_525:
        /*0c00*/ 	.byte	0x04, 0x2f
        /*0c02*/ 	.short	(.L_527 - .L_526)
	.align		4
.L_526:
        /*0c04*/ 	.word	index@(_ZN7cutlass13device_kernelIN5flash19FlashAttnFwdCombineIN4cute5tupleIJNS3_1CILi8EEENS5_ILi128EEEEEELi7ELi256ELi1ELb0ELb1ENS_10bfloat16_tEfNS_4arch4Sm90EEEEEvNT_6ParamsE)
        /*0c08*/ 	.word	0x0000002e


	//----- nvinfo : EIATTR_FRAME_SIZE
	.align		4
.L_527:
        /*0c0c*/ 	.byte	0x04, 0x11
        /*0c0e*/ 	.short	(.L_529 - .L_528)
	.align		4
.L_528:
        /*0c10*/ 	.word	index@($__internal_1_$__cuda_sm20_div_u64)
        /*0c14*/ 	.word	0x00000000


	//----- nvinfo : EIATTR_FRAME_SIZE
	.align		4
.L_529:
        /*0c18*/ 	.byte	0x04, 0x11
        /*0c1a*/ 	.short	(.L_531 - .L_530)
	.align		4
.L_530:
        /*0c1c*/ 	.word	index@(_ZN7cutlass13device_kernelIN5flash19FlashAttnFwdCombineIN4cute5tupleIJNS3_1CILi8EEENS5_ILi128EEEEEELi7ELi256ELi1ELb0ELb1ENS_10bfloat16_tEfNS_4arch4Sm90EEEEEvNT_6ParamsE)
        /*0c20*/ 	.word	0x00000000


	//----- nvinfo : EIATTR_REGCOUNT
	.align		4
.L_531:
        /*0c24*/ 	.byte	0x04, 0x2f
        /*0c26*/ 	.short	(.L_533 - .L_532)
	.align		4
.L_532:
        /*0c28*/ 	.word	index@(_ZN7cutlass13device_kernelIN5flash19FlashAttnFwdCombineIN4cute5tupleIJNS3_1CILi8EEENS5_ILi128EEEEEELi8ELi256ELi1ELb0ELb1ENS_10bfloat16_tEfNS_4arch4Sm90EEEEEvNT_6ParamsE)
        /*0c2c*/ 	.word	0x00000030


	//----- nvinfo : EIATTR_FRAME_SIZE
	.align		4
.L_533:
        /*0c30*/ 	.byte	0x04, 0x11
        /*0c32*/ 	.short	(.L_535 - .L_534)
	.align		4
.L_534:
        /*0c34*/ 	.word	index@($__internal_0_$__cuda_sm20_div_u64)
        /*0c38*/ 	.word	0x00000000


	//----- nvinfo : EIATTR_FRAME_SIZE
	.align		4
.L_535:
        /*0c3c*/ 	.byte	0x04, 0x11
        /*0c3e*/ 	.short	(.L_537 - .L_536)
	.align		4
.L_536:
        /*0c40*/ 	.word	index@(_ZN7cutlass13device_kernelIN5flash19FlashAttnFwdCombineIN4cute5tupleIJNS3_1CILi8EEENS5_ILi128EEEEEELi8ELi256ELi1ELb0ELb1ENS_10bfloat16_tEfNS_4arch4Sm90EEEEEvNT_6ParamsE)
        /*0c44*/ 	.word	0x00000000


	//----- nvinfo : EIATTR_REGCOUNT
	.align		4
.L_537:
        /*0c48*/ 	.byte	0x04, 0x2f
        /*0c4a*/ 	.short	(.L_539 - .L_538)
	.align		4
.L_538:
        /*0c4c*/ 	.word	index@(_ZN7cutlass13device_kernelIN5flash19FlashAttnFwdCombineIN4cute5tupleIJNS3_1CILi8EEENS5_ILi128EEEEEELi5ELi256ELi1ELb0ELb0ENS_10bfloat16_tEfNS_4arch4Sm90EEEEEvNT_6ParamsE)
        /*0c50*/ 	.word	0x00000030


	//----- nvinfo : EIATTR_FRAME_SIZE
	.align		4
.L_539:
        /*0c54*/ 	.byte	0x04, 0x11
        /*0c56*/ 	.short	(.L_541 - .L_540)
	.align		4
.L_540:
        /*0c58*/ 	.word	index@(_ZN7cutlass13device_kernelIN5flash19FlashAttnFwdCombineIN4cute5tupleIJNS3_1CILi8EEENS5_ILi128EEEEEELi5ELi256ELi1ELb0ELb0ENS_10bfloat16_tEfNS_4arch4Sm90EEEEEvNT_6ParamsE)
        /*0c5c*/ 	.word	0x00000000


	//----- nvinfo : EIATTR_REGCOUNT
	.align		4
.L_541:
        /*0c60*/ 	.byte	0x04, 0x2f
        /*0c62*/ 	.short	(.L_543 - .L_542)
	.align		4
.L_542:
        /*0c64*/ 	.word	index@(_ZN7cutlass13device_kernelIN5flash19FlashAttnFwdCombineIN4cute5tupleIJNS3_1CILi8EEENS5_ILi128EEEEEELi6ELi256ELi1ELb0ELb0ENS_10bfloat16_tEfNS_4arch4Sm90EEEEEvNT_6ParamsE)
        /*0c68*/ 	.word	0x00000030


	//----- nvinfo : EIATTR_FRAME_SIZE
	.align		4
.L_543:
        /*0c6c*/ 	.byte	0x04, 0x11
        /*0c6e*/ 	.short	(.L_545 - .L_544)
	.align		4
.L_544:
        /*0c70*/ 	.word	index@(_ZN7cutlass13device_kernelIN5flash19FlashAttnFwdCombineIN4cute5tupleIJNS3_1CILi8EEENS5_ILi128EEEEEELi6ELi256ELi1ELb0ELb0ENS_10bfloat16_tEfNS_4arch4Sm90EEEEEvNT_6ParamsE)
        /*0c74*/ 	.word	0x00000000


	//----- nvinfo : EIATTR_REGCOUNT
	.align		4
.L_545:
        /*0c78*/ 	.byte	0x04, 0x2f
        /*0c7a*/ 	.short	(.L_547 - .L_546)
	.align		4
.L_546:
        /*0c7c*/ 	.word	index@(_ZN7cutlass13device_kernelIN5flash19FlashAttnFwdCombineIN4cute5tupleIJNS3_1CILi8EEENS5_ILi128EEEEEELi7ELi256ELi1ELb0ELb0ENS_10bfloat16_tEfNS_4arch4Sm90EEEEEvNT_6ParamsE)
        /*0c80*/ 	.word	0x00000030


	//----- nvinfo : EIATTR_FRAME_SIZE
	.align		4
.L_547:
        /*0c84*/ 	.byte	0x04, 0x11
        /*0c86*/ 	.short	(.L_549 - .L_548)
	.align		4
.L_548:
        /*0c88*/ 	.word	index@(_ZN7cutlass13device_kernelIN5flash19FlashAttnFwdCombineIN4cute5tupleIJNS3_1CILi8EEENS5_ILi128EEEEEELi7ELi256ELi1ELb0ELb0ENS_10bfloat16_tEfNS_4arch4Sm90EEEEEvNT_6ParamsE)
        /*0c8c*/ 	.word	0x00000000


	//----- nvinfo : EIATTR_REGCOUNT
	.align		4
.L_549:
        /*0c90*/ 	.byte	0x04, 0x2f
        /*0c92*/ 	.short	(.L_551 - .L_550)
	.align		4
.L_550:
        /*0c94*/ 	.word	index@(_ZN7cutlass13device_kernelIN5flash19FlashAttnFwdCombineIN4cute5tupleIJNS3_1CILi8EEENS5_ILi128EEEEEELi8ELi256ELi1ELb0ELb0ENS_10bfloat16_tEfNS_4arch4Sm90EEEEEvNT_6ParamsE)
        /*0c98*/ 	.word	0x00000038


	//----- nvinfo : EIATTR_FRAME_SIZE
	.align		4
.L_551:
        /*0c9c*/ 	.byte	0x04, 0x11
        /*0c9e*/ 	.short	(.L_553 - .L_552)
	.align		4
.L_552:
        /*0ca0*/ 	.word	index@(_ZN7cutlass13device_kernelIN5flash19FlashAttnFwdCombineIN4cute5tupleIJNS3_1CILi8EEENS5_ILi128EEEEEELi8ELi256ELi1ELb0ELb0ENS_10bfloat16_tEfNS_4arch4Sm90EEEEEvNT_6ParamsE)
        /*0ca4*/ 	.word	0x00000000


	//----- nvinfo : EIATTR_MIN_STACK_SIZE
	.align		4
.L_553:
        /*0ca8*/ 	.byte	0x04, 0x12
        /*0caa*/ 	.short	(.L_555 - .L_554)
	.align		4
.L_554:
        /*0cac*/ 	.word	index@(_ZN7cutlass13device_kernelIN5flash19FlashAttnFwdCombineIN4cute5tupleIJNS3_1CILi8EEENS5_ILi128EEEEEELi8ELi256ELi1ELb0ELb0ENS_10bfloat16_tEfNS_4arch4Sm90EEEEEvNT_6ParamsE)
        /*0cb0*/ 	.word	0x00000000


	//----- nvinfo : EIATTR_MIN_STACK_SIZE
	.align		4
.L_555:
        /*0cb4*/ 	.byte	0x04, 0x12
        /*0cb6*/ 	.short	(.L_557 - .L_556)
	.align		4
.L_556:
        /*0cb8*/ 	.word	index@(_ZN7cutlass13device_kernelIN5flash19FlashAttnFwdCombineIN4cute5tupleIJNS3_1CILi8EEENS5_ILi128EEEEEELi7ELi256ELi1ELb0ELb0ENS_10bfloat16_tEfNS_4arch4Sm90EEEEEvNT_6ParamsE)
        /*0cbc*/ 	.word	0x00000000


	//----- nvinfo : EIATTR_MIN_STACK_SIZE
	.align		4
.L_557:
        /*0cc0*/ 	.byte	0x04, 0x12
        /*0cc2*/ 	.short	(.L_559 - .L_558)
	.align		4
.L_558:
        /*0cc4*/ 	.word	index@(_ZN7cutlass13device_kernelIN5flash19FlashAttnFwdCombineIN4cute5tupleIJNS3_1CILi8EEENS5_ILi128EEEEEELi6ELi256ELi1ELb0ELb0ENS_10bfloat16_tEfNS_4arch4Sm90EEEEEvNT_6ParamsE)
        /*0cc8*/ 	.word	0x00000000


	//----- nvinfo : EIATTR_MIN_STACK_SIZE
	.align		4
.L_559:
        /*0ccc*/ 	.byte	0x04, 0x12
        /*0cce*/ 	.short	(.L_561 - .L_560)
	.align		4
.L_560:
        /*0cd0*/ 	.word	index@(_ZN7cutlass13device_kernelIN5flash19FlashAttnFwdCombineIN4cute5tupleIJNS3_1CILi8EEENS5_ILi128EEEEEELi5ELi256ELi1ELb0ELb0ENS_10bfloat16_tEfNS_4arch4Sm90EEEEEvNT_6ParamsE)
        /*0cd4*/ 	.word	0x00000000


	//----- nvinfo : EIATTR_MIN_STACK_SIZE
	.align		4
.L_561:
        /*0cd8*/ 	.byte	0x04, 0x12
        /*0cda*/ 	.short	(.L_563 - .L_562)
	.align		4
.L_562:
        /*0cdc*/ 	.word	index@(_ZN7cutlass13device_kernelIN5flash19FlashAttnFwdCombineIN4cute5tupleIJNS3_1CILi8EEENS5_ILi128EEEEEELi8ELi256ELi1ELb0ELb1ENS_10bfloat16_tEfNS_4arch4Sm90EEEEEvNT_6ParamsE)
        /*0ce0*/ 	.word	0x00000000


	//----- nvinfo : EIATTR_MIN_STACK_SIZE
	.align		4
.L_563:
        /*0ce4*/ 	.byte	0x04, 0x12
        /*0ce6*/ 	.short	(.L_565 - .L_564)
	.align		4
.L_564:
        /*0ce8*/ 	.word	index@(_ZN7cutlass13device_kernelIN5flash19FlashAttnFwdCombineIN4cute5tupleIJNS3_1CILi8EEENS5_ILi128EEEEEELi7ELi256ELi1ELb0ELb1ENS_10bfloat16_tEfNS_4arch4Sm90EEEEEvNT_6ParamsE)
        /*0cec*/ 	.word	0x00000000


	//----- nvinfo : EIATTR_MIN_STACK_SIZE
	.align		4
.L_565:
        /*0cf0*/ 	.byte	0x04, 0x12
        /*0cf2*/ 	.short	(.L_567 - .L_566)
	.align		4
.L_566:
        /*0cf4*/ 	.word	index@(_ZN7cutlass13device_kernelIN5flash19FlashAttnFwdCombineIN4cute5tupleIJNS3_1CILi8EEENS5_ILi128EEEEEELi6ELi256ELi1ELb0ELb1ENS_10bfloat16_tEfNS_4arch4Sm90EEEEEvNT_6ParamsE)
        /*0cf8*/ 	.word	0x00000000


	//----- nvinfo : EIATTR_MIN_STACK_SIZE
	.align		4
.L_567:
        /*0cfc*/ 	.byte	0x04, 0x12
        /*0cfe*/ 	.short	(.L_569 - .L_568)
	.align		4
.L_568:
        /*0d00*/ 	.word	index@(_ZN7cutlass13device_kernelIN5flash19FlashAttnFwdCombineIN4cute5tupleIJNS3_1CILi8EEENS5_ILi128EEEEEELi5ELi256ELi1ELb0ELb1ENS_10bfloat16_tEfNS_4arch4Sm90EEEEEvNT_6ParamsE)
        /*0d04*/ 	.word	0x00000000


	//----- nvinfo : EIATTR_MIN_STACK_SIZE
	.align		4
.L_569:
        /*0d08*/ 	.byte	0x04, 0x12
        /*0d0a*/ 	.short	(.L_571 - .L_570)
	.align		4
.L_570:
        /*0d0c*/ 	.word	index@(_ZN7cutlass13device_kernelIN5flash19FlashAttnFwdCombineIN4cute5tupleIJNS3_1CILi8EEENS5_ILi128EEEEEELi8ELi256ELi1ELb0ELb0ENS_10bfloat16_tEfNS_4arch4Sm80EEEEEvNT_6ParamsE)
        /*0d10*/ 	.word	0x00000000


	//----- nvinfo : EIATTR_MIN_STACK_SIZE
	.align		4
.L_571:
        /*0d14*/ 	.byte	0x04, 0x12
        /*0d16*/ 	.short	(.L_573 - .L_572)
	.align		4
.L_572:
        /*0d18*/ 	.word	index@(_ZN7cutlass13device_kernelIN5flash19FlashAttnFwdCombineIN4cute5tupleIJNS3_1CILi8EEENS5_ILi128EEEEEELi7ELi256ELi1ELb0ELb0ENS_10bfloat16_tEfNS_4arch4Sm80EEEEEvNT_6ParamsE)
        /*0d1c*/ 	.word	0x00000000


	//----- nvinfo : EIATTR_MIN_STACK_SIZE
	.align		4
.L_573:
        /*0d20*/ 	.byte	0x04, 0x12
        /*0d22*/ 	.short	(.L_575 - .L_574)
	.align		4
.L_574:
        /*0d24*/ 	.word	index@(_ZN7cutlass13device_kernelIN5flash19FlashAttnFwdCombineIN4cute5tupleIJNS3_1CILi8EEENS5_ILi128EEEEEELi6ELi256ELi1ELb0ELb0ENS_10bfloat16_tEfNS_4arch4Sm80EEEEEvNT_6ParamsE)
        /*0d28*/ 	.word	0x00000000


	//----- nvinfo : EIATTR_MIN_STACK_SIZE
	.align		4
.L_575:
        /*0d2c*/ 	.byte	0x04, 0x12
        /*0d2e*/ 	.short	(.L_577 - .L_576)
	.align		4
.L_576:
        /*0d30*/ 	.word	index@(_ZN7cutlass13device_kernelIN5flash19FlashAttnFwdCombineIN4cute5tupleIJNS3_1CILi8EEENS5_ILi128EEEEEELi5ELi256ELi1ELb0ELb0ENS_10bfloat16_tEfNS_4arch4Sm80EEEEEvNT_6ParamsE)
        /*0d34*/ 	.word	0x00000000


	//----- nvinfo : EIATTR_MIN_STACK_SIZE
	.align		4
.L_577:
        /*0d38*/ 	.byte	0x04, 0x12
        /*0d3a*/ 	.short	(.L_579 - .L_578)
	.align		4
.L_578:
        /*0d3c*/ 	.word	index@(_ZN7cutlass13device_kernelIN5flash19FlashAttnFwdCombineIN4cute5tupleIJNS3_1CILi8EEENS5_ILi128EEEEEELi8ELi256ELi1ELb0ELb1ENS_10bfloat16_tEfNS_4arch4Sm80EEEEEvNT_6ParamsE)
        /*0d40*/ 	.word	0x00000000


	//----- nvinfo : EIATTR_MIN_STACK_SIZE
	.align		4
.L_579:
        /*0d44*/ 	.byte	0x04, 0x12
        /*0d46*/ 	.short	(.L_581 - .L_580)
	.align		4
.L_580:
        /*0d48*/ 	.word	index@(_ZN7cutlass13device_kernelIN5flash19FlashAttnFwdCombineIN4cute5tupleIJNS3_1CILi8EEENS5_ILi128EEEEEELi7ELi256ELi1ELb0ELb1ENS_10bfloat16_tEfNS_4arch4Sm80EEEEEvNT_6ParamsE)
        /*0d4c*/ 	.word	0x00000000


	//----- nvinfo : EIATTR_MIN_STACK_SIZE
	.align		4
.L_581:
        /*0d50*/ 	.byte	0x04, 0x12
        /*0d52*/ 	.short	(.L_583 - .L_582)
	.align		4
.L_582:
        /*0d54*/ 	.word	index@(_ZN7cutlass13device_kernelIN5flash19FlashAttnFwdCombineIN4cute5tupleIJNS3_1CILi8EEENS5_ILi128EEEEEELi6ELi256ELi1ELb0ELb1ENS_10bfloat16_tEfNS_4arch4Sm80EEEEEvNT_6ParamsE)
        /*0d58*/ 	.word	0x00000000


	//----- nvinfo : EIATTR_MIN_STACK_SIZE
	.align		4
.L_583:
        /*0d5c*/ 	.byte	0x04, 0x12
        /*0d5e*/ 	.short	(.L_585 - .L_584)
	.align		4
.L_584:
        /*0d60*/ 	.word	index@(_ZN7cutlass13device_kernelIN5flash19FlashAttnFwdCombineIN4cute5tupleIJNS3_1CILi8EEENS5_ILi128EEEEEELi5ELi256ELi1ELb0ELb1ENS_10bfloat16_tEfNS_4arch4Sm80EEEEEvNT_6ParamsE)
        /*0d64*/ 	.word	0x00000000


	//----- nvinfo : EIATTR_MIN_STACK_SIZE
	.align		4
.L_585:
        /*0d68*/ 	.byte	0x04, 0x12
        /*0d6a*/ 	.short	(.L_587 - .L_586)
	.align		4
.L_586:
        /*0d6c*/ 	.word	index@(_ZN7cutlass13device_kernelIN5flash19FlashAttnFwdCombineIN4cute5tupleIJNS3_1CILi16EEENS5_ILi64EEEEEELi8ELi256ELi1ELb0ELb0ENS_10bfloat16_tEfNS_4arch4Sm90EEEEEvNT_6ParamsE)
        /*0d70*/ 	.word	0x00000000


	//----- nvinfo : EIATTR_MIN_STACK_SIZE
	.align		4
.L_587:
        /*0d74*/ 	.byte	0x04, 0x12
        /*0d76*/ 	.short	(.L_589 - .L_588)
	.align		4
.L_588:
        /*0d78*/ 	.word	index@(_ZN7cutlass13device_kernelIN5flash19FlashAttnFwdCombineIN4cute5tupleIJNS3_1CILi16EEENS5_ILi64EEEEEELi7ELi256ELi1ELb0ELb0ENS_10bfloat16_tEfNS_4arch4Sm90EEEEEvNT_6ParamsE)
        /*0d7c*/ 	.word	0x00000000


	//----- nvinfo : EIATTR_MIN_STACK_SIZE
	.align		4
.L_589:
        /*0d80*/ 	.byte	0x04, 0x12
        /*0d82*/ 	.short	(.L_591 - .L_590)
	.align		4
.L_590:
        /*0d84*/ 	.word	index@(_ZN7cutlass13device_kernelIN5flash19FlashAttnFwdCombineIN4cute5tupleIJNS3_1CILi16EEENS5_ILi64EEEEEELi6ELi256ELi1ELb0ELb0ENS_10bfloat16_tEfNS_4arch4Sm90EEEEEvNT_6ParamsE)
        /*0d88*/ 	.word	0x00000000


	//----- nvinfo : EIATTR_MIN_STACK_SIZE
	.align		4
.L_591:
        /*0d8c*/ 	.byte	0x04, 0x12
        /*0d8e*/ 	.short	(.L_593 - .L_592)
	.align		4
.L_592:
        /*0d90*/ 	.word	index@(_ZN7cutlass13device_kernelIN5flash19FlashAttnFwdCombineIN4cute5tupleIJNS3_1CILi16EEENS5_ILi64EEEEEELi5ELi256ELi1ELb0ELb0ENS_10bfloat16_tEfNS_4arch4Sm90EEEEEvNT_6ParamsE)
        /*0d94*/ 	.word	0x00000000


	//----- nvinfo : EIATTR_MIN_STACK_SIZE
	.align		4
.L_593:
        /*0d98*/ 	.byte	0x04, 0x12
        /*0d9a*/ 	.short	(.L_595 - .L_594)
	.align		4
.L_594:
        /*0d9c*/ 	.word	index@(_ZN7cutlass13device_kernelIN5flash19FlashAttnFwdCombineIN4cute5tupleIJNS3_1CILi16EEENS5_ILi64EEEEEELi4ELi256ELi1ELb0ELb0ENS_10bfloat16_tEfNS_4arch4Sm90EEEEEvNT_6ParamsE)
        /*0da0*/ 	.word	0x00000000


	//----- nvinfo : EIATTR_MIN_STACK_SIZE
	.align		4
.L_595:
        /*0da4*/ 	.byte	0x04, 0x12
        /*0da6*/ 	.short	(.L_597 - .L_596)
	.align		4
.L_596:
        /*0da8*/ 	.word	index@(_ZN7cutlass13device_kernelIN5flash19FlashAttnFwdCombineIN4cute5tupleIJNS3_1CILi16EEENS5_ILi64EEEEEELi8ELi256ELi1ELb0ELb1ENS_10bfloat16_tEfNS_4arch4Sm90EEEEEvNT_6ParamsE)
        /*0dac*/ 	.word	0x00000000


	//----- nvinfo : EIATTR_MIN_STACK_SIZE
	.align		4
.L_597:
        /*0db0*/ 	.byte	0x04, 0x12
        /*0db2*/ 	.short	(.L_599 - .L_598)
	.align		4
.L_598:
        /*0db4*/ 	.word	index@(_ZN7cutlass13device_kernelIN5flash19FlashAttnFwdCombineIN4cute5tupleIJNS3_1CILi16EEENS5_ILi64EEEEEELi7ELi256ELi1ELb0ELb1ENS_10bfloat16_tEfNS_4arch4Sm90EEEEEvNT_6ParamsE)
        /*0db8*/ 	.word	0x00000000


	//----- nvinfo : EIATTR_MIN_STACK_SIZE
	.align		4
.L_599:
        /*0dbc*/ 	.byte	0x04, 0x12
        /*0dbe*/ 	.short	(.L_601 - .L_600)
	.align		4
.L_600:
        /*0dc0*/ 	.word	index@(_ZN7cutlass13device_kernelIN5flash19FlashAttnFwdCombineIN4cute5tupleIJNS3_1CILi16EEENS5_ILi64EEEEEELi6ELi256ELi1ELb0ELb1ENS_10bfloat16_tEfNS_4arch4Sm90EEEEEvNT_6ParamsE)
        /*0dc4*/ 	.word	0x00000000


	//----- nvinfo : EIATTR_MIN_STACK_SIZE
	.align		4
.L_601:
        /*0dc8*/ 	.byte	0x04, 0x12
        /*0dca*/ 	.short	(.L_603 - .L_602)
	.align		4
.L_602:
        /*0dcc*/ 	.word	index@(_ZN7cutlass13device_kernelIN5flash19FlashAttnFwdCombineIN4cute5tupleIJNS3_1CILi16EEENS5_ILi64EEEEEELi5ELi256ELi1ELb0ELb1ENS_10bfloat16_tEfNS_4arch4Sm90EEEEEvNT_6ParamsE)
        /*0dd0*/ 	.word	0x00000000


	//----- nvinfo : EIATTR_MIN_STACK_SIZE
	.align		4
.L_603:
        /*0dd4*/ 	.byte	0x04, 0x12
        /*0dd6*/ 	.short	(.L_605 - .L_604)
	.align		4
.L_604:
        /*0dd8*/ 	.word	index@(_ZN7cutlass13device_kernelIN5flash19FlashAttnFwdCombineIN4cute5tupleIJNS3_1CILi16EEENS5_ILi64EEEEEELi4ELi256ELi1ELb0ELb1ENS_10bfloat16_tEfNS_4arch4Sm90EEEEEvNT_6ParamsE)
        /*0ddc*/ 	.word	0x00000000


	//----- nvinfo : EIATTR_MIN_STACK_SIZE
	.align		4
.L_605:
        /*0de0*/ 	.byte	0x04, 0x12
        /*0de2*/ 	.short	(.L_607 - .L_606)
	.align		4
.L_606:
        /*0de4*/ 	.word	index@(_ZN7cutlass13device_kernelIN5flash19FlashAttnFwdCombineIN4cute5tupleIJNS3_1CILi16EEENS5_ILi64EEEEEELi8ELi256ELi1ELb0ELb0ENS_10bfloat16_tEfNS_4arch4Sm80EEEEEvNT_6ParamsE)
        /*0de8*/ 	.word	0x00000000


	//----- nvinfo : EIATTR_MIN_STACK_SIZE
	.align		4
.L_607:
        /*0dec*/ 	.byte	0x04, 0x12
        /*0dee*/ 	.short	(.L_609 - .L_608)
	.align		4
.L_608:
        /*0df0*/ 	.word	index@(_ZN7cutlass13device_kernelIN5flash19FlashAttnFwdCombineIN4cute5tupleIJNS3_1CILi16EEENS5_ILi64EEEEEELi7ELi256ELi1ELb0ELb0ENS_10bfloat16_tEfNS_4arch4Sm80EEEEEvNT_6ParamsE)
        /*0df4*/ 	.word	0x00000000


	//----- nvinfo : EIATTR_MIN_STACK_SIZE
	.align		4
.L_609:
        /*0df8*/ 	.byte	0x04, 0x12
        /*0dfa*/ 	.short	(.L_611 - .L_610)
	.align		4
.L_610:
        /*0dfc*/ 	.word	index@(_ZN7cutlass13device_kernelIN5flash19FlashAttnFwdCombineIN4cute5tupleIJNS3_1CILi16EEENS5_ILi64EEEEEELi6ELi256ELi1ELb0ELb0ENS_10bfloat16_tEfNS_4arch4Sm80EEEEEvNT_6ParamsE)
        /*0e00*/ 	.word	0x00000000


	//----- nvinfo : EIATTR_MIN_STACK_SIZE
	.align		4
.L_611:
        /*0e04*/ 	.byte	0x04, 0x12
        /*0e06*/ 	.short	(.L_613 - .L_612)
	.align		4
.L_612:
        /*0e08*/ 	.word	index@(_ZN7cutlass13device_kernelIN5flash19FlashAttnFwdCombineIN4cute5tupleIJNS3_1CILi16EEENS5_ILi64EEEEEELi5ELi256ELi1ELb0ELb0ENS_10bfloat16_tEfNS_4arch4Sm80EEEEEvNT_6ParamsE)
        /*0e0c*/ 	.word	0x00000000


	//----- nvinfo : EIATTR_MIN_STACK_SIZE
	.align		4
.L_613:
        /*0e10*/ 	.byte	0x04, 0x12
        /*0e12*/ 	.short	(.L_615 - .L_614)
	.align		4
.L_614:
        /*0e14*/ 	.word	index@(_ZN7cutlass13device_kernelIN5flash19FlashAttnFwdCombineIN4cute5tupleIJNS3_1CILi16EEENS5_ILi64EEEEEELi4ELi256ELi1ELb0ELb0ENS_10bfloat16_tEfNS_4arch4Sm80EEEEEvNT_6ParamsE)
        /*0e18*/ 	.word	0x00000000


	//----- nvinfo : EIATTR_MIN_STACK_SIZE
	.align		4
.L_615:
        /*0e1c*/ 	.byte	0x04, 0x12
        /*0e1e*/ 	.short	(.L_617 - .L_616)
	.align		4
.L_616:
        /*0e20*/ 	.word	index@(_ZN7cutlass13device_kernelIN5flash19FlashAttnFwdCombineIN4cute5tupleIJNS3_1CILi16EEENS5_ILi64EEEEEELi8ELi256ELi1ELb0ELb1ENS_10bfloat16_tEfNS_4arch4Sm80EEEEEvNT_6ParamsE)
        /*0e24*/ 	.word	0x00000000


	//----- nvinfo : EIATTR_MIN_STACK_SIZE
	.align		4
.L_617:
        /*0e28*/ 	.byte	0x04, 0x12
        /*0e2a*/ 	.short	(.L_619 - .L_618)
	.align		4
.L_618:
        /*0e2c*/ 	.word	index@(_ZN7cutlass13device_kernelIN5flash19FlashAttnFwdCombineIN4cute5tupleIJNS3_1CILi16EEENS5_ILi64EEEEEELi7ELi256ELi1ELb0ELb1ENS_10bfloat16_tEfNS_4arch4Sm80EEEEEvNT_6ParamsE)
        /*0e30*/ 	.word	0x00000000


	//----- nvinfo : EIATTR_MIN_STACK_SIZE
	.align		4
.L_619:
        /*0e34*/ 	.byte	0x04, 0x12
        /*0e36*/ 	.short	(.L_621 - .L_620)
	.align		4
.L_620:
        /*0e38*/ 	.word	index@(_ZN7cutlass13device_kernelIN5flash19FlashAttnFwdCombineIN4cute5tupleIJNS3_1CILi16EEENS5_ILi64EEEEEELi6ELi256ELi1ELb0ELb1ENS_10bfloat16_tEfNS_4arch4Sm80EEEEEvNT_6ParamsE)
        /*0e3c*/ 	.word	0x00000000


	//----- nvinfo : EIATTR_MIN_STACK_SIZE
	.align		4
.L_621:
        /*0e40*/ 	.byte	0x04, 0x12
        /*0e42*/ 	.short	(.L_623 - .L_622)
	.align		4
.L_622:
        /*0e44*/ 	.word	index@(_ZN7cutlass13device_kernelIN5flash19FlashAttnFwdCombineIN4cute5tupleIJNS3_1CILi16EEENS5_ILi64EEEEEELi5ELi256ELi1ELb0ELb1ENS_10bfloat16_tEfNS_4arch4Sm80EEEEEvNT_6ParamsE)
        /*0e48*/ 	.word	0x00000000


	//----- nvinfo : EIATTR_MIN_STACK_SIZE
	.align		4
.L_623:
        /*0e4c*/ 	.byte	0x04, 0x12
        /*0e4e*/ 	.short	(.L_625 - .L_624)
	.align		4
.L_624:
        /*0e50*/ 	.word	index@(_ZN7cutlass13device_kernelIN5flash19FlashAttnFwdCombineIN4cute5tupleIJNS3_1CILi16EEENS5_ILi64EEEEEELi4ELi256ELi1ELb0ELb1ENS_10bfloat16_tEfNS_4arch4Sm80EEEEEvNT_6ParamsE)
        /*0e54*/ 	.word	0x00000000


	//----- nvinfo : EIATTR_MIN_STACK_SIZE
	.align		4
.L_625:
        /*0e58*/ 	.byte	0x04, 0x12
        /*0e5a*/ 	.short	(.L_627 - .L_626)
	.align		4
.L_626:
        /*0e5c*/ 	.word	index@(_ZN7cutlass13device_kernelIN5flash19FlashAttnFwdCombineIN4cute5tupleIJNS3_1CILi8EEENS5_ILi128EEEEEELi8ELi256ELi1ELb0ELb0ENS_6half_tEfNS_4arch4Sm90EEEEEvNT_6ParamsE)
        /*0e60*/ 	.word	0x00000000


	//----- nvinfo : EIATTR_MIN_STACK_SIZE
	.align		4
.L_627:
        /*0e64*/ 	.byte	0x04, 0x12
        /*0e66*/ 	.short	(.L_629 - .L_628)
	.align		4
.L_628:
        /*0e68*/ 	.word	index@(_ZN7cutlass13device_kernelIN5flash19FlashAttnFwdCombineIN4cute5tupleIJNS3_1CILi8EEENS5_ILi128EEEEEELi7ELi256ELi1ELb0ELb0ENS_6half_tEfNS_4arch4Sm90EEEEEvNT_6ParamsE)
        /*0e6c*/ 	.word	0x00000000


	//----- nvinfo : EIATTR_MIN_STACK_SIZE
	.align		4
.L_629:
        /*0e70*/ 	.byte	0x04, 0x12
        /*0e72*/ 	.short	(.L_631 - .L_630)
	.align		4
.L_630:
        /*0e74*/ 	.word	index@(_ZN7cutlass13device_kernelIN5flash19FlashAttnFwdCombineIN4cute5tupleIJNS3_1CILi8EEENS5_ILi128EEEEEELi6ELi256ELi1ELb0ELb0ENS_6half_tEfNS_4arch4Sm90EEEEEvNT_6ParamsE)
        /*0e78*/ 	.word	0x00000000


	//----- nvinfo : EIATTR_MIN_STACK_SIZE
	.align		4
.L_631:
        /*0e7c*/ 	.byte	0x04, 0x12
        /*0e7e*/ 	.short	(.L_633 - .L_632)
	.align		4
.L_632:
        /*0e80*/ 	.word	index@(_ZN7cutlass13device_kernelIN5flash19FlashAttnFwdCombineIN4cute5tupleIJNS3_1CILi8EEENS5_ILi128EEEEEELi5ELi256ELi1ELb0ELb0ENS_6half_tEfNS_4arch4Sm90EEEEEvNT_6ParamsE)
        /*0e84*/ 	.word	0x00000000


	//----- nvinfo : EIATTR_MIN_STACK_SIZE
	.align		4
.L_633:
        /*0e88*/ 	.byte	0x04, 0x12
        /*0e8a*/ 	.short	(.L_635 - .L_634)
	.align		4
.L_634:
        /*0e8c*/ 	.word	index@(_ZN7cutlass13device_kernelIN5flash19FlashAttnFwdCombineIN4cute5tupleIJNS3_1CILi8EEENS5_ILi128EEEEEELi8ELi256ELi1ELb0ELb1ENS_6half_tEfNS_4arch4Sm90EEEEEvNT_6ParamsE)
        /*0e90*/ 	.word	0x00000000


	//----- nvinfo : EIATTR_MIN_STACK_SIZE
	.align		4
.L_635:
        /*0e94*/ 	.byte	0x04, 0x12
        /*0e96*/ 	.short	(.L_637 - .L_636)
	.align		4
.L_636:
        /*0e98*/ 	.word	index@(_ZN7cutlass13device_kernelIN5flash19FlashAttnFwdCombineIN4cute5tupleIJNS3_1CILi8EEENS5_ILi128EEEEEELi7ELi256ELi1ELb0ELb1ENS_6half_tEfNS_4arch4Sm90EEEEEvNT_6ParamsE)
        /*0e9c*/ 	.word	0x00000000


	//----- nvinfo : EIATTR_MIN_STACK_SIZE
	.align		4
.L_637:
        /*0ea0*/ 	.byte	0x04, 0x12
        /*0ea2*/ 	.short	(.L_639 - .L_638)
	.align		4
.L_638:
        /*0ea4*/ 	.word	index@(_ZN7cutlass13device_kernelIN5flash19FlashAttnFwdCombineIN4cute5tupleIJNS3_1CILi8EEENS5_ILi128EEEEEELi6ELi256ELi1ELb0ELb1ENS_6half_tEfNS_4arch4Sm90EEEEEvNT_6ParamsE)
        /*0ea8*/ 	.word	0x00000000


	//----- nvinfo : EIATTR_MIN_STACK_SIZE
	.align		4
.L_639:
        /*0eac*/ 	.byte	0x04, 0x12
        /*0eae*/ 	.short	(.L_641 - .L_640)
	.align		4
.L_640:
        /*0eb0*/ 	.word	index@(_ZN7cutlass13device_kernelIN5flash19FlashAttnFwdCombineIN4cute5tupleIJNS3_1CILi8EEENS5_ILi128EEEEEELi5ELi256ELi1ELb0ELb1ENS_6half_tEfNS_4arch4Sm90EEEEEvNT_6ParamsE)
        /*0eb4*/ 	.word	0x00000000


	//----- nvinfo : EIATTR_MIN_STACK_SIZE
	.align		4
.L_641:
        /*0eb8*/ 	.byte	0x04, 0x12
        /*0eba*/ 	.short	(.L_643 - .L_642)
	.align		4
.L_642:
        /*0ebc*/ 	.word	index@(_ZN7cutlass13device_kernelIN5flash19FlashAttnFwdCombineIN4cute5tupleIJNS3_1CILi8EEENS5_ILi128EEEEEELi8ELi256ELi1ELb0ELb0ENS_6half_tEfNS_4arch4Sm80EEEEEvNT_6ParamsE)
        /*0ec0*/ 	.word	0x00000000


	//----- nvinfo : EIATTR_MIN_STACK_SIZE
	.align		4
.L_643:
        /*0ec4*/ 	.byte	0x04, 0x12
        /*0ec6*/ 	.short	(.L_645 - .L_644)
	.align		4
.L_644:
        /*0ec8*/ 	.word	index@(_ZN7cutlass13device_kernelIN5flash19FlashAttnFwdCombineIN4cute5tupleIJNS3_1CILi8EEENS5_ILi128EEEEEELi7ELi256ELi1ELb0ELb0ENS_6half_tEfNS_4arch4Sm80EEEEEvNT_6ParamsE)
        /*0ecc*/ 	.word	0x00000000


	//----- nvinfo : EIATTR_MIN_STACK_SIZE
	.align		4
.L_645:
        /*0ed0*/ 	.byte	0x04, 0x12
        /*0ed2*/ 	.short	(.L_647 - .L_646)
	.align		4
.L_646:
        /*0ed4*/ 	.word	index@(_ZN7cutlass13device_kernelIN5flash19FlashAttnFwdCombineIN4cute5tupleIJNS3_1CILi8EEENS5_ILi128EEEEEELi6ELi256ELi1ELb0ELb0ENS_6half_tEfNS_4arch4Sm80EEEEEvNT_6ParamsE)
        /*0ed8*/ 	.word	0x00000000


	//----- nvinfo : EIATTR_MIN_STACK_SIZE
	.align		4
.L_647:
        /*0edc*/ 	.byte	0x04, 0x12
        /*0ede*/ 	.short	(.L_649 - .L_648)
	.align		4
.L_648:
        /*0ee0*/ 	.word	index@(_ZN7cutlass13device_kernelIN5flash19FlashAttnFwdCombineIN4cute5tupleIJNS3_1CILi8EEENS5_ILi128EEEEEELi5ELi256ELi1ELb0ELb0ENS_6half_tEfNS_4arch4Sm80EEEEEvNT_6ParamsE)
        /*0ee4*/ 	.word	0x00000000


	//----- nvinfo : EIATTR_MIN_STACK_SIZE
	.align		4
.L_649:
        /*0ee8*/ 	.byte	0x04, 0x12
        /*0eea*/ 	.short	(.L_651 - .L_650)
	.align		4
.L_650:
        /*0eec*/ 	.word	index@(_ZN7cutlass13device_kernelIN5flash19FlashAttnFwdCombineIN4cute5tupleIJNS3_1CILi8EEENS5_ILi128EEEEEELi8ELi256ELi1ELb0ELb1ENS_6half_tEfNS_4arch4Sm80EEEEEvNT_6ParamsE)
        /*0ef0*/ 	.word	0x00000000


	//----- nvinfo : EIATTR_MIN_STACK_SIZE
	.align		4
.L_651:
        /*0ef4*/ 	.byte	0x04, 0x12
        /*0ef6*/ 	.short	(.L_653 - .L_652)
	.align		4
.L_652:
        /*0ef8*/ 	.word	index@(_ZN7cutlass13device_kernelIN5flash19FlashAttnFwdCombineIN4cute5tupleIJNS3_1CILi8EEENS5_ILi128EEEEEELi7ELi256ELi1ELb0ELb1ENS_6half_tEfNS_4arch4Sm80EEEEEvNT_6ParamsE)
        /*0efc*/ 	.word	0x00000000


	//----- nvinfo : EIATTR_MIN_STACK_SIZE
	.align		4
.L_653:
        /*0f00*/ 	.byte	0x04, 0x12
        /*0f02*/ 	.short	(.L_655 - .L_654)
	.align		4
.L_654:
        /*0f04*/ 	.word	index@(_ZN7cutlass13device_kernelIN5flash19FlashAttnFwdCombineIN4cute5tupleIJNS3_1CILi8EEENS5_ILi128EEEEEELi6ELi256ELi1ELb0ELb1ENS_6half_tEfNS_4arch4Sm80EEEEEvNT_6ParamsE)
        /*0f08*/ 	.word	0x00000000


	//----- nvinfo : EIATTR_MIN_STACK_SIZE
	.align		4
.L_655:
        /*0f0c*/ 	.byte	0x04, 0x12
        /*0f0e*/ 	.short	(.L_657 - .L_656)
	.align		4
.L_656:
        /*0f10*/ 	.word	index@(_ZN7cutlass13device_kernelIN5flash19FlashAttnFwdCombineIN4cute5tupleIJNS3_1CILi8EEENS5_ILi128EEEEEELi5ELi256ELi1ELb0ELb1ENS_6half_tEfNS_4arch4Sm80EEEEEvNT_6ParamsE)
        /*0f14*/ 	.word	0x00000000


	//----- nvinfo : EIATTR_MIN_STACK_SIZE
	.align		4
.L_657:
        /*0f18*/ 	.byte	0x04, 0x12
        /*0f1a*/ 	.short	(.L_659 - .L_658)
	.align		4
.L_658:
        /*0f1c*/ 	.word	index@(_ZN7cutlass13device_kernelIN5flash19FlashAttnFwdCombineIN4cute5tupleIJNS3_1CILi16EEENS5_ILi64EEEEEELi8ELi256ELi1ELb0ELb0ENS_6half_tEfNS_4arch4Sm90EEEEEvNT_6ParamsE)
        /*0f20*/ 	.word	0x00000000


	//----- nvinfo : EIATTR_MIN_STACK_SIZE
	.align		4
.L_659:
        /*0f24*/ 	.byte	0x04, 0x12
        /*0f26*/ 	.short	(.L_661 - .L_660)
	.align		4
.L_660:
        /*0f28*/ 	.word	index@(_ZN7cutlass13device_kernelIN5flash19FlashAttnFwdCombineIN4cute5tupleIJNS3_1CILi16EEENS5_ILi64EEEEEELi7ELi256ELi1ELb0ELb0ENS_6half_tEfNS_4arch4Sm90EEEEEvNT_6ParamsE)
        /*0f2c*/ 	.word	0x00000000


	//----- nvinfo : EIATTR_MIN_STACK_SIZE
	.align		4
.L_661:
        /*0f30*/ 	.byte	0x04, 0x12
        /*0f32*/ 	.short	(.L_663 - .L_662)
	.align		4
.L_662:
        /*0f34*/ 	.word	index@(_ZN7cutlass13device_kernelIN5flash19FlashAttnFwdCombineIN4cute5tupleIJNS3_1CILi16EEENS5_ILi64EEEEEELi6ELi256ELi1ELb0ELb0ENS_6half_tEfNS_4arch4Sm90EEEEEvNT_6ParamsE)
        /*0f38*/ 	.word	0x00000000


	//----- nvinfo : EIATTR_MIN_STACK_SIZE
	.align		4
.L_663:
        /*0f3c*/ 	.byte	0x04, 0x12
        /*0f3e*/ 	.short	(.L_665 - .L_664)
	.align		4
.L_664:
        /*0f40*/ 	.word	index@(_ZN7cutlass13device_kernelIN5flash19FlashAttnFwdCombineIN4cute5tupleIJNS3_1CILi16EEENS5_ILi64EEEEEELi5ELi256ELi1ELb0ELb0ENS_6half_tEfNS_4arch4Sm90EEEEEvNT_6ParamsE)
        /*0f44*/ 	.word	0x00000000


	//----- nvinfo : EIATTR_MIN_STACK_SIZE
	.align		4
.L_665:
        /*0f48*/ 	.byte	0x04, 0x12
        /*0f4a*/ 	.short	(.L_667 - .L_666)
	.align		4
.L_666:
        /*0f4c*/ 	.word	index@(_ZN7cutlass13device_kernelIN5flash19FlashAttnFwdCombineIN4cute5tupleIJNS3_1CILi16EEENS5_ILi64EEEEEELi4ELi256ELi1ELb0ELb0ENS_6half_tEfNS_4arch4Sm90EEEEEvNT_6ParamsE)
        /*0f50*/ 	.word	0x00000000


	//----- nvinfo : EIATTR_MIN_STACK_SIZE
	.align		4
.L_667:
        /*0f54*/ 	.byte	0x04, 0x12
        /*0f56*/ 	.short	(.L_669 - .L_668)
	.align		4
.L_668:
        /*0f58*/ 	.word	index@(_ZN7cutlass13device_kernelIN5flash19FlashAttnFwdCombineIN4cute5tupleIJNS3_1CILi16EEENS5_ILi64EEEEEELi8ELi256ELi1ELb0ELb1ENS_6half_tEfNS_4arch4Sm90EEEEEvNT_6ParamsE)
        /*0f5c*/ 	.word	0x00000000


	//----- nvinfo : EIATTR_MIN_STACK_SIZE
	.align		4
.L_669:
        /*0f60*/ 	.byte	0x04, 0x12
        /*0f62*/ 	.short	(.L_671 - .L_670)
	.align		4
.L_670:
        /*0f64*/ 	.word	index@(_ZN7cutlass13device_kernelIN5flash19FlashAttnFwdCombineIN4cute5tupleIJNS3_1CILi16EEENS5_ILi64EEEEEELi7ELi256ELi1ELb0ELb1ENS_6half_tEfNS_4arch4Sm90EEEEEvNT_6ParamsE)
        /*0f68*/ 	.word	0x00000000


	//----- nvinfo : EIATTR_MIN_STACK_SIZE
	.align		4
.L_671:
        /*0f6c*/ 	.byte	0x04, 0x12
        /*0f6e*/ 	.short	(.L_673 - .L_672)
	.align		4
.L_672:
        /*0f70*/ 	.word	index@(_ZN7cutlass13device_kernelIN5flash19FlashAttnFwdCombineIN4cute5tupleIJNS3_1CILi16EEENS5_ILi64EEEEEELi6ELi256ELi1ELb0ELb1ENS_6half_tEfNS_4arch4Sm90EEEEEvNT_6ParamsE)
        /*0f74*/ 	.word	0x00000000


	//----- nvinfo : EIATTR_MIN_STACK_SIZE
	.align		4
.L_673:
        /*0f78*/ 	.byte	0x04, 0x12
        /*0f7a*/ 	.short	(.L_675 - .L_674)
	.align		4
.L_674:
        /*0f7c*/ 	.word	index@(_ZN7cutlass13device_kernelIN5flash19FlashAttnFwdCombineIN4cute5tupleIJNS3_1CILi16EEENS5_ILi64EEEEEELi5ELi256ELi1ELb0ELb1ENS_6half_tEfNS_4arch4Sm90EEEEEvNT_6ParamsE)
        /*0f80*/ 	.word	0x00000000


	//----- nvinfo : EIATTR_MIN_STACK_SIZE
	.align		4
.L_675:
        /*0f84*/ 	.byte	0x04, 0x12
        /*0f86*/ 	.short	(.L_677 - .L_676)
	.align		4
.L_676:
        /*0f88*/ 	.word	index@(_ZN7cutlass13device_kernelIN5flash19FlashAttnFwdCombineIN4cute5tupleIJNS3_1CILi16EEENS5_ILi64EEEEEELi4ELi256ELi1ELb0ELb1ENS_6half_tEfNS_4arch4Sm90EEEEEvNT_6ParamsE)
        /*0f8c*/ 	.word	0x00000000


	//----- nvinfo : EIATTR_MIN_STACK_SIZE
	.align		4
.L_677:
        /*0f90*/ 	.byte	0x04, 0x12
        /*0f92*/ 	.short	(.L_679 - .L_678)
	.align		4
.L_678:
        /*0f94*/ 	.word	index@(_ZN7cutlass13device_kernelIN5flash19FlashAttnFwdCombineIN4cute5tupleIJNS3_1CILi16EEENS5_ILi64EEEEEELi8ELi256ELi1ELb0ELb0ENS_6half_tEfNS_4arch4Sm80EEEEEvNT_6ParamsE)
        /*0f98*/ 	.word	0x00000000


	//----- nvinfo : EIATTR_MIN_STACK_SIZE
	.align		4
.L_679:
        /*0f9c*/ 	.byte	0x04, 0x12
        /*0f9e*/ 	.short	(.L_681 - .L_680)
	.align		4
.L_680:
        /*0fa0*/ 	.word	index@(_ZN7cutlass13device_kernelIN5flash19FlashAttnFwdCombineIN4cute5tupleIJNS3_1CILi16EEENS5_ILi64EEEEEELi7ELi256ELi1ELb0ELb0ENS_6half_tEfNS_4arch4Sm80EEEEEvNT_6ParamsE)
        /*0fa4*/ 	.word	0x00000000


	//----- nvinfo : EIATTR_MIN_STACK_SIZE
	.align		4
.L_681:
        /*0fa8*/ 	.byte	0x04, 0x12
        /*0faa*/ 	.short	(.L_683 - .L_682)
	.align		4
.L_682:
        /*0fac*/ 	.word	index@(_ZN7cutlass13device_kernelIN5flash19FlashAttnFwdCombineIN4cute5tupleIJNS3_1CILi16EEENS5_ILi64EEEEEELi6ELi256ELi1ELb0ELb0ENS_6half_tEfNS_4arch4Sm80EEEEEvNT_6ParamsE)
        /*0fb0*/ 	.word	0x00000000


	//----- nvinfo : EIATTR_MIN_STACK_SIZE
	.align		4
.L_683:
        /*0fb4*/ 	.byte	0x04, 0x12
        /*0fb6*/ 	.short	(.L_685 - .L_684)
	.align		4
.L_684:
        /*0fb8*/ 	.word	index@(_ZN7cutlass13device_kernelIN5flash19FlashAttnFwdCombineIN4cute5tupleIJNS3_1CILi16EEENS5_ILi64EEEEEELi5ELi256ELi1ELb0ELb0ENS_6half_tEfNS_4arch4Sm80EEEEEvNT_6ParamsE)
        /*0fbc*/ 	.word	0x00000000


	//----- nvinfo : EIATTR_MIN_STACK_SIZE
	.align		4
.L_685:
        /*0fc0*/ 	.byte	0x04, 0x12
        /*0fc2*/ 	.short	(.L_687 - .L_686)
	.align		4
.L_686:
        /*0fc4*/ 	.word	index@(_ZN7cutlass13device_kernelIN5flash19FlashAttnFwdCombineIN4cute5tupleIJNS3_1CILi16EEENS5_ILi64EEEEEELi4ELi256ELi1ELb0ELb0ENS_6half_tEfNS_4arch4Sm80EEEEEvNT_6ParamsE)
        /*0fc8*/ 	.word	0x00000000


	//----- nvinfo : EIATTR_MIN_STACK_SIZE
	.align		4
.L_687:
        /*0fcc*/ 	.byte	0x04, 0x12
        /*0fce*/ 	.short	(.L_689 - .L_688)
	.align		4
.L_688:
        /*0fd0*/ 	.word	index@(_ZN7cutlass13device_kernelIN5flash19FlashAttnFwdCombineIN4cute5tupleIJNS3_1CILi16EEENS5_ILi64EEEEEELi8ELi256ELi1ELb0ELb1ENS_6half_tEfNS_4arch4Sm80EEEEEvNT_6ParamsE)
        /*0fd4*/ 	.word	0x00000000


	//----- nvinfo : EIATTR_MIN_STACK_SIZE
	.align		4
.L_689:
        /*0fd8*/ 	.byte	0x04, 0x12
        /*0fda*/ 	.short	(.L_691 - .L_690)
	.align		4
.L_690:
        /*0fdc*/ 	.word	index@(_ZN7cutlass13device_kernelIN5flash19FlashAttnFwdCombineIN4cute5tupleIJNS3_1CILi16EEENS5_ILi64EEEEEELi7ELi256ELi1ELb0ELb1ENS_6half_tEfNS_4arch4Sm80EEEEEvNT_6ParamsE)
        /*0fe0*/ 	.word	0x00000000


	//----- nvinfo : EIATTR_MIN_STACK_SIZE
	.align		4
.L_691:
        /*0fe4*/ 	.byte	0x04, 0x12
        /*0fe6*/ 	.short	(.L_693 - .L_692)
	.align		4
.L_692:
        /*0fe8*/ 	.word	index@(_ZN7cutlass13device_kernelIN5flash19FlashAttnFwdCombineIN4cute5tupleIJNS3_1CILi16EEENS5_ILi64EEEEEELi6ELi256ELi1ELb0ELb1ENS_6half_tEfNS_4arch4Sm80EEEEEvNT_6ParamsE)
        /*0fec*/ 	.word	0x00000000


	//----- nvinfo : EIATTR_MIN_STACK_SIZE
	.align		4
.L_693:
        /*0ff0*/ 	.byte	0x04, 0x12
        /*0ff2*/ 	.short	(.L_695 - .L_694)
	.align		4
.L_694:
        /*0ff4*/ 	.word	index@(_ZN7cutlass13device_kernelIN5flash19FlashAttnFwdCombineIN4cute5tupleIJNS3_1CILi16EEENS5_ILi64EEEEEELi5ELi256ELi1ELb0ELb1ENS_6half_tEfNS_4arch4Sm80EEEEEvNT_6ParamsE)
        /*0ff8*/ 	.word	0x00000000


	//----- nvinfo : EIATTR_MIN_STACK_SIZE
	.align		4
.L_695:
        /*0ffc*/ 	.byte	0x04, 0x12
        /*0ffe*/ 	.short	(.L_697 - .L_696)
	.align		4
.L_696:
        /*1000*/ 	.word	index@(_ZN7cutlass13device_kernelIN5flash19FlashAttnFwdCombineIN4cute5tupleIJNS3_1CILi16EEENS5_ILi64EEEEEELi4ELi256ELi1ELb0ELb1ENS_6half_tEfNS_4arch4Sm80EEEEEvNT_6ParamsE)
        /*1004*/ 	.word	0x00000000


	//----- nvinfo : EIATTR_MIN_STACK_SIZE
	.align		4
.L_697:
        /*1008*/ 	.byte	0x04, 0x12
        /*100a*/ 	.short	(.L_699 - .L_698)
	.align		4
.L_698:
        /*100c*/ 	.word	index@(_ZN7cutlass13device_kernelIN5flash19FlashAttnFwdCombineIN4cute5tupleIJNS3_1CILi8EEENS5_ILi128EEEEEELi8ELi256ELi1ELb0ELb0EffNS_4arch4Sm90EEEEEvNT_6ParamsE)
        /*1010*/ 	.word	0x00000000


	//----- nvinfo : EIATTR_MIN_STACK_SIZE
	.align		4
.L_699:
        /*1014*/ 	.byte	0x04, 0x12
        /*1016*/ 	.short	(.L_701 - .L_700)
	.align		4
.L_700:
        /*1018*/ 	.word	index@(_ZN7cutlass13device_kernelIN5flash19FlashAttnFwdCombineIN4cute5tupleIJNS3_1CILi8EEENS5_ILi128EEEEEELi7ELi256ELi1ELb0ELb0EffNS_4arch4Sm90EEEEEvNT_6ParamsE)
        /*101c*/ 	.word	0x00000000


	//----- nvinfo : EIATTR_MIN_STACK_SIZE
	.align		4
.L_701:
        /*1020*/ 	.byte	0x04, 0x12
        /*1022*/ 	.short	(.L_703 - .L_702)
	.align		4
.L_702:
        /*1024*/ 	.word	index@(_ZN7cutlass13device_kernelIN5flash19FlashAttnFwdCombineIN4cute5tupleIJNS3_1CILi8EEENS5_ILi128EEEEEELi6ELi256ELi1ELb0ELb0EffNS_4arch4Sm90EEEEEvNT_6ParamsE)
        /*1028*/ 	.word	0x00000000


	//----- nvinfo : EIATTR_MIN_STACK_SIZE
	.align		4
.L_703:
        /*102c*/ 	.byte	0x04, 0x12
        /*102e*/ 	.short	(.L_705 - .L_704)
	.align		4
.L_704:
        /*1030*/ 	.word	index@(_ZN7cutlass13device_kernelIN5flash19FlashAttnFwdCombineIN4cute5tupleIJNS3_1CILi8EEENS5_ILi128EEEEEELi5ELi256ELi1ELb0ELb0EffNS_4arch4Sm90EEEEEvNT_6ParamsE)
        /*1034*/ 	.word	0x00000000


	//----- nvinfo : EIATTR_MIN_STACK_SIZE
	.align		4
.L_705:
        /*1038*/ 	.byte	0x04, 0x12
        /*103a*/ 	.short	(.L_707 - .L_706)
	.align		4
.L_706:
        /*103c*/ 	.word	index@(_ZN7cutlass13device_kernelIN5flash19FlashAttnFwdCombineIN4cute5tupleIJNS3_1CILi8EEENS5_ILi128EEEEEELi8ELi256ELi1ELb0ELb1EffNS_4arch4Sm90EEEEEvNT_6ParamsE)
        /*1040*/ 	.word	0x00000000


	//----- nvinfo : EIATTR_MIN_STACK_SIZE
	.align		4
.L_707:
        /*1044*/ 	.byte	0x04, 0x12
        /*1046*/ 	.short	(.L_709 - .L_708)
	.align		4
.L_708:
        /*1048*/ 	.word	index@(_ZN7cutlass13device_kernelIN5flash19FlashAttnFwdCombineIN4cute5tupleIJNS3_1CILi8EEENS5_ILi128EEEEEELi7ELi256ELi1ELb0ELb1EffNS_4arch4Sm90EEEEEvNT_6ParamsE)
        /*104c*/ 	.word	0x00000000


	//----- nvinfo : EIATTR_MIN_STACK_SIZE
	.align		4
.L_709:
        /*1050*/ 	.byte	0x04, 0x12
        /*1052*/ 	.short	(.L_711 - .L_710)
	.align		4
.L_710:
        /*1054*/ 	.word	index@(_ZN7cutlass13device_kernelIN5flash19FlashAttnFwdCombineIN4cute5tupleIJNS3_1CILi8EEENS5_ILi128EEEEEELi6ELi256ELi1ELb0ELb1EffNS_4arch4Sm90EEEEEvNT_6ParamsE)
        /*1058*/ 	.word	0x00000000


	//----- nvinfo : EIATTR_MIN_STACK_SIZE
	.align		4
.L_711:
        /*105c*/ 	.byte	0x04, 0x12
        /*105e*/ 	.short	(.L_713 - .L_712)
	.align		4
.L_712:
        /*1060*/ 	.word	index@(_ZN7cutlass13device_kernelIN5flash19FlashAttnFwdCombineIN4cute5tupleIJNS3_1CILi8EEENS5_ILi128EEEEEELi5ELi256ELi1ELb0ELb1EffNS_4arch4Sm90EEEEEvNT_6ParamsE)
        /*1064*/ 	.word	0x00000000


	//----- nvinfo : EIATTR_MIN_STACK_SIZE
	.align		4
.L_713:
        /*1068*/ 	.byte	0x04, 0x12
        /*106a*/ 	.short	(.L_715 - .L_714)
	.align		4
.L_714:
        /*106c*/ 	.word	index@(_ZN7cutlass13device_kernelIN5flash19FlashAttnFwdCombineIN4cute5tupleIJNS3_1CILi8EEENS5_ILi128EEEEEELi8ELi256ELi1ELb0ELb0EffNS_4arch4Sm80EEEEEvNT_6ParamsE)
        /*1070*/ 	.word	0x00000000


	//----- nvinfo : EIATTR_MIN_STACK_SIZE
	.align		4
.L_715:
        /*1074*/ 	.byte	0x04, 0x12
        /*1076*/ 	.short	(.L_717 - .L_716)
	.align		4
.L_716:
        /*1078*/ 	.word	index@(_ZN7cutlass13device_kernelIN5flash19FlashAttnFwdCombineIN4cute5tupleIJNS3_1CILi8EEENS5_ILi128EEEEEELi7ELi256ELi1ELb0ELb0EffNS_4arch4Sm80EEEEEvNT_6ParamsE)
        /*107c*/ 	.word	0x00000000


	//----- nvinfo : EIATTR_MIN_STACK_SIZE
	.align		4
.L_717:
        /*1080*/ 	.byte	0x04, 0x12
        /*1082*/ 	.short	(.L_719 - .L_718)
	.align		4
.L_718:
        /*1084*/ 	.word	index@(_ZN7cutlass13device_kernelIN5flash19FlashAttnFwdCombineIN4cute5tupleIJNS3_1CILi8EEENS5_ILi128EEEEEELi6ELi256ELi1ELb0ELb0EffNS_4arch4Sm80EEEEEvNT_6ParamsE)
        /*1088*/ 	.word	0x00000000


	//----- nvinfo : EIATTR_MIN_STACK_SIZE
	.align		4
.L_719:
        /*108c*/ 	.byte	0x04, 0x12
        /*108e*/ 	.short	(.L_721 - .L_720)
	.align		4
.L_720:
        /*1090*/ 	.word	index@(_ZN7cutlass13device_kernelIN5flash19FlashAttnFwdCombineIN4cute5tupleIJNS3_1CILi8EEENS5_ILi128EEEEEELi5ELi256ELi1ELb0ELb0EffNS_4arch4Sm80EEEEEvNT_6ParamsE)
        /*1094*/ 	.word	0x00000000


	//----- nvinfo : EIATTR_MIN_STACK_SIZE
	.align		4
.L_721:
        /*1098*/ 	.byte	0x04, 0x12
        /*109a*/ 	.short	(.L_723 - .L_722)
	.align		4
.L_722:
        /*109c*/ 	.word	index@(_ZN7cutlass13device_kernelIN5flash19FlashAttnFwdCombineIN4cute5tupleIJNS3_1CILi8EEENS5_ILi128EEEEEELi8ELi256ELi1ELb0ELb1EffNS_4arch4Sm80EEEEEvNT_6ParamsE)
        /*10a0*/ 	.word	0x00000000


	//----- nvinfo : EIATTR_MIN_STACK_SIZE
	.align		4
.L_723:
        /*10a4*/ 	.byte	0x04, 0x12
        /*10a6*/ 	.short	(.L_725 - .L_724)
	.align		4
.L_724:
        /*10a8*/ 	.word	index@(_ZN7cutlass13device_kernelIN5flash19FlashAttnFwdCombineIN4cute5tupleIJNS3_1CILi8EEENS5_ILi128EEEEEELi7ELi256ELi1ELb0ELb1EffNS_4arch4Sm80EEEEEvNT_6ParamsE)
        /*10ac*/ 	.word	0x00000000


	//----- nvinfo : EIATTR_MIN_STACK_SIZE
	.align		4
.L_725:
        /*10b0*/ 	.byte	0x04, 0x12
        /*10b2*/ 	.short	(.L_727 - .L_726)
	.align		4
.L_726:
        /*10b4*/ 	.word	index@(_ZN7cutlass13device_kernelIN5flash19FlashAttnFwdCombineIN4cute5tupleIJNS3_1CILi8EEENS5_ILi128EEEEEELi6ELi256ELi1ELb0ELb1EffNS_4arch4Sm80EEEEEvNT_6ParamsE)
        /*10b8*/ 	.word	0x00000000


	//----- nvinfo : EIATTR_MIN_STACK_SIZE
	.align		4
.L_727:
        /*10bc*/ 	.byte	0x04, 0x12
        /*10be*/ 	.short	(.L_729 - .L_728)
	.align		4
.L_728:
        /*10c0*/ 	.word	index@(_ZN7cutlass13device_kernelIN5flash19FlashAttnFwdCombineIN4cute5tupleIJNS3_1CILi8EEENS5_ILi128EEEEEELi5ELi256ELi1ELb0ELb1EffNS_4arch4Sm80EEEEEvNT_6ParamsE)
        /*10c4*/ 	.word	0x00000000


	//----- nvinfo : EIATTR_MIN_STACK_SIZE
	.align		4
.L_729:
        /*10c8*/ 	.byte	0x04, 0x12
        /*10ca*/ 	.short	(.L_731 - .L_730)
	.align		4
.L_730:
        /*10cc*/ 	.word	index@(_ZN7cutlass13device_kernelIN5flash19FlashAttnFwdCombineIN4cute5tupleIJNS3_1CILi16EEENS5_ILi64EEEEEELi8ELi256ELi1ELb0ELb0EffNS_4arch4Sm90EEEEEvNT_6ParamsE)
        /*10d0*/ 	.word	0x00000000


	//----- nvinfo : EIATTR_MIN_STACK_SIZE
	.align		4
.L_731:
        /*10d4*/ 	.byte	0x04, 0x12
        /*10d6*/ 	.short	(.L_733 - .L_732)
	.align		4
.L_732:
        /*10d8*/ 	.word	index@(_ZN7cutlass13device_kernelIN5flash19FlashAttnFwdCombineIN4cute5tupleIJNS3_1CILi16EEENS5_ILi64EEEEEELi7ELi256ELi1ELb0ELb0EffNS_4arch4Sm90EEEEEvNT_6ParamsE)
        /*10dc*/ 	.word	0x00000000


	//----- nvinfo : EIATTR_MIN_STACK_SIZE
	.align		4
.L_733:
        /*10e0*/ 	.byte	0x04, 0x12
        /*10e2*/ 	.short	(.L_735 - .L_734)
	.align		4
.L_734:
        /*10e4*/ 	.word	index@(_ZN7cutlass13device_kernelIN5flash19FlashAttnFwdCombineIN4cute5tupleIJNS3_1CILi16EEENS5_ILi64EEEEEELi6ELi256ELi1ELb0ELb0EffNS_4arch4Sm90EEEEEvNT_6ParamsE)
        /*10e8*/ 	.word	0x00000000


	//----- nvinfo : EIATTR_MIN_STACK_SIZE
	.align		4
.L_735:
        /*10ec*/ 	.byte	0x04, 0x12
        /*10ee*/ 	.short	(.L_737 - .L_736)
	.align		4
.L_736:
        /*10f0*/ 	.word	index@(_ZN7cutlass13device_kernelIN5flash19FlashAttnFwdCombineIN4cute5tupleIJNS3_1CILi16EEENS5_ILi64EEEEEELi5ELi256ELi1ELb0ELb0EffNS_4arch4Sm90EEEEEvNT_6ParamsE)
        /*10f4*/ 	.word	0x00000000


	//----- nvinfo : EIATTR_MIN_STACK_SIZE
	.align		4
.L_737:
        /*10f8*/ 	.byte	0x04, 0x12
        /*10fa*/ 	.short	(.L_739 - .L_738)
	.align		4
.L_738:
        /*10fc*/ 	.word	index@(_ZN7cutlass13device_kernelIN5flash19FlashAttnFwdCombineIN4cute5tupleIJNS3_1CILi16EEENS5_ILi64EEEEEELi4ELi256ELi1ELb0ELb0EffNS_4arch4Sm90EEEEEvNT_6ParamsE)
        /*1100*/ 	.word	0x00000000


	//----- nvinfo : EIATTR_MIN_STACK_SIZE
	.align		4
.L_739:
        /*1104*/ 	.byte	0x04, 0x12
        /*1106*/ 	.short	(.L_741 - .L_740)
	.align		4
.L_740:
        /*1108*/ 	.word	index@(_ZN7cutlass13device_kernelIN5flash19FlashAttnFwdCombineIN4cute5tupleIJNS3_1CILi16EEENS5_ILi64EEEEEELi8ELi256ELi1ELb0ELb1EffNS_4arch4Sm90EEEEEvNT_6ParamsE)
        /*110c*/ 	.word	0x00000000


	//----- nvinfo : EIATTR_MIN_STACK_SIZE
	.align		4
.L_741:
        /*1110*/ 	.byte	0x04, 0x12
        /*1112*/ 	.short	(.L_743 - .L_742)
	.align		4
.L_742:
        /*1114*/ 	.word	index@(_ZN7cutlass13device_kernelIN5flash19FlashAttnFwdCombineIN4cute5tupleIJNS3_1CILi16EEENS5_ILi64EEEEEELi7ELi256ELi1ELb0ELb1EffNS_4arch4Sm90EEEEEvNT_6ParamsE)
        /*1118*/ 	.word	0x00000000


	//----- nvinfo : EIATTR_MIN_STACK_SIZE
	.align		4
.L_743:
        /*111c*/ 	.byte	0x04, 0x12
        /*111e*/ 	.short	(.L_745 - .L_744)
	.align		4
.L_744:
        /*1120*/ 	.word	index@(_ZN7cutlass13device_kernelIN5flash19FlashAttnFwdCombineIN4cute5tupleIJNS3_1CILi16EEENS5_ILi64EEEEEELi6ELi256ELi1ELb0ELb1EffNS_4arch4Sm90EEEEEvNT_6ParamsE)
        /*1124*/ 	.word	0x00000000


	//----- nvinfo : EIATTR_MIN_STACK_SIZE
	.align		4
.L_745:
        /*1128*/ 	.byte	0x04, 0x12
        /*112a*/ 	.short	(.L_747 - .L_746)
	.align		4
.L_746:
        /*112c*/ 	.word	index@(_ZN7cutlass13device_kernelIN5flash19FlashAttnFwdCombineIN4cute5tupleIJNS3_1CILi16EEENS5_ILi64EEEEEELi5ELi256ELi1ELb0ELb1EffNS_4arch4Sm90EEEEEvNT_6ParamsE)
        /*1130*/ 	.word	0x00000000


	//----- nvinfo : EIATTR_MIN_STACK_SIZE
	.align		4
.L_747:
        /*1134*/ 	.byte	0x04, 0x12
        /*1136*/ 	.short	(.L_749 - .L_748)
	.align		4
.L_748:
        /*1138*/ 	.word	index@(_ZN7cutlass13device_kernelIN5flash19FlashAttnFwdCombineIN4cute5tupleIJNS3_1CILi16EEENS5_ILi64EEEEEELi4ELi256ELi1ELb0ELb1EffNS_4arch4Sm90EEEEEvNT_6ParamsE)
        /*113c*/ 	.word	0x00000000


	//----- nvinfo : EIATTR_MIN_STACK_SIZE
	.align		4
.L_749:
        /*1140*/ 	.byte	0x04, 0x12
        /*1142*/ 	.short	(.L_751 - .L_750)
	.align		4
.L_750:
        /*1144*/ 	.word	index@(_ZN7cutlass13device_kernelIN5flash19FlashAttnFwdCombineIN4cute5tupleIJNS3_1CILi16EEENS5_ILi64EEEEEELi8ELi256ELi1ELb0ELb0EffNS_4arch4Sm80EEEEEvNT_6ParamsE)
        /*1148*/ 	.word	0x00000000


	//----- nvinfo : EIATTR_MIN_STACK_SIZE
	.align		4
.L_751:
        /*114c*/ 	.byte	0x04, 0x12
        /*114e*/ 	.short	(.L_753 - .L_752)
	.align		4
.L_752:
        /*1150*/ 	.word	index@(_ZN7cutlass13device_kernelIN5flash19FlashAttnFwdCombineIN4cute5tupleIJNS3_1CILi16EEENS5_ILi64EEEEEELi7ELi256ELi1ELb0ELb0EffNS_4arch4Sm80EEEEEvNT_6ParamsE)
        /*1154*/ 	.word	0x00000000


	//----- nvinfo : EIATTR_MIN_STACK_SIZE
	.align		4
.L_753:
        /*1158*/ 	.byte	0x04, 0x12
        /*115a*/ 	.short	(.L_755 - .L_754)
	.align		4
.L_754:
        /*115c*/ 	.word	index@(_ZN7cutlass13device_kernelIN5flash19FlashAttnFwdCombineIN4cute5tupleIJNS3_1CILi16EEENS5_ILi64EEEEEELi6ELi256ELi1ELb0ELb0EffNS_4arch4Sm80EEEEEvNT_6ParamsE)
        /*1160*/ 	.word	0x00000000


	//----- nvinfo : EIATTR_MIN_STACK_SIZE
	.align		4
.L_755:
        /*1164*/ 	.byte	0x04, 0x12
        /*1166*/ 	.short	(.L_757 - .L_756)
	.align		4
.L_756:
        /*1168*/ 	.word	index@(_ZN7cutlass13device_kernelIN5flash19FlashAttnFwdCombineIN4cute5tupleIJNS3_1CILi16EEENS5_ILi64EEEEEELi5ELi256ELi1ELb0ELb0EffNS_4arch4Sm80EEEEEvNT_6ParamsE)
        /*116c*/ 	.word	0x00000000


	//----- nvinfo : EIATTR_MIN_STACK_SIZE
	.align		4
.L_757:
        /*1170*/ 	.byte	0x04, 0x12
        /*1172*/ 	.short	(.L_759 - .L_758)
	.align		4
.L_758:
        /*1174*/ 	.word	index@(_ZN7cutlass13device_kernelIN5flash19FlashAttnFwdCombineIN4cute5tupleIJNS3_1CILi16EEENS5_ILi64EEEEEELi4ELi256ELi1ELb0ELb0EffNS_4arch4Sm80EEEEEvNT_6ParamsE)
        /*1178*/ 	.word	0x00000000


	//----- nvinfo : EIATTR_MIN_STACK_SIZE
	.align		4
.L_759:
        /*117c*/ 	.byte	0x04, 0x12
        /*117e*/ 	.short	(.L_761 - .L_760)
	.align		4
.L_760:
        /*1180*/ 	.word	index@(_ZN7cutlass13device_kernelIN5flash19FlashAttnFwdCombineIN4cute5tupleIJNS3_1CILi16EEENS5_ILi64EEEEEELi8ELi256ELi1ELb0ELb1EffNS_4arch4Sm80EEEEEvNT_6ParamsE)
        /*1184*/ 	.word	0x00000000


	//----- nvinfo : EIATTR_MIN_STACK_SIZE
	.align		4
.L_761:
        /*1188*/ 	.byte	0x04, 0x12
        /*118a*/ 	.short	(.L_763 - .L_762)
	.align		4
.L_762:
        /*118c*/ 	.word	index@(_ZN7cutlass13device_kernelIN5flash19FlashAttnFwdCombineIN4cute5tupleIJNS3_1CILi16EEENS5_ILi64EEEEEELi7ELi256ELi1ELb0ELb1EffNS_4arch4Sm80EEEEEvNT_6ParamsE)
        /*1190*/ 	.word	0x00000000


	//----- nvinfo : EIATTR_MIN_STACK_SIZE
	.align		4
.L_763:
        /*1194*/ 	.byte	0x04, 0x12
        /*1196*/ 	.short	(.L_765 - .L_764)
	.align		4
.L_764:
        /*1198*/ 	.word	index@(_ZN7cutlass13device_kernelIN5flash19FlashAttnFwdCombineIN4cute5tupleIJNS3_1CILi16EEENS5_ILi64EEEEEELi6ELi256ELi1ELb0ELb1EffNS_4arch4Sm80EEEEEvNT_6ParamsE)
        /*119c*/ 	.word	0x00000000


	//----- nvinfo : EIATTR_MIN_STACK_SIZE
	.align		4
.L_765:
        /*11a0*/ 	.byte	0x04, 0x12
        /*11a2*/ 	.short	(.L_767 - .L_766)
	.align		4
.L_766:
        /*11a4*/ 	.word	index@(_ZN7cutlass13device_kernelIN5flash19FlashAttnFwdCombineIN4cute5tupleIJNS3_1CILi16EEENS5_ILi64EEEEEELi5ELi256ELi1ELb0ELb1EffNS_4arch4Sm80EEEEEvNT_6ParamsE)
        /*11a8*/ 	.word	0x00000000


	//----- nvinfo : EIATTR_MIN_STACK_SIZE
	.align		4
.L_767:
        /*11ac*/ 	.byte	0x04, 0x12
        /*11ae*/ 	.short	(.L_769 - .L_768)
	.align		4
.L_768:
        /*11b0*/ 	.word	index@(_ZN7cutlass13device_kernelIN5flash19FlashAttnFwdCombineIN4cute5tupleIJNS3_1CILi16EEENS5_ILi64EEEEEELi4ELi256ELi1ELb0ELb1EffNS_4arch4Sm80EEEEEvNT_6ParamsE)
        /*11b4*/ 	.word	0x00000000
.L_769:


//--------------------- .nv.compat                --------------------------
	.section	.nv.compat,"",@"SHT_CUDA_COMPAT_INFO"
	.align	4
        /*0000*/ 	.byte	0x02, 0x09, 0x01, 0x00, 0x02, 0x02, 0x01, 0x00, 0x02, 0x05, 0x05, 0x00, 0x03, 0x07, 0x01, 0x01
        /*0010*/ 	.byte	0x02, 0x03, 0x00, 0x00, 0x02, 0x06, 0x01, 0x00, 0x04, 0x0b, 0x08, 0x00, 0x00, 0x00, 0x00, 0x00
        /*0020*/ 	.byte	0x00, 0x00, 0x00, 0x00


//--------------------- .nv.info._ZN7cutlass13device_kernelIN5flash19FlashAttnFwdCombineIN4cute5tupleIJNS3_1CILi8EEENS5_ILi128EEEEEELi8ELi256ELi1ELb0ELb0ENS_10bfloat16_tEfNS_4arch4Sm90EEEEEvNT_6ParamsE --------------------------
	.section	.nv.info._ZN7cutlass13device_kernelIN5flash19FlashAttnFwdCombineIN4cute5tupleIJNS3_1CILi8EEENS5_ILi128EEEEEELi8ELi256ELi1ELb0ELb0ENS_10bfloat16_tEfNS_4arch4Sm90EEEEEvNT_6ParamsE,"",@"SHT_CUDA_INFO"
	.sectionflags	@""
	.align	4


	//----- nvinfo : EIATTR_CUDA_API_VERSION
	.align		4
        /*0000*/ 	.byte	0x04, 0x37
        /*0002*/ 	.short	(.L_771 - .L_770)
.L_770:
        /*0004*/ 	.word	0x00000082


	//----- nvinfo : EIATTR_KPARAM_INFO
	.align		4
.L_771:
        /*0008*/ 	.byte	0x04, 0x17
        /*000a*/ 	.short	(.L_773 - .L_772)
.L_772:
        /*000c*/ 	.word	0x00000000
        /*0010*/ 	.short	0x0000
        /*0012*/ 	.short	0x0000
        /*0014*/ 	.byte	0x00, 0xf0, 0xa1, 0x03


	//----- nvinfo : EIATTR_SPARSE_MMA_MASK
	.align		4
.L_773:
        /*0018*/ 	.byte	0x03, 0x50
        /*001a*/ 	.short	0x0000


	//----- nvinfo : EIATTR_MAXREG_COUNT
	.align		4
        /*001c*/ 	.byte	0x03, 0x1b
        /*001e*/ 	.short	0x0080


	//----- nvinfo : EIATTR_NUM_BARRIERS
	.align		4
        /*0020*/ 	.byte	0x02, 0x4c
        /*0022*/ 	.byte	0x01
	.zero		1


	//----- nvinfo : EIATTR_EXTERNS
	.align		4
        /*0024*/ 	.byte	0x04, 0x0f
        /*0026*/ 	.short	(.L_775 - .L_774)


	//   ....[0]....
	.align		4
.L_774:
        /*0028*/ 	.word	index@(__assertfail)


	//----- nvinfo : EIATTR_MERCURY_ISA_VERSION
	.align		4
.L_775:
        /*002c*/ 	.byte	0x03, 0x5f
        /*002e*/ 	.short	0x0101


	//----- nvinfo : EIATTR_COOP_GROUP_MASK_REGIDS
	.align		4
        /*0030*/ 	.byte	0x04, 0x29
        /*0032*/ 	.short	(.L_777 - .L_776)


	//   ....[0]....
.L_776:
        /*0034*/ 	.word	0xffffffff


	//   ....[1]....
        /*0038*/ 	.word	0xffffffff


	//   ....[2]....
        /*003c*/ 	.word	0xffffffff


	//   ....[3]....
        /*0040*/ 	.word	0xffffffff


	//   ....[4]....
        /*0044*/ 	.word	0xffffffff


	//   ....[5]....
        /*0048*/ 	.word	0xffffffff


	//   ....[6]....
        /*004c*/ 	.word	0xffffffff


	//   ....[7]....
        /*0050*/ 	.word	0xffffffff


	//   ....[8]....
        /*0054*/ 	.word	0xffffffff


	//   ....[9]....
        /*0058*/ 	.word	0xffffffff


	//   ....[10]....
        /*005c*/ 	.word	0xffffffff


	//   ....[11]....
        /*0060*/ 	.word	0xffffffff


	//   ....[12]....
        /*0064*/ 	.word	0xffffffff


	//   ....[13]....
        /*0068*/ 	.word	0xffffffff


	//   ....[14]....
        /*006c*/ 	.word	0xffffffff


	//----- nvinfo : EIATTR_COOP_GROUP_INSTR_OFFSETS
	.align		4
.L_777:
        /*0070*/ 	.byte	0x04, 0x28
        /*0072*/ 	.short	(.L_779 - .L_778)


	//   ....[0]....
.L_778:
        /*0074*/ 	.word	0x00001760


	//   ....[1]....
        /*0078*/ 	.word	0x00001780


	//   ....[2]....
        /*007c*/ 	.word	0x000017a0


	//   ....[3]....
        /*0080*/ 	.word	0x000017c0


	//   ....[4]....
        /*0084*/ 	.word	0x000017e0


	//   ....[5]....
        /*0088*/ 	.word	0x00001af0


	//   ....[6]....
        /*008c*/ 	.word	0x00001b10


	//   ....[7]....
        /*0090*/ 	.word	0x00001b30


	//   ....[8]....
        /*0094*/ 	.word	0x00001b50


	//   ....[9]....
        /*0098*/ 	.word	0x00001b70


	//   ....[10]....
        /*009c*/ 	.word	0x00001ba0


	//   ....[11]....
        /*00a0*/ 	.word	0x00001bc0


	//   ....[12]....
        /*00a4*/ 	.word	0x00001bf0


	//   ....[13]....
        /*00a8*/ 	.word	0x00001c10


	//   ....[14]....
        /*00ac*/ 	.word	0x00001c40


	//----- nvinfo : EIATTR_SYSCALL_OFFSETS
	.align		4
.L_779:
        /*00b0*/ 	.byte	0x04, 0x46
        /*00b2*/ 	.short	(.L_781 - .L_780)


	//   ....[0]....
.L_780:
        /*00b4*/ 	.word	0x00000390


	//----- nvinfo : EIATTR_EXIT_INSTR_OFFSETS
	.align		4
.L_781:
        /*00b8*/ 	.byte	0x04, 0x1c
        /*00ba*/ 	.short	(.L_783 - .L_782)


	//   ....[0]....
.L_782:
        /*00bc*/ 	.word	0x00000240


	//   ....[1]....
        /*00c0*/ 	.word	0x00002dd0


	//   ....[2]....
        /*00c4*/ 	.word	0x00002f80


	//----- nvinfo : EIATTR_MAX_THREADS
	.align		4
.L_783:
        /*00c8*/ 	.byte	0x04, 0x05
        /*00ca*/ 	.short	(.L_785 - .L_784)
.L_784:
        /*00cc*/ 	.word	0x00000100
        /*00d0*/ 	.word	0x00000001
        /*00d4*/ 	.word	0x00000001


	//----- nvinfo : EIATTR_CRS_STACK_SIZE
	.align		4
.L_785:
        /*00d8*/ 	.byte	0x04, 0x1e
        /*00da*/ 	.short	(.L_787 - .L_786)
.L_786:
        /*00dc*/ 	.word	0x00000000


	//----- nvinfo : EIATTR_CBANK_PARAM_SIZE
	.align		4
.L_787:
        /*00e0*/ 	.byte	0x03, 0x19
        /*00e2*/ 	.short	0x00e8


	//----- nvinfo : EIATTR_PARAM_CBANK
	.align		4
        /*00e4*/ 	.byte	0x04, 0x0a
        /*00e6*/ 	.short	(.L_789 - .L_788)
	.align		4
.L_788:
        /*00e8*/ 	.word	index@(.nv.constant0._ZN7cutlass13device_kernelIN5flash19FlashAttnFwdCombineIN4cute5tupleIJNS3_1CILi8EEENS5_ILi128EEEEEELi8ELi256ELi1ELb0ELb0ENS_10bfloat16_tEfNS_4arch4Sm90EEEEEvNT_6ParamsE)
        /*00ec*/ 	.short	0x0210
        /*00ee*/ 	.short	0x00e8


	//----- nvinfo : EIATTR_SW_WAR
	.align		4
.L_789:
        /*00f0*/ 	.byte	0x04, 0x36
        /*00f2*/ 	.short	(.L_791 - .L_790)
.L_790:
        /*00f4*/ 	.word	0x00000008
.L_791:


//--------------------- .nv.info._ZN7cutlass13device_kernelIN5flash19FlashAttnFwdCombineIN4cute5tupleIJNS3_1CILi8EEENS5_ILi128EEEEEELi7ELi256ELi1ELb0ELb0ENS_10bfloat16_tEfNS_4arch4Sm90EEEEEvNT_6ParamsE --------------------------
	.section	.nv.info._ZN7cutlass13device_kernelIN5flash19FlashAttnFwdCombineIN4cute5tupleIJNS3_1CILi8EEENS5_ILi128EEEEEELi7ELi256ELi1ELb0ELb0ENS_10bfloat16_tEfNS_4arch4Sm90EEEEEvNT_6ParamsE,"",@"SHT_CUDA_INFO"
	.sectionflags	@""
	.align	4


	//----- nvinfo : EIATTR_CUDA_API_VERSION
	.align		4
        /*0000*/ 	.byte	0x04, 0x37
        /*0002*/ 	.short	(.L_793 - .L_792)
.L_792:
        /*0004*/ 	.word	0x00000082


	//----- nvinfo : EIATTR_KPARAM_INFO
	.align		4
.L_793:
        /*0008*/ 	.byte	0x04, 0x17
        /*000a*/ 	.short	(.L_795 - .L_794)
.L_794:
        /*000c*/ 	.word	0x00000000
        /*0010*/ 	.short	0x0000
        /*0012*/ 	.short	0x0000
        /*0014*/ 	.byte	0x00, 0xf0, 0xa1, 0x03


	//----- nvinfo : EIATTR_SPARSE_MMA_MASK
	.align		4
.L_795:
        /*0018*/ 	.byte	0x03, 0x50
        /*001a*/ 	.short	0x0000


	//----- nvinfo : EIATTR_MAXREG_COUNT
	.align		4
        /*001c*/ 	.byte	0x03, 0x1b
        /*001e*/ 	.short	0x0080


	//----- nvinfo : EIATTR_NUM_BARRIERS
	.align		4
        /*0020*/ 	.byte	0x02, 0x4c
        /*0022*/ 	.byte	0x01
	.zero		1


	//----- nvinfo : EIATTR_EXTERNS
	.align		4
        /*0024*/ 	.byte	0x04, 0x0f
        /*0026*/ 	.short	(.L_797 - .L_796)


	//   ....[0]....
	.align		4
.L_796:
        /*0028*/ 	.word	index@(__assertfail)


	//----- nvinfo : EIATTR_MERCURY_ISA_VERSION
	.align		4
.L_797:
        /*002c*/ 	.byte	0x03, 0x5f
        /*002e*/ 	.short	0x0101


	//----- nvinfo : EIATTR_COOP_GROUP_MASK_REGIDS
	.align		4
        /*0030*/ 	.byte	0x04, 0x29
        /*0032*/ 	.short	(.L_799 - .L_798)


	//   ....[0]....
.L_798:
        /*0034*/ 	.word	0xffffffff


	//   ....[1]....
        /*0038*/ 	.word	0xffffffff


	//   ....[2]....
        /*003c*/ 	.word	0xffffffff


	//   ....[3]....
        /*0040*/ 	.word	0xffffffff


	//   ....[4]....
        /*0044*/ 	.word	0xffffffff


	//   ....[5]....
        /*0048*/ 	.word	0xffffffff


	//   ....[6]....
        /*004c*/ 	.word	0xffffffff


	//   ....[7]....
        /*0050*/ 	.word	0xffffffff


	//   ....[8]....
        /*0054*/ 	.word	0xffffffff


	//   ....[9]....
        /*0058*/ 	.word	0xffffffff


	//   ....[10]....
        /*005c*/ 	.word	0xffffffff


	//   ....[11]....
        /*0060*/ 	.word	0xffffffff


	//   ....[12]....
        /*0064*/ 	.word	0xffffffff


	//   ....[13]....
        /*0068*/ 	.word	0xffffffff


	//   ....[14]....
        /*006c*/ 	.word	0xffffffff


	//----- nvinfo : EIATTR_COOP_GROUP_INSTR_OFFSETS
	.align		4
.L_799:
        /*0070*/ 	.byte	0x04, 0x28
        /*0072*/ 	.short	(.L_801 - .L_800)


	//   ....[0]....
.L_800:
        /*0074*/ 	.word	0x000012a0


	//   ....[1]....
        /*0078*/ 	.word	0x000012c0


	//   ....[2]....
        /*007c*/ 	.word	0x000012e0


	//   ....[3]....
        /*0080*/ 	.word	0x00001300


	//   ....[4]....
        /*0084*/ 	.word	0x00001320


	//   ....[5]....
        /*0088*/ 	.word	0x000014c0


	//   ....[6]....
        /*008c*/ 	.word	0x000014e0


	//   ....[7]....
        /*0090*/ 	.word	0x000014f0


	//   ....[8]....
        /*0094*/ 	.word	0x00001520


	//   ....[9]....
        /*0098*/ 	.word	0x00001530


	//   ....[10]....
        /*009c*/ 	.word	0x00001560


	//   ....[11]....
        /*00a0*/ 	.word	0x00001570


	//   ....[12]....
        /*00a4*/ 	.word	0x000015b0


	//   ....[13]....
        /*00a8*/ 	.word	0x000015c0


	//   ....[14]....
        /*00ac*/ 	.word	0x000015f0


	//----- nvinfo : EIATTR_SYSCALL_OFFSETS
	.align		4
.L_801:
        /*00b0*/ 	.byte	0x04, 0x46
        /*00b2*/ 	.short	(.L_803 - .L_802)


	//   ....[0]....
.L_802:
        /*00b4*/ 	.word	0x00000390


	//----- nvinfo : EIATTR_EXIT_INSTR_OFFSETS
	.align		4
.L_803:
        /*00b8*/ 	.byte	0x04, 0x1c
        /*00ba*/ 	.short	(.L_805 - .L_804)


	//   ....[0]....
.L_804:
        /*00bc*/ 	.word	0x00000240


	//   ....[1]....
        /*00c0*/ 	.word	0x00002710


	//   ....[2]....
        /*00c4*/ 	.word	0x000028d0


	//----- nvinfo : EIATTR_MAX_THREADS
	.align		4
.L_805:
        /*00c8*/ 	.byte	0x04, 0x05
        /*00ca*/ 	.short	(.L_807 - .L_806)
.L_806:
        /*00cc*/ 	.word	0x00000100
        /*00d0*/ 	.word	0x00000001
        /*00d4*/ 	.word	0x00000001


	//----- nvinfo : EIATTR_CRS_STACK_SIZE
	.align		4
.L_807:
        /*00d8*/ 	.byte	0x04, 0x1e
        /*00da*/ 	.short	(.L_809 - .L_808)
.L_808:
        /*00dc*/ 	.word	0x00000000


	//----- nvinfo : EIATTR_CBANK_PARAM_SIZE
	.align		4
.L_809:
        /*00e0*/ 	.byte	0x03, 0x19
        /*00e2*/ 	.short	0x00e8


	//----- nvinfo : EIATTR_PARAM_CBANK
	.align		4
        /*00e4*/ 	.byte	0x04, 0x0a
        /*00e6*/ 	.short	(.L_811 - .L_810)
	.align		4
.L_810:
        /*00e8*/ 	.word	index@(.nv.constant0._ZN7cutlass13device_kernelIN5flash19FlashAttnFwdCombineIN4cute5tupleIJNS3_1CILi8EEENS5_ILi128EEEEEELi7ELi256ELi1ELb0ELb0ENS_10bfloat16_tEfNS_4arch4Sm90EEEEEvNT_6ParamsE)
        /*00ec*/ 	.short	0x0210
        /*00ee*/ 	.short	0x00e8


	//----- nvinfo : EIATTR_SW_WAR
	.align		4
.L_811:
        /*00f0*/ 	.byte	0x04, 0x36
        /*00f2*/ 	.short	(.L_813 - .L_812)
.L_812:
        /*00f4*/ 	.word	0x00000008
.L_813:


//--------------------- .nv.info._ZN7cutlass13device_kernelIN5flash19FlashAttnFwdCombineIN4cute5tupleIJNS3_1CILi8EEENS5_ILi128EEEEEELi6ELi256ELi1ELb0ELb0ENS_10bfloat16_tEfNS_4arch4Sm90EEEEEvNT_6ParamsE --------------------------
	.section	.nv.info._ZN7cutlass13device_kernelIN5flash19FlashAttnFwdCombineIN4cute5tupleIJNS3_1CILi8EEENS5_ILi128EEEEEELi6ELi256ELi1ELb0ELb0ENS_10bfloat16_tEfNS_4arch4Sm90EEEEEvNT_6ParamsE,"",@"SHT_CUDA_INFO"
	.sectionflags	@""
	.align	4


	//----- nvinfo : EIATTR_CUDA_API_VERSION
	.align		4
        /*0000*/ 	.byte	0x04, 0x37
        /*0002*/ 	.short	(.L_815 - .L_814)
.L_814:
        /*0004*/ 	.word	0x00000082


	//----- nvinfo : EIATTR_KPARAM_INFO
	.align		4
.L_815:
        /*0008*/ 	.byte	0x04, 0x17
        /*000a*/ 	.short	(.L_817 - .L_816)
.L_816:
        /*000c*/ 	.word	0x00000000
        /*0010*/ 	.short	0x0000
        /*0012*/ 	.short	0x0000
        /*0014*/ 	.byte	0x00, 0xf0, 0xa1, 0x03


	//----- nvinfo : EIATTR_SPARSE_MMA_MASK
	.align		4
.L_817:
        /*0018*/ 	.byte	0x03, 0x50
        /*001a*/ 	.short	0x0000


	//----- nvinfo : EIATTR_MAXREG_COUNT
	.align		4
        /*001c*/ 	.byte	0x03, 0x1b
        /*001e*/ 	.short	0x0080


	//----- nvinfo : EIATTR_NUM_BARRIERS
	.align		4
        /*0020*/ 	.byte	0x02, 0x4c
        /*0022*/ 	.byte	0x01
	.zero		1


	//----- nvinfo : EIATTR_EXTERNS
	.align		4
        /*0024*/ 	.byte	0x04, 0x0f
        /*0026*/ 	.short	(.L_819 - .L_818)


	//   ....[0]....
	.align		4
.L_818:
        /*0028*/ 	.word	index@(__assertfail)


	//----- nvinfo : EIATTR_MERCURY_ISA_VERSION
	.align		4
.L_819:
        /*002c*/ 	.byte	0x03, 0x5f
        /*002e*/ 	.short	0x0101


	//----- nvinfo : EIATTR_COOP_GROUP_MASK_REGIDS
	.align		4
        /*0030*/ 	.byte	0x04, 0x29
        /*0032*/ 	.short	(.L_821 - .L_820)


	//   ....[0]....
.L_820:
        /*0034*/ 	.word	0xffffffff


	//   ....[1]....
        /*0038*/ 	.word	0xffffffff


	//   ....[2]....
        /*003c*/ 	.word	0xffffffff


	//   ....[3]....
        /*0040*/ 	.word	0xffffffff


	//   ....[4]....
        /*0044*/ 	.word	0xffffffff


	//   ....[5]....
        /*0048*/ 	.word	0xffffffff


	//   ....[6]....
        /*004c*/ 	.word	0xffffffff


	//   ....[7]....
        /*0050*/ 	.word	0xffffffff


	//   ....[8]....
        /*0054*/ 	.word	0xffffffff


	//   ....[9]....
        /*0058*/ 	.word	0xffffffff


	//   ....[10]....
        /*005c*/ 	.word	0xffffffff


	//   ....[11]....
        /*0060*/ 	.word	0xffffffff


	//   ....[12]....
        /*0064*/ 	.word	0xffffffff


	//   ....[13]....
        /*0068*/ 	.word	0xffffffff


	//   ....[14]....
        /*006c*/ 	.word	0xffffffff


	//----- nvinfo : EIATTR_COOP_GROUP_INSTR_OFFSETS
	.align		4
.L_821:
        /*0070*/ 	.byte	0x04, 0x28
        /*0072*/ 	.short	(.L_823 - .L_822)


	//   ....[0]....
.L_822:
        /*0074*/ 	.word	0x00000ef0


	//   ....[1]....
        /*0078*/ 	.word	0x00000f10


	//   ....[2]....
        /*007c*/ 	.word	0x00000f30


	//   ....[3]....
        /*0080*/ 	.word	0x00000f50


	//   ....[4]....
        /*0084*/ 	.word	0x00000f70


	//   ....[5]....
        /*0088*/ 	.word	0x00001060


	//   ....[6]....
        /*008c*/ 	.word	0x00001080


	//   ....[7]....
        /*0090*/ 	.word	0x00001090


	//   ....[8]....
        /*0094*/ 	.word	0x000010c0


	//   ....[9]....
        /*0098*/ 	.word	0x000010d0


	//   ....[10]....
        /*009c*/ 	.word	0x00001100


	//   ....[11]....
        /*00a0*/ 	.word	0x00001110


	//   ....[12]....
        /*00a4*/ 	.word	0x00001150


	//   ....[13]....
        /*00a8*/ 	.word	0x00001160


	//   ....[14]....
        /*00ac*/ 	.word	0x000011a0


	//----- nvinfo : EIATTR_SYSCALL_OFFSETS
	.align		4
.L_823:
        /*00b0*/ 	.byte	0x04, 0x46
        /*00b2*/ 	.short	(.L_825 - .L_824)


	//   ....[0]....
.L_824:
        /*00b4*/ 	.word	0x00000390


	//----- nvinfo : EIATTR_EXIT_INSTR_OFFSETS
	.align		4
.L_825:
        /*00b8*/ 	.byte	0x04, 0x1c
        /*00ba*/ 	.short	(.L_827 - .L_826)


	//   ....[0]....
.L_826:
        /*00bc*/ 	.word	0x00000240


	//   ....[1]....
        /*00c0*/ 	.word	0x00002260


	//   ....[2]....
        /*00c4*/ 	.word	0x00002420


	//----- nvinfo : EIATTR_MAX_THREADS
	.align		4
.L_827:
        /*00c8*/ 	.byte	0x04, 0x05
        /*00ca*/ 	.short	(.L_829 - .L_828)
.L_828:
        /*00cc*/ 	.word	0x00000100
        /*00d0*/ 	.word	0x00000001
        /*00d4*/ 	.word	0x00000001


	//----- nvinfo : EIATTR_CRS_STACK_SIZE
	.align		4
.L_829:
        /*00d8*/ 	.byte	0x04, 0x1e
        /*00da*/ 	.short	(.L_831 - .L_830)
.L_830:
        /*00dc*/ 	.word	0x00000000


	//----- nvinfo : EIATTR_CBANK_PARAM_SIZE
	.align		4
.L_831:
        /*00e0*/ 	.byte	0x03, 0x19
        /*00e2*/ 	.short	0x00e8


	//----- nvinfo : EIATTR_PARAM_CBANK
	.align		4
        /*00e4*/ 	.byte	0x04, 0x0a
        /*00e6*/ 	.short	(.L_833 - .L_832)
	.align		4
.L_832:
        /*00e8*/ 	.word	index@(.nv.constant0._ZN7cutlass13device_kernelIN5flash19FlashAttnFwdCombineIN4cute5tupleIJNS3_1CILi8EEENS5_ILi128EEEEEELi6ELi256ELi1ELb0ELb0ENS_10bfloat16_tEfNS_4arch4Sm90EEEEEvNT_6ParamsE)
        /*00ec*/ 	.short	0x0210
        /*00ee*/ 	.short	0x00e8


	//----- nvinfo : EIATTR_SW_WAR
	.align		4
.L_833:
        /*00f0*/ 	.byte	0x04, 0x36
        /*00f2*/ 	.short	(.L_835 - .L_834)
.L_834:
        /*00f4*/ 	.word	0x00000008
.L_835:


//--------------------- .nv.info._ZN7cutlass13device_kernelIN5flash19FlashAttnFwdCombineIN4cute5tupleIJNS3_1CILi8EEENS5_ILi128EEEEEELi5ELi256ELi1ELb0ELb0ENS_10bfloat16_tEfNS_4arch4Sm90EEEEEvNT_6ParamsE --------------------------
	.section	.nv.info._ZN7cutlass13device_kernelIN5flash19FlashAttnFwdCombineIN4cute5tupleIJNS3_1CILi8EEENS5_ILi128EEEEEELi5ELi256ELi1ELb0ELb0ENS_10bfloat16_tEfNS_4arch4Sm90EEEEEvNT_6ParamsE,"",@"SHT_CUDA_INFO"
	.sectionflags	@""
	.align	4


	//----- nvinfo : EIATTR_CUDA_API_VERSION
	.align		4
        /*0000*/ 	.byte	0x04, 0x37
        /*0002*/ 	.short	(.L_837 - .L_836)
.L_836:
        /*0004*/ 	.word	0x00000082


	//----- nvinfo : EIATTR_KPARAM_INFO
	.align		4
.L_837:
        /*0008*/ 	.byte	0x04, 0x17
        /*000a*/ 	.short	(.L_839 - .L_838)
.L_838:
        /*000c*/ 	.word	0x00000000
        /*0010*/ 	.short	0x0000
        /*0012*/ 	.short	0x0000
        /*0014*/ 	.byte	0x00, 0xf0, 0xa1, 0x03


	//----- nvinfo : EIATTR_SPARSE_MMA_MASK
	.align		4
.L_839:
        /*0018*/ 	.byte	0x03, 0x50
        /*001a*/ 	.short	0x0000


	//----- nvinfo : EIATTR_MAXREG_COUNT
	.align		4
        /*001c*/ 	.byte	0x03, 0x1b
        /*001e*/ 	.short	0x0080


	//----- nvinfo : EIATTR_NUM_BARRIERS
	.align		4
        /*0020*/ 	.byte	0x02, 0x4c
        /*0022*/ 	.byte	0x01
	.zero		1


	//----- nvinfo : EIATTR_EXTERNS
	.align		4
        /*0024*/ 	.byte	0x04, 0x0f
        /*0026*/ 	.short	(.L_841 - .L_840)


	//   ....[0]....
	.align		4
.L_840:
        /*0028*/ 	.word	index@(__assertfail)


	//----- nvinfo : EIATTR_MERCURY_ISA_VERSION
	.align		4
.L_841:
        /*002c*/ 	.byte	0x03, 0x5f
        /*002e*/ 	.short	0x0101


	//----- nvinfo : EIATTR_COOP_GROUP_MASK_REGIDS
	.align		4
        /*0030*/ 	.byte	0x04, 0x29
        /*0032*/ 	.short	(.L_843 - .L_842)


	//   ....[0]....
.L_842:
        /*0034*/ 	.word	0xffffffff


	//   ....[1]....
        /*0038*/ 	.word	0xffffffff


	//   ....[2]....
        /*003c*/ 	.word	0xffffffff


	//   ....[3]....
        /*0040*/ 	.word	0xffffffff


	//   ....[4]....
        /*0044*/ 	.word	0xffffffff


	//   ....[5]....
        /*0048*/ 	.word	0xffffffff


	//   ....[6]....
        /*004c*/ 	.word	0xffffffff


	//   ....[7]....
        /*0050*/ 	.word	0xffffffff


	//   ....[8]....
        /*0054*/ 	.word	0xffffffff


	//   ....[9]....
        /*0058*/ 	.word	0xffffffff


	//   ....[10]....
        /*005c*/ 	.word	0xffffffff


	//   ....[11]....
        /*0060*/ 	.word	0xffffffff


	//   ....[12]....
        /*0064*/ 	.word	0xffffffff


	//   ....[13]....
        /*0068*/ 	.word	0xffffffff


	//   ....[14]....
        /*006c*/ 	.word	0xffffffff


	//----- nvinfo : EIATTR_COOP_GROUP_INSTR_OFFSETS
	.align		4
.L_843:
        /*0070*/ 	.byte	0x04, 0x28
        /*0072*/ 	.short	(.L_845 - .L_844)


	//   ....[0]....
.L_844:
        /*0074*/ 	.word	0x00000cd0


	//   ....[1]....
        /*0078*/ 	.word	0x00000cf0


	//   ....[2]....
        /*007c*/ 	.word	0x00000d10


	//   ....[3]....
        /*0080*/ 	.word	0x00000d30


	//   ....[4]....
        /*0084*/ 	.word	0x00000d50


	//   ....[5]....
        /*0088*/ 	.word	0x00000de0


	//   ....[6]....
        /*008c*/ 	.word	0x00000e10


	//   ....[7]....
        /*0090*/ 	.word	0x00000e20


	//   ....[8]....
        /*0094*/ 	.word	0x00000e50


	//   ....[9]....
        /*0098*/ 	.word	0x00000e60


	//   ....[10]....
        /*009c*/ 	.word	0x00000e90


	//   ....[11]....
        /*00a0*/ 	.word	0x00000ea0


	//   ....[12]....
        /*00a4*/ 	.word	0x00000ed0


	//   ....[13]....
        /*00a8*/ 	.word	0x00000ee0


	//   ....[14]....
        /*00ac*/ 	.word	0x00000f50


	//----- nvinfo : EIATTR_SYSCALL_OFFSETS
	.align		4
.L_845:
        /*00b0*/ 	.byte	0x04, 0x46
        /*00b2*/ 	.short	(.L_847 - .L_846)


	//   ....[0]....
.L_846:
        /*00b4*/ 	.word	0x00000390


	//----- nvinfo : EIATTR_EXIT_INSTR_OFFSETS
	.align		4
.L_847:
        /*00b8*/ 	.byte	0x04, 0x1c
        /*00ba*/ 	.short	(.L_849 - .L_848)


	//   ....[0]....
.L_848:
        /*00bc*/ 	.word	0x00000240


	//   ....[1]....
        /*00c0*/ 	.word	0x00001fd0


	//   ....[2]....
        /*00c4*/ 	.word	0x00002190


	//----- nvinfo : EIATTR_MAX_THREADS
	.align		4
.L_849:
        /*00c8*/ 	.byte	0x04, 0x05
        /*00ca*/ 	.short	(.L_851 - .L_850)
.L_850:
        /*00cc*/ 	.word	0x00000100
        /*00d0*/ 	.word	0x00000001
        /*00d4*/ 	.word	0x00000001


	//----- nvinfo : EIATTR_CRS_STACK_SIZE
	.align		4
.L_851:
        /*00d8*/ 	.byte	0x04, 0x1e
        /*00da*/ 	.short	(.L_853 - .L_852)
.L_852:
        /*00dc*/ 	.word	0x00000000


	//----- nvinfo : EIATTR_CBANK_PARAM_SIZE
	.align		4
.L_853:
        /*00e0*/ 	.byte	0x03, 0x19
        /*00e2*/ 	.short	0x00e8


	//----- nvinfo : EIATTR_PARAM_CBANK
	.align		4
        /*00e4*/ 	.byte	0x04, 0x0a
        /*00e6*/ 	.short	(.L_855 - .L_854)
	.align		4
.L_854:
        /*00e8*/ 	.word	index@(.nv.constant0._ZN7cutlass13device_kernelIN5flash19FlashAttnFwdCombineIN4cute5tupleIJNS3_1CILi8EEENS5_ILi128EEEEEELi5ELi256ELi1ELb0ELb0ENS_10bfloat16_tEfNS_4arch4Sm90EEEEEvNT_6ParamsE)
        /*00ec*/ 	.short	0x0210
        /*00ee*/ 	.short	0x00e8


	//----- nvinfo : EIATTR_SW_WAR
	.align		4
.L_855:
        /*00f0*/ 	.byte	0x04, 0x36
        /*00f2*/ 	.short	(.L_857 - .L_856)
.L_856:
        /*00f4*/ 	.word	0x00000008
.L_857:


//--------------------- .nv.info._ZN7cutlass13device_kernelIN5flash19FlashAttnFwdCombineIN4cute5tupleIJNS3_1CILi8EEENS5_ILi128EEEEEELi8ELi256ELi1ELb0ELb1ENS_10bfloat16_tEfNS_4arch4Sm90EEEEEvNT_6ParamsE --------------------------
	.section	.nv.info._ZN7cutlass13device_kernelIN5flash19FlashAttnFwdCombineIN4cute5tupleIJNS3_1CILi8EEENS5_ILi128EEEEEELi8ELi256ELi1ELb0ELb1ENS_10bfloat16_tEfNS_4arch4Sm90EEEEEvNT_6ParamsE,"",@"SHT_CUDA_INFO"
	.sectionflags	@""
	.align	4


	//----- nvinfo : EIATTR_CUDA_API_VERSION
	.align		4
        /*0000*/ 	.byte	0x04, 0x37
        /*0002*/ 	.short	(.L_859 - .L_858)
.L_858:
        /*0004*/ 	.word	0x00000082


	//----- nvinfo : EIATTR_KPARAM_INFO
	.align		4
.L_859:
        /*0008*/ 	.byte	0x04, 0x17
        /*000a*/ 	.short	(.L_861 - .L_860)
.L_860:
        /*000c*/ 	.word	0x00000000
        /*0010*/ 	.short	0x0000
        /*0012*/ 	.short	0x0000
        /*0014*/ 	.byte	0x00, 0xf0, 0xa1, 0x03


	//----- nvinfo : EIATTR_SPARSE_MMA_MASK
	.align		4
.L_861:
        /*0018*/ 	.byte	0x03, 0x50
        /*001a*/ 	.short	0x0000


	//----- nvinfo : EIATTR_MAXREG_COUNT
	.align		4
        /*001c*/ 	.byte	0x03, 0x1b
        /*001e*/ 	.short	0x0080


	//----- nvinfo : EIATTR_NUM_BARRIERS
	.align		4
        /*0020*/ 	.byte	0x02, 0x4c
        /*0022*/ 	.byte	0x01
	.zero		1


	//----- nvinfo : EIATTR_EXTERNS
	.align		4
        /*0024*/ 	.byte	0x04, 0x0f
        /*0026*/ 	.short	(.L_863 - .L_862)


	//   ....[0]....
	.align		4
.L_862:
        /*0028*/ 	.word	index@(__assertfail)


	//----- nvinfo : EIATTR_MERCURY_ISA_VERSION
	.align		4
.L_863:
        /*002c*/ 	.byte	0x03, 0x5f
        /*002e*/ 	.short	0x0101


	//----- nvinfo : EIATTR_COOP_GROUP_MASK_REGIDS
	.align		4
        /*0030*/ 	.byte	0x04, 0x29
        /*0032*/ 	.short	(.L_865 - .L_864)


	//   ....[0]....
.L_864:
        /*0034*/ 	.word	0xffffffff


	//   ....[1]....
        /*0038*/ 	.word	0xffffffff


	//   ....[2]....
        /*003c*/ 	.word	0xffffffff


	//   ....[3]....
        /*0040*/ 	.word	0xffffffff


	//   ....[4]....
        /*0044*/ 	.word	0xffffffff


	//   ....[5]....
        /*0048*/ 	.word	0xffffffff


	//   ....[6]....
        /*004c*/ 	.word	0xffffffff


	//   ....[7]....
        /*0050*/ 	.word	0xffffffff


	//   ....[8]....
        /*0054*/ 	.word	0xffffffff


	//   ....[9]....
        /*0058*/ 	.word	0xffffffff


	//   ....[10]....
        /*005c*/ 	.word	0xffffffff


	//   ....[11]....
        /*0060*/ 	.word	0xffffffff


	//   ....[12]....
        /*0064*/ 	.word	0xffffffff


	//   ....[13]....
        /*0068*/ 	.word	0xffffffff


	//   ....[14]....
        /*006c*/ 	.word	0xffffffff


	//----- nvinfo : EIATTR_COOP_GROUP_INSTR_OFFSETS
	.align		4
.L_865:
        /*0070*/ 	.byte	0x04, 0x28
        /*0072*/ 	.short	(.L_867 - .L_866)


	//   ....[0]....
.L_866:
        /*0074*/ 	.word	0x00002090


	//   ....[1]....
        /*0078*/ 	.word	0x000020b0


	//   ....[2]....
        /*007c*/ 	.word	0x000020d0


	//   ....[3]....
        /*0080*/ 	.word	0x000020f0


	//   ....[4]....
        /*0084*/ 	.word	0x00002110


	//   ....[5]....
        /*0088*/ 	.word	0x00002430


	//   ....[6]....
        /*008c*/ 	.word	0x00002450


	//   ....[7]....
        /*0090*/ 	.word	0x00002460


	//   ....[8]....
        /*0094*/ 	.word	0x00002490


	//   ....[9]....
        /*0098*/ 	.word	0x000024a0


	//   ....[10]....
        /*009c*/ 	.word	0x000024d0


	//   ....[11]....
        /*00a0*/ 	.word	0x000024e0


	//   ....[12]....
        /*00a4*/ 	.word	0x00002520


	//   ....[13]....
        /*00a8*/ 	.word	0x00002530


	//   ....[14]....
        /*00ac*/ 	.word	0x00002560


	//----- nvinfo : EIATTR_SYSCALL_OFFSETS
	.align		4
.L_867:
        /*00b0*/ 	.byte	0x04, 0x46
        /*00b2*/ 	.short	(.L_869 - .L_868)


	//   ....[0]....
.L_868:
        /*00b4*/ 	.word	0x00000510


	//----- nvinfo : EIATTR_EXIT_INSTR_OFFSETS
	.align		4
.L_869:
        /*00b8*/ 	.byte	0x04, 0x1c
        /*00ba*/ 	.short	(.L_871 - .L_870)


	//   ....[0]....
.L_870:
        /*00bc*/ 	.word	0x00000240


	//   ....[1]....
        /*00c0*/ 	.word	0x000003c0


	//   ....[2]....
        /*00c4*/ 	.word	0x000036c0


	//   ....[3]....
        /*00c8*/ 	.word	0x00003820


	//----- nvinfo : EIATTR_MAX_THREADS
	.align		4
.L_871:
        /*00cc*/ 	.byte	0x04, 0x05
        /*00ce*/ 	.short	(.L_873 - .L_872)
.L_872:
        /*00d0*/ 	.word	0x00000100
        /*00d4*/ 	.word	0x00000001
        /*00d8*/ 	.word	0x00000001


	//----- nvinfo : EIATTR_CRS_STACK_SIZE
	.align		4
.L_873:
        /*00dc*/ 	.byte	0x04, 0x1e
        /*00de*/ 	.short	(.L_875 - .L_874)
.L_874:
        /*00e0*/ 	.word	0x00000000


	//----- nvinfo : EIATTR_CBANK_PARAM_SIZE
	.align		4
.L_875:
        /*00e4*/ 	.byte	0x03, 0x19
        /*00e6*/ 	.short	0x00e8


	//----- nvinfo : EIATTR_PARAM_CBANK
	.align		4
        /*00e8*/ 	.byte	0x04, 0x0a
        /*00ea*/ 	.short	(.L_877 - .L_876)
	.align		4
.L_876:
        /*00ec*/ 	.word	index@(.nv.constant0._ZN7cutlass13device_kernelIN5flash19FlashAttnFwdCombineIN4cute5tupleIJNS3_1CILi8EEENS5_ILi128EEEEEELi8ELi256ELi1ELb0ELb1ENS_10bfloat16_tEfNS_4arch4Sm90EEEEEvNT_6ParamsE)
        /*00f0*/ 	.short	0x0210
        /*00f2*/ 	.short	0x00e8


	//----- nvinfo : EIATTR_SW_WAR
	.align		4
.L_877:
        /*00f4*/ 	.byte	0x04, 0x36
        /*00f6*/ 	.short	(.L_879 - .L_878)
.L_878:
        /*00f8*/ 	.word	0x00000008
.L_879:


//--------------------- .nv.info._ZN7cutlass13device_kernelIN5flash19FlashAttnFwdCombineIN4cute5tupleIJNS3_1CILi8EEENS5_ILi128EEEEEELi7ELi256ELi1ELb0ELb1ENS_10bfloat16_tEfNS_4arch4Sm90EEEEEvNT_6ParamsE --------------------------
	.section	.nv.info._ZN7cutlass13device_kernelIN5flash19FlashAttnFwdCombineIN4cute5tupleIJNS3_1CILi8EEENS5_ILi128EEEEEELi7ELi256ELi1ELb0ELb1ENS_10bfloat16_tEfNS_4arch4Sm90EEEEEvNT_6ParamsE,"",@"SHT_CUDA_INFO"
	.sectionflags	@""
	.align	4


	//----- nvinfo : EIATTR_CUDA_API_VERSION
	.align		4
        /*0000*/ 	.byte	0x04, 0x37
        /*0002*/ 	.short	(.L_881 - .L_880)
.L_880:
        /*0004*/ 	.word	0x00000082


	//----- nvinfo : EIATTR_KPARAM_INFO
	.align		4
.L_881:
        /*0008*/ 	.byte	0x04, 0x17
        /*000a*/ 	.short	(.L_883 - .L_882)
.L_882:
        /*000c*/ 	.word	0x00000000
        /*0010*/ 	.short	0x0000
        /*0012*/ 	.short	0x0000
        /*0014*/ 	.byte	0x00, 0xf0, 0xa1, 0x03


	//----- nvinfo : EIATTR_SPARSE_MMA_MASK
	.align		4
.L_883:
        /*0018*/ 	.byte	0x03, 0x50
        /*001a*/ 	.short	0x0000


	//----- nvinfo : EIATTR_MAXREG_COUNT
	.align		4
        /*001c*/ 	.byte	0x03, 0x1b
        /*001e*/ 	.short	0x0080


	//----- nvinfo : EIATTR_NUM_BARRIERS
	.align		4
        /*0020*/ 	.byte	0x02, 0x4c
        /*0022*/ 	.byte	0x01
	.zero		1


	//----- nvinfo : EIATTR_EXTERNS
	.align		4
        /*0024*/ 	.byte	0x04, 0x0f
        /*0026*/ 	.short	(.L_885 - .L_884)


	//   ....[0]....
	.align		4
.L_884:
        /*0028*/ 	.word	index@(__assertfail)


	//----- nvinfo : EIATTR_MERCURY_ISA_VERSION
	.align		4
.L_885:
        /*002c*/ 	.byte	0x03, 0x5f
        /*002e*/ 	.short	0x0101


	//----- nvinfo : EIATTR_COOP_GROUP_MASK_REGIDS
	.align		4
        /*0030*/ 	.byte	0x04, 0x29
        /*0032*/ 	.short	(.L_887 - .L_886)


	//   ....[0]....
.L_886:
        /*0034*/ 	.word	0xffffffff


	//   ....[1]....
        /*0038*/ 	.word	0xffffffff


	//   ....[2]....
        /*003c*/ 	.word	0xffffffff


	//   ....[3]....
        /*0040*/ 	.word	0xffffffff


	//   ....[4]....
        /*0044*/ 	.word	0xffffffff


	//   ....[5]....
        /*0048*/ 	.word	0xffffffff


	//   ....[6]....
        /*004c*/ 	.word	0xffffffff


	//   ....[7]....
        /*0050*/ 	.word	0xffffffff


	//   ....[8]....
        /*0054*/ 	.word	0xffffffff


	//   ....[9]....
        /*0058*/ 	.word	0xffffffff


	//   ....[10]....
        /*005c*/ 	.word	0xffffffff


	//   ....[11]....
        /*0060*/ 	.word	0xffffffff


	//   ....[12]....
        /*0064*/ 	.word	0xffffffff


	//   ....[13]....
        /*0068*/ 	.word	0xffffffff


	//   ....[14]....
        /*006c*/ 	.word	0xffffffff


	//----- nvinfo : EIATTR_COOP_GROUP_INSTR_OFFSETS
	.align		4
.L_887:
        /*0070*/ 	.byte	0x04, 0x28
        /*0072*/ 	.short	(.L_889 - .L_888)


	//   ....[0]....
.L_888:
        /*0074*/ 	.word	0x00001ba0


	//   ....[1]....
        /*0078*/ 	.word	0x00001bc0


	//   ....[2]....
        /*007c*/ 	.word	0x00001be0


	//   ....[3]....
        /*0080*/ 	.word	0x00001c00


	//   ....[4]....
        /*0084*/ 	.word	0x00001c20


	//   ....[5]....
        /*0088*/ 	.word	0x00001dc0


	//   ....[6]....
        /*008c*/ 	.word	0x00001de0


	//   ....[7]....
        /*0090*/ 	.word	0x00001df0


	//   ....[8]....
        /*0094*/ 	.word	0x00001e20


	//   ....[9]....
        /*0098*/ 	.word	0x00001e30


	//   ....[10]....
        /*009c*/ 	.word	0x00001e60


	//   ....[11]....
        /*00a0*/ 	.word	0x00001e70


	//   ....[12]....
        /*00a4*/ 	.word	0x00001eb0


	//   ....[13]....
        /*00a8*/ 	.word	0x00001ec0


	//   ....[14]....
        /*00ac*/ 	.word	0x00001ef0


	//----- nvinfo : EIATTR_SYSCALL_OFFSETS
	.align		4
.L_889:
        /*00b0*/ 	.byte	0x04, 0x46
        /*00b2*/ 	.short	(.L_891 - .L_890)


	//   ....[0]....
.L_890:
        /*00b4*/ 	.word	0x00000510


	//----- nvinfo : EIATTR_EXIT_INSTR_OFFSETS
	.align		4
.L_891:
        /*00b8*/ 	.byte	0x04, 0x1c
        /*00ba*/ 	.short	(.L_893 - .L_892)


	//   ....[0]....
.L_892:
        /*00bc*/ 	.word	0x00000240


	//   ....[1]....
        /*00c0*/ 	.word	0x000003c0


	//   ....[2]....
        /*00c4*/ 	.word	0x00002fe0


	//   ....[3]....
        /*00c8*/ 	.word	0x00003140


	//----- nvinfo : EIATTR_MAX_THREADS
	.align		4
.L_893:
        /*00cc*/ 	.byte	0x04, 0x05
        /*00ce*/ 	.short	(.L_895 - .L_894)
.L_894:
        /*00d0*/ 	.word	0x00000100
        /*00d4*/ 	.word	0x00000001
        /*00d8*/ 	.word	0x00000001


	//----- nvinfo : EIATTR_CRS_STACK_SIZE
	.align		4
.L_895:
        /*00dc*/ 	.byte	0x04, 0x1e
        /*00de*/ 	.short	(.L_897 - .L_896)
.L_896:
        /*00e0*/ 	.word	0x00000000


	//----- nvinfo : EIATTR_CBANK_PARAM_SIZE
	.align		4
.L_897:
        /*00e4*/ 	.byte	0x03, 0x19
        /*00e6*/ 	.short	0x00e8


	//----- nvinfo : EIATTR_PARAM_CBANK
	.align		4
        /*00e8*/ 	.byte	0x04, 0x0a
        /*00ea*/ 	.short	(.L_899 - .L_898)
	.align		4
.L_898:
        /*00ec*/ 	.word	index@(.nv.constant0._ZN7cutlass13device_kernelIN5flash19FlashAttnFwdCombineIN4cute5tupleIJNS3_1CILi8EEENS5_ILi128EEEEEELi7ELi256ELi1ELb0ELb1ENS_10bfloat16_tEfNS_4arch4Sm90EEEEEvNT_6ParamsE)
        /*00f0*/ 	.short	0x0210
        /*00f2*/ 	.short	0x00e8


	//----- nvinfo : EIATTR_SW_WAR
	.align		4
.L_899:
        /*00f4*/ 	.byte	0x04, 0x36
        /*00f6*/ 	.short	(.L_901 - .L_900)
.L_900:
        /*00f8*/ 	.word	0x00000008
.L_901:


//--------------------- .nv.info._ZN7cutlass13device_kernelIN5flash19FlashAttnFwdCombineIN4cute5tupleIJNS3_1CILi8EEENS5_ILi128EEEEEELi6ELi256ELi1ELb0ELb1ENS_10bfloat16_tEfNS_4arch4Sm90EEEEEvNT_6ParamsE --------------------------
	.section	.nv.info._ZN7cutlass13device_kernelIN5flash19FlashAttnFwdCombineIN4cute5tupleIJNS3_1CILi8EEENS5_ILi128EEEEEELi6ELi256ELi1ELb0ELb1ENS_10bfloat16_tEfNS_4arch4Sm90EEEEEvNT_6ParamsE,"",@"SHT_CUDA_INFO"
	.sectionflags	@""
	.align	4


	//----- nvinfo : EIATTR_CUDA_API_VERSION
	.align		4
        /*0000*/ 	.byte	0x04, 0x37
        /*0002*/ 	.short	(.L_903 - .L_902)
.L_902:
        /*0004*/ 	.word	0x00000082


	//----- nvinfo : EIATTR_KPARAM_INFO
	.align		4
.L_903:
        /*0008*/ 	.byte	0x04, 0x17
        /*000a*/ 	.short	(.L_905 - .L_904)
.L_904:
        /*000c*/ 	.word	0x00000000
        /*0010*/ 	.short	0x0000
        /*0012*/ 	.short	0x0000
        /*0014*/ 	.byte	0x00, 0xf0, 0xa1, 0x03


	//----- nvinfo : EIATTR_SPARSE_MMA_MASK
	.align		4
.L_905:
        /*0018*/ 	.byte	0x03, 0x50
        /*001a*/ 	.short	0x0000


	//----- nvinfo : EIATTR_MAXREG_COUNT
	.align		4
        /*001c*/ 	.byte	0x03, 0x1b
        /*001e*/ 	.short	0x0080


	//----- nvinfo : EIATTR_NUM_BARRIERS
	.align		4
        /*0020*/ 	.byte	0x02, 0x4c
        /*0022*/ 	.byte	0x01
	.zero		1


	//----- nvinfo : EIATTR_EXTERNS
	.align		4
        /*0024*/ 	.byte	0x04, 0x0f
        /*0026*/ 	.short	(.L_907 - .L_906)


	//   ....[0]....
	.align		4
.L_906:
        /*0028*/ 	.word	index@(__assertfail)


	//----- nvinfo : EIATTR_MERCURY_ISA_VERSION
	.align		4
.L_907:
        /*002c*/ 	.byte	0x03, 0x5f
        /*002e*/ 	.short	0x0101


	//----- nvinfo : EIATTR_COOP_GROUP_MASK_REGIDS
	.align		4
        /*0030*/ 	.byte	0x04, 0x29
        /*0032*/ 	.short	(.L_909 - .L_908)


	//   ....[0]....
.L_908:
        /*0034*/ 	.word	0xffffffff


	//   ....[1]....
        /*0038*/ 	.word	0xffffffff


	//   ....[2]....
        /*003c*/ 	.word	0xffffffff


	//   ....[3]....
        /*0040*/ 	.word	0xffffffff


	//   ....[4]....
        /*0044*/ 	.word	0xffffffff


	//   ....[5]....
        /*0048*/ 	.word	0xffffffff


	//   ....[6]....
        /*004c*/ 	.word	0xffffffff


	//   ....[7]....
        /*0050*/ 	.word	0xffffffff


	//   ....[8]....
        /*0054*/ 	.word	0xffffffff


	//   ....[9]....
        /*0058*/ 	.word	0xffffffff


	//   ....[10]....
        /*005c*/ 	.word	0xffffffff


	//   ....[11]....
        /*0060*/ 	.word	0xffffffff


	//   ....[12]....
        /*0064*/ 	.word	0xffffffff


	//   ....[13]....
        /*0068*/ 	.word	0xffffffff


	//   ....[14]....
        /*006c*/ 	.word	0xffffffff


	//----- nvinfo : EIATTR_COOP_GROUP_INSTR_OFFSETS
	.align		4
.L_909:
        /*0070*/ 	.byte	0x04, 0x28
        /*0072*/ 	.short	(.L_911 - .L_910)


	//   ....[0]....
.L_910:
        /*0074*/ 	.word	0x00001800


	//   ....[1]....
        /*0078*/ 	.word	0x00001820


	//   ....[2]....
        /*007c*/ 	.word	0x00001840


	//   ....[3]....
        /*0080*/ 	.word	0x00001860


	//   ....[4]....
        /*0084*/ 	.word	0x00001880


	//   ....[5]....
        /*0088*/ 	.word	0x00001970


	//   ....[6]....
        /*008c*/ 	.word	0x00001990


	//   ....[7]....
        /*0090*/ 	.word	0x000019a0


	//   ....[8]....
        /*0094*/ 	.word	0x000019d0


	//   ....[9]....
        /*0098*/ 	.word	0x000019e0


	//   ....[10]....
        /*009c*/ 	.word	0x00001a10


	//   ....[11]....
        /*00a0*/ 	.word	0x00001a20


	//   ....[12]....
        /*00a4*/ 	.word	0x00001a60


	//   ....[13]....
        /*00a8*/ 	.word	0x00001a70


	//   ....[14]....
        /*00ac*/ 	.word	0x00001aa0


	//----- nvinfo : EIATTR_SYSCALL_OFFSETS
	.align		4
.L_911:
        /*00b0*/ 	.byte	0x04, 0x46
        /*00b2*/ 	.short	(.L_913 - .L_912)


	//   ....[0]....
.L_912:
        /*00b4*/ 	.word	0x00000510


	//----- nvinfo : EIATTR_EXIT_INSTR_OFFSETS
	.align		4
.L_913:
        /*00b8*/ 	.byte	0x04, 0x1c
        /*00ba*/ 	.short	(.L_915 - .L_914)


	//   ....[0]....
.L_914:
        /*00bc*/ 	.word	0x00000240


	//   ....[1]....
        /*00c0*/ 	.word	0x000003c0


	//   ....[2]....
        /*00c4*/ 	.word	0x00002b40


	//   ....[3]....
        /*00c8*/ 	.word	0x00002ca0


	//----- nvinfo : EIATTR_MAX_THREADS
	.align		4
.L_915:
        /*00cc*/ 	.byte	0x04, 0x05
        /*00ce*/ 	.short	(.L_917 - .L_916)
.L_916:
        /*00d0*/ 	.word	0x00000100
        /*00d4*/ 	.word	0x00000001
        /*00d8*/ 	.word	0x00000001


	//----- nvinfo : EIATTR_CRS_STACK_SIZE
	.align		4
.L_917:
        /*00dc*/ 	.byte	0x04, 0x1e
        /*00de*/ 	.short	(.L_919 - .L_918)
.L_918:
        /*00e0*/ 	.word	0x00000000


	//----- nvinfo : EIATTR_CBANK_PARAM_SIZE
	.align		4
.L_919:
        /*00e4*/ 	.byte	0x03, 0x19
        /*00e6*/ 	.short	0x00e8


	//----- nvinfo : EIATTR_PARAM_CBANK
	.align		4
        /*00e8*/ 	.byte	0x04, 0x0a
        /*00ea*/ 	.short	(.L_921 - .L_920)
	.align		4
.L_920:
        /*00ec*/ 	.word	index@(.nv.constant0._ZN7cutlass13device_kernelIN5flash19FlashAttnFwdCombineIN4cute5tupleIJNS3_1CILi8EEENS5_ILi128EEEEEELi6ELi256ELi1ELb0ELb1ENS_10bfloat16_tEfNS_4arch4Sm90EEEEEvNT_6ParamsE)
        /*00f0*/ 	.short	0x0210
        /*00f2*/ 	.short	0x00e8


	//----- nvinfo : EIATTR_SW_WAR
	.align		4
.L_921:
        /*00f4*/ 	.byte	0x04, 0x36
        /*00f6*/ 	.short	(.L_923 - .L_922)
.L_922:
        /*00f8*/ 	.word	0x00000008
.L_923:


//--------------------- .nv.info._ZN7cutlass13device_kernelIN5flash19FlashAttnFwdCombineIN4cute5tupleIJNS3_1CILi8EEENS5_ILi128EEEEEELi5ELi256ELi1ELb0ELb1ENS_10bfloat16_tEfNS_4arch4Sm90EEEEEvNT_6ParamsE --------------------------
	.section	.nv.info._ZN7cutlass13device_kernelIN5flash19FlashAttnFwdCombineIN4cute5tupleIJNS3_1CILi8EEENS5_ILi128EEEEEELi5ELi256ELi1ELb0ELb1ENS_10bfloat16_tEfNS_4arch4Sm90EEEEEvNT_6ParamsE,"",@"SHT_CUDA_INFO"
	.sectionflags	@""
	.align	4


	//----- nvinfo : EIATTR_CUDA_API_VERSION
	.align		4
        /*0000*/ 	.byte	0x04, 0x37
        /*0002*/ 	.short	(.L_925 - .L_924)
.L_924:
        /*0004*/ 	.word	0x00000082


	//----- nvinfo : EIATTR_KPARAM_INFO
	.align		4
.L_925:
        /*0008*/ 	.byte	0x04, 0x17
        /*000a*/ 	.short	(.L_927 - .L_926)
.L_926:
        /*000c*/ 	.word	0x00000000
        /*0010*/ 	.short	0x0000
        /*0012*/ 	.short	0x0000
        /*0014*/ 	.byte	0x00, 0xf0, 0xa1, 0x03


	//----- nvinfo : EIATTR_SPARSE_MMA_MASK
	.align		4
.L_927:
        /*0018*/ 	.byte	0x03, 0x50
        /*001a*/ 	.short	0x0000


	//----- nvinfo : EIATTR_MAXREG_COUNT
	.align		4
        /*001c*/ 	.byte	0x03, 0x1b
        /*001e*/ 	.short	0x0080


	//----- nvinfo : EIATTR_NUM_BARRIERS
	.align		4
        /*0020*/ 	.byte	0x02, 0x4c
        /*0022*/ 	.byte	0x01
	.zero		1


	//----- nvinfo : EIATTR_EXTERNS
	.align		4
        /*0024*/ 	.byte	0x04, 0x0f
        /*0026*/ 	.short	(.L_929 - .L_928)


	//   ....[0]....
	.align		4
.L_928:
        /*0028*/ 	.word	index@(__assertfail)


	//----- nvinfo : EIATTR_MERCURY_ISA_VERSION
	.align		4
.L_929:
        /*002c*/ 	.byte	0x03, 0x5f
        /*002e*/ 	.short	0x0101


	//----- nvinfo : EIATTR_COOP_GROUP_MASK_REGIDS
	.align		4
        /*0030*/ 	.byte	0x04, 0x29
        /*0032*/ 	.short	(.L_931 - .L_930)


	//   ....[0]....
.L_930:
        /*0034*/ 	.word	0xffffffff


	//   ....[1]....
        /*0038*/ 	.word	0xffffffff


	//   ....[2]....
        /*003c*/ 	.word	0xffffffff


	//   ....[3]....
        /*0040*/ 	.word	0xffffffff


	//   ....[4]....
        /*0044*/ 	.word	0xffffffff


	//   ....[5]....
        /*0048*/ 	.word	0xffffffff


	//   ....[6]....
        /*004c*/ 	.word	0xffffffff


	//   ....[7]....
        /*0050*/ 	.word	0xffffffff


	//   ....[8]....
        /*0054*/ 	.word	0xffffffff


	//   ....[9]....
        /*0058*/ 	.word	0xffffffff


	//   ....[10]....
        /*005c*/ 	.word	0xffffffff


	//   ....[11]....
        /*0060*/ 	.word	0xffffffff


	//   ....[12]....
        /*0064*/ 	.word	0xffffffff


	//   ....[13]....
        /*0068*/ 	.word	0xffffffff


	//   ....[14]....
        /*006c*/ 	.word	0xffffffff


	//----- nvinfo : EIATTR_COOP_GROUP_INSTR_OFFSETS
	.align		4
.L_931:
        /*0070*/ 	.byte	0x04, 0x28
        /*0072*/ 	.short	(.L_933 - .L_932)


	//   ....[0]....
.L_932:
        /*0074*/ 	.word	0x000015e0


	//   ....[1]....
        /*0078*/ 	.word	0x00001600


	//   ....[2]....
        /*007c*/ 	.word	0x00001620


	//   ....[3]....
        /*0080*/ 	.word	0x00001640


	//   ....[4]....
        /*0084*/ 	.word	0x00001660


	//   ....[5]....
        /*0088*/ 	.word	0x000016f0


	//   ....[6]....
        /*008c*/ 	.word	0x00001720


	//   ....[7]....
        /*0090*/ 	.word	0x00001730


	//   ....[8]....
        /*0094*/ 	.word	0x00001760


	//   ....[9]....
        /*0098*/ 	.word	0x00001770


	//   ....[10]....
        /*009c*/ 	.word	0x000017a0


	//   ....[11]....
        /*00a0*/ 	.word	0x000017b0


	//   ....[12]....
        /*00a4*/ 	.word	0x000017e0


	//   ....[13]....
        /*00a8*/ 	.word	0x000017f0


	//   ....[14]....
        /*00ac*/ 	.word	0x00001860


	//----- nvinfo : EIATTR_SYSCALL_OFFSETS
	.align		4
.L_933:
        /*00b0*/ 	.byte	0x04, 0x46
        /*00b2*/ 	.short	(.L_935 - .L_934)


	//   ....[0]....
.L_934:
        /*00b4*/ 	.word	0x00000510


	//----- nvinfo : EIATTR_EXIT_INSTR_OFFSETS
	.align		4
.L_935:
        /*00b8*/ 	.byte	0x04, 0x1c
        /*00ba*/ 	.short	(.L_937 - .L_936)


	//   ....[0]....
.L_936:
        /*00bc*/ 	.word	0x00000240


	//   ....[1]....
        /*00c0*/ 	.word	0x000003c0


	//   ....[2]....
        /*00c4*/ 	.word	0x000028b0


	//   ....[3]....
        /*00c8*/ 	.word	0x00002a10


	//----- nvinfo : EIATTR_MAX_THREADS
	.align		4
.L_937:
        /*00cc*/ 	.byte	0x04, 0x05
        /*00ce*/ 	.short	(.L_939 - .L_938)
.L_938:
        /*00d0*/ 	.word	0x00000100
        /*00d4*/ 	.word	0x00000001
        /*00d8*/ 	.word	0x00000001


	//----- nvinfo : EIATTR_CRS_STACK_SIZE
	.align		4
.L_939:
        /*00dc*/ 	.byte	0x04, 0x1e
        /*00de*/ 	.short	(.L_941 - .L_940)
.L_940:
        /*00e0*/ 	.word	0x00000000


	//----- nvinfo : EIATTR_CBANK_PARAM_SIZE
	.align		4
.L_941:
        /*00e4*/ 	.byte	0x03, 0x19
        /*00e6*/ 	.short	0x00e8


	//----- nvinfo : EIATTR_PARAM_CBANK
	.align		4
        /*00e8*/ 	.byte	0x04, 0x0a
        /*00ea*/ 	.short	(.L_943 - .L_942)
	.align		4
.L_942:
        /*00ec*/ 	.word	index@(.nv.constant0._ZN7cutlass13device_kernelIN5flash19FlashAttnFwdCombineIN4cute5tupleIJNS3_1CILi8EEENS5_ILi128EEEEEELi5ELi256ELi1ELb0ELb1ENS_10bfloat16_tEfNS_4arch4Sm90EEEEEvNT_6ParamsE)
        /*00f0*/ 	.short	0x0210
        /*00f2*/ 	.short	0x00e8


	//----- nvinfo : EIATTR_SW_WAR
	.align		4
.L_943:
        /*00f4*/ 	.byte	0x04, 0x36
        /*00f6*/ 	.short	(.L_945 - .L_944)
.L_944:
        /*00f8*/ 	.word	0x00000008
.L_945:


//--------------------- .nv.info._ZN7cutlass13device_kernelIN5flash19FlashAttnFwdCombineIN4cute5tupleIJNS3_1CILi8EEENS5_ILi128EEEEEELi8ELi256ELi1ELb0ELb0ENS_10bfloat16_tEfNS_4arch4Sm80EEEEEvNT_6ParamsE --------------------------
	.section	.nv.info._ZN7cutlass13device_kernelIN5flash19FlashAttnFwdCombineIN4cute5tupleIJNS3_1CILi8EEENS5_ILi128EEEEEELi8ELi256ELi1ELb0ELb0ENS_10bfloat16_tEfNS_4arch4Sm80EEEEEvNT_6ParamsE,"",@"SHT_CUDA_INFO"
	.sectionflags	@""
	.align	4


	//----- nvinfo : EIATTR_CUDA_API_VERSION
	.align		4
        /*0000*/ 	.byte	0x04, 0x37
        /*0002*/ 	.short	(.L_947 - .L_946)
.L_946:
        /*0004*/ 	.word	0x00000082


	//----- nvinfo : EIATTR_KPARAM_INFO
	.align		4
.L_947:
        /*0008*/ 	.byte	0x04, 0x17
        /*000a*/ 	.short	(.L_949 - .L_948)
.L_948:
        /*000c*/ 	.word	0x00000000
        /*0010*/ 	.short	0x0000
        /*0012*/ 	.short	0x0000
        /*0014*/ 	.byte	0x00, 0xf0, 0xa1, 0x03


	//----- nvinfo : EIATTR_SPARSE_MMA_MASK
	.align		4
.L_949:
        /*0018*/ 	.byte	0x03, 0x50
        /*001a*/ 	.short	0x0000


	//----- nvinfo : EIATTR_MAXREG_COUNT
	.align		4
        /*001c*/ 	.byte	0x03, 0x1b
        /*001e*/ 	.short	0x0080


	//----- nvinfo : EIATTR_NUM_BARRIERS
	.align		4
        /*0020*/ 	.byte	0x02, 0x4c
        /*0022*/ 	.byte	0x01
	.zero		1


	//----- nvinfo : EIATTR_EXTERNS
	.align		4
        /*0024*/ 	.byte	0x04, 0x0f
        /*0026*/ 	.short	(.L_951 - .L_950)


	//   ....[0]....
	.align		4
.L_950:
        /*0028*/ 	.word	index@(__assertfail)


	//----- nvinfo : EIATTR_MERCURY_ISA_VERSION
	.align		4
.L_951:
        /*002c*/ 	.byte	0x03, 0x5f
        /*002e*/ 	.short	0x0101


	//----- nvinfo : EIATTR_COOP_GROUP_MASK_REGIDS
	.align		4
        /*0030*/ 	.byte	0x04, 0x29
        /*0032*/ 	.short	(.L_953 - .L_952)


	//   ....[0]....
.L_952:
        /*0034*/ 	.word	0xffffffff


	//   ....[1]....
        /*0038*/ 	.word	0xffffffff


	//   ....[2]....
        /*003c*/ 	.word	0xffffffff


	//   ....[3]....
        /*0040*/ 	.word	0xffffffff


	//   ....[4]....
        /*0044*/ 	.word	0xffffffff


	//   ....[5]....
        /*0048*/ 	.word	0xffffffff


	//   ....[6]....
        /*004c*/ 	.word	0xffffffff


	//   ....[7]....
        /*0050*/ 	.word	0xffffffff


	//   ....[8]....
        /*0054*/ 	.word	0xffffffff


	//   ....[9]....
        /*0058*/ 	.word	0xffffffff


	//   ....[10]....
        /*005c*/ 	.word	0xffffffff


	//   ....[11]....
        /*0060*/ 	.word	0xffffffff


	//   ....[12]....
        /*0064*/ 	.word	0xffffffff


	//   ....[13]....
        /*0068*/ 	.word	0xffffffff


	//   ....[14]....
        /*006c*/ 	.word	0xffffffff


	//----- nvinfo : EIATTR_COOP_GROUP_INSTR_OFFSETS
	.align		4
.L_953:
        /*0070*/ 	.byte	0x04, 0x28
        /*0072*/ 	.short	(.L_955 - .L_954)


	//   ....[0]....
.L_954:
        /*0074*/ 	.word	0x00001760


	//   ....[1]....
        /*0078*/ 	.word	0x00001780


	//   ....[2]....
        /*007c*/ 	.word	0x000017a0


	//   ....[3]....
        /*0080*/ 	.word	0x000017c0


	//   ....[4]....
        /*0084*/ 	.word	0x000017e0


	//   ....[5]....
        /*0088*/ 	.word	0x00001af0


	//   ....[6]....
        /*008c*/ 	.word	0x00001b10


	//   ....[7]....
        /*0090*/ 	.word	0x00001b30


	//   ....[8]....
        /*0094*/ 	.word	0x00001b50


	//   ....[9]....
        /*0098*/ 	.word	0x00001b70


	//   ....[10]....
        /*009c*/ 	.word	0x00001ba0


	//   ....[11]....
        /*00a0*/ 	.word	0x00001bc0


	//   ....[12]....
        /*00a4*/ 	.word	0x00001bf0


	//   ....[13]....
        /*00a8*/ 	.word	0x00001c10


	//   ....[14]....
        /*00ac*/ 	.word	0x00001c40


	//----- nvinfo : EIATTR_SYSCALL_OFFSETS
	.align		4
.L_955:
        /*00b0*/ 	.byte	0x04, 0x46
        /*00b2*/ 	.short	(.L_957 - .L_956)


	//   ....[0]....
.L_956:
        /*00b4*/ 	.word	0x00000390


	//----- nvinfo : EIATTR_EXIT_INSTR_OFFSETS
	.align		4
.L_957:
        /*00b8*/ 	.byte	0x04, 0x1c
        /*00ba*/ 	.short	(.L_959 - .L_958)


	//   ....[0]....
.L_958:
        /*00bc*/ 	.word	0x00000240


	//   ....[1]....
        /*00c0*/ 	.word	0x00002dd0


	//   ....[2]....
        /*00c4*/ 	.word	0x00002f80


	//----- nvinfo : EIATTR_MAX_THREADS
	.align		4
.L_959:
        /*00c8*/ 	.byte	0x04, 0x05
        /*00ca*/ 	.short	(.L_961 - .L_960)
.L_960:
        /*00cc*/ 	.word	0x00000100
        /*00d0*/ 	.word	0x00000001
        /*00d4*/ 	.word	0x00000001


	//----- nvinfo : EIATTR_CRS_STACK_SIZE
	.align		4
.L_961:
        /*00d8*/ 	.byte	0x04, 0x1e
        /*00da*/ 	.short	(.L_963 - .L_962)
.L_962:
        /*00dc*/ 	.word	0x00000000


	//----- nvinfo : EIATTR_CBANK_PARAM_SIZE
	.align		4
.L_963:
        /*00e0*/ 	.byte	0x03, 0x19
        /*00e2*/ 	.short	0x00e8


	//----- nvinfo : EIATTR_PARAM_CBANK
	.align		4
        /*00e4*/ 	.byte	0x04, 0x0a
        /*00e6*/ 	.short	(.L_965 - .L_964)
	.align		4
.L_964:
        /*00e8*/ 	.word	index@(.nv.constant0._ZN7cutlass13device_kernelIN5flash19FlashAttnFwdCombineIN4cute5tupleIJNS3_1CILi8EEENS5_ILi128EEEEEELi8ELi256ELi1ELb0ELb0ENS_10bfloat16_tEfNS_4arch4Sm80EEEEEvNT_6ParamsE)
        /*00ec*/ 	.short	0x0210
        /*00ee*/ 	.short	0x00e8


	//----- nvinfo : EIATTR_SW_WAR
	.align		4
.L_965:
        /*00f0*/ 	.byte	0x04, 0x36
        /*00f2*/ 	.short	(.L_967 - .L_966)
.L_966:
        /*00f4*/ 	.word	0x00000008
.L_967:


//--------------------- .nv.info._ZN7cutlass13device_kernelIN5flash19FlashAttnFwdCombineIN4cute5tupleIJNS3_1CILi8EEENS5_ILi128EEEEEELi7ELi256ELi1ELb0ELb0ENS_10bfloat16_tEfNS_4arch4Sm80EEEEEvNT_6ParamsE --------------------------
	.section	.nv.info._ZN7cutlass13device_kernelIN5flash19FlashAttnFwdCombineIN4cute5tupleIJNS3_1CILi8EEENS5_ILi128EEEEEELi7ELi256ELi1ELb0ELb0ENS_10bfloat16_tEfNS_4arch4Sm80EEEEEvNT_6ParamsE,"",@"SHT_CUDA_INFO"
	.sectionflags	@""
	.align	4


	//----- nvinfo : EIATTR_CUDA_API_VERSION
	.align		4
        /*0000*/ 	.byte	0x04, 0x37
        /*0002*/ 	.short	(.L_969 - .L_968)
.L_968:
        /*0004*/ 	.word	0x00000082


	//----- nvinfo : EIATTR_KPARAM_INFO
	.align		4
.L_969:
        /*0008*/ 	.byte	0x04, 0x17
        /*000a*/ 	.short	(.L_971 - .L_970)
.L_970:
        /*000c*/ 	.word	0x00000000
        /*0010*/ 	.short	0x0000
        /*0012*/ 	.short	0x0000
        /*0014*/ 	.byte	0x00, 0xf0, 0xa1, 0x03


	//----- nvinfo : EIATTR_SPARSE_MMA_MASK
	.align		4
.L_971:
        /*0018*/ 	.byte	0x03, 0x50
        /*001a*/ 	.short	0x0000


	//----- nvinfo : EIATTR_MAXREG_COUNT
	.align		4
        /*001c*/ 	.byte	0x03, 0x1b
        /*001e*/ 	.short	0x0080


	//----- nvinfo : EIATTR_NUM_BARRIERS
	.align		4
        /*0020*/ 	.byte	0x02, 0x4c
        /*0022*/ 	.byte	0x01
	.zero		1


	//----- nvinfo : EIATTR_EXTERNS
	.align		4
        /*0024*/ 	.byte	0x04, 0x0f
        /*0026*/ 	.short	(.L_973 - .L_972)


	//   ....[0]....
	.align		4
.L_972:
        /*0028*/ 	.word	index@(__assertfail)


	//----- nvinfo : EIATTR_MERCURY_ISA_VERSION
	.align		4
.L_973:
        /*002c*/ 	.byte	0x03, 0x5f
        /*002e*/ 	.short	0x0101


	//----- nvinfo : EIATTR_COOP_GROUP_MASK_REGIDS
	.align		4
        /*0030*/ 	.byte	0x04, 0x29
        /*0032*/ 	.short	(.L_975 - .L_974)


	//   ....[0]....
.L_974:
        /*0034*/ 	.word	0xffffffff


	//   ....[1]....
        /*0038*/ 	.word	0xffffffff


	//   ....[2]....
        /*003c*/ 	.word	0xffffffff


	//   ....[3]....
        /*0040*/ 	.word	0xffffffff


	//   ....[4]....
        /*0044*/ 	.word	0xffffffff


	//   ....[5]....
        /*0048*/ 	.word	0xffffffff


	//   ....[6]....
        /*004c*/ 	.word	0xffffffff


	//   ....[7]....
        /*0050*/ 	.word	0xffffffff


	//   ....[8]....
        /*0054*/ 	.word	0xffffffff


	//   ....[9]....
        /*0058*/ 	.word	0xffffffff


	//   ....[10]....
        /*005c*/ 	.word	0xffffffff


	//   ....[11]....
        /*0060*/ 	.word	0xffffffff


	//   ....[12]....
        /*0064*/ 	.word	0xffffffff


	//   ....[13]....
        /*0068*/ 	.word	0xffffffff


	//   ....[14]....
        /*006c*/ 	.word	0xffffffff


	//----- nvinfo : EIATTR_COOP_GROUP_INSTR_OFFSETS
	.align		4
.L_975:
        /*0070*/ 	.byte	0x04, 0x28
        /*0072*/ 	.short	(.L_977 - .L_976)


	//   ....[0]....
.L_976:
        /*0074*/ 	.word	0x000012a0


	//   ....[1]....
        /*0078*/ 	.word	0x000012c0


	//   ....[2]....
        /*007c*/ 	.word	0x000012e0


	//   ....[3]....
        /*0080*/ 	.word	0x00001300


	//   ....[4]....
        /*0084*/ 	.word	0x00001320


	//   ....[5]....
        /*0088*/ 	.word	0x000014c0


	//   ....[6]....
        /*008c*/ 	.word	0x000014e0


	//   ....[7]....
        /*0090*/ 	.word	0x000014f0


	//   ....[8]....
        /*0094*/ 	.word	0x00001520


	//   ....[9]....
        /*0098*/ 	.word	0x00001530


	//   ....[10]....
        /*009c*/ 	.word	0x00001560


	//   ....[11]....
        /*00a0*/ 	.word	0x00001570


	//   ....[12]....
        /*00a4*/ 	.word	0x000015b0


	//   ....[13]....
        /*00a8*/ 	.word	0x000015c0


	//   ....[14]....
        /*00ac*/ 	.word	0x000015f0


	//----- nvinfo : EIATTR_SYSCALL_OFFSETS
	.align		4
.L_977:
        /*00b0*/ 	.byte	0x04, 0x46
        /*00b2*/ 	.short	(.L_979 - .L_978)


	//   ....[0]....
.L_978:
        /*00b4*/ 	.word	0x00000390


	//----- nvinfo : EIATTR_EXIT_INSTR_OFFSETS
	.align		4
.L_979:
        /*00b8*/ 	.byte	0x04, 0x1c
        /*00ba*/ 	.short	(.L_981 - .L_980)


	//   ....[0]....
.L_980:
        /*00bc*/ 	.word	0x00000240


	//   ....[1]....
        /*00c0*/ 	.word	0x00002710


	//   ....[2]....
        /*00c4*/ 	.word	0x000028d0


	//----- nvinfo : EIATTR_MAX_THREADS
	.align		4
.L_981:
        /*00c8*/ 	.byte	0x04, 0x05
        /*00ca*/ 	.short	(.L_983 - .L_982)
.L_982:
        /*00cc*/ 	.word	0x00000100
        /*00d0*/ 	.word	0x00000001
        /*00d4*/ 	.word	0x00000001


	//----- nvinfo : EIATTR_CRS_STACK_SIZE
	.align		4
.L_983:
        /*00d8*/ 	.byte	0x04, 0x1e
        /*00da*/ 	.short	(.L_985 - .L_984)
.L_984:
        /*00dc*/ 	.word	0x00000000


	//----- nvinfo : EIATTR_CBANK_PARAM_SIZE
	.align		4
.L_985:
        /*00e0*/ 	.byte	0x03, 0x19
        /*00e2*/ 	.short	0x00e8


	//----- nvinfo : EIATTR_PARAM_CBANK
	.align		4
        /*00e4*/ 	.byte	0x04, 0x0a
        /*00e6*/ 	.short	(.L_987 - .L_986)
	.align		4
.L_986:
        /*00e8*/ 	.word	index@(.nv.constant0._ZN7cutlass13device_kernelIN5flash19FlashAttnFwdCombineIN4cute5tupleIJNS3_1CILi8EEENS5_ILi128EEEEEELi7ELi256ELi1ELb0ELb0ENS_10bfloat16_tEfNS_4arch4Sm80EEEEEvNT_6ParamsE)
        /*00ec*/ 	.short	0x0210
        /*00ee*/ 	.short	0x00e8


	//----- nvinfo : EIATTR_SW_WAR
	.align		4
.L_987:
        /*00f0*/ 	.byte	0x04, 0x36
        /*00f2*/ 	.short	(.L_989 - .L_988)
.L_988:
        /*00f4*/ 	.word	0x00000008
.L_989:


//--------------------- .nv.info._ZN7cutlass13device_kernelIN5flash19FlashAttnFwdCombineIN4cute5tupleIJNS3_1CILi8EEENS5_ILi128EEEEEELi6ELi256ELi1ELb0ELb0ENS_10bfloat16_tEfNS_4arch4Sm80EEEEEvNT_6ParamsE --------------------------
	.section	.nv.info._ZN7cutlass13device_kernelIN5flash19FlashAttnFwdCombineIN4cute5tupleIJNS3_1CILi8EEENS5_ILi128EEEEEELi6ELi256ELi1ELb0ELb0ENS_10bfloat16_tEfNS_4arch4Sm80EEEEEvNT_6ParamsE,"",@"SHT_CUDA_INFO"
	.sectionflags	@""
	.align	4


	//----- nvinfo : EIATTR_CUDA_API_VERSION
	.align		4
        /*0000*/ 	.byte	0x04, 0x37
        /*0002*/ 	.short	(.L_991 - .L_990)
.L_990:
        /*0004*/ 	.word	0x00000082


	//----- nvinfo : EIATTR_KPARAM_INFO
	.align		4
.L_991:
        /*0008*/ 	.byte	0x04, 0x17
        /*000a*/ 	.short	(.L_993 - .L_992)
.L_992:
        /*000c*/ 	.word	0x00000000
        /*0010*/ 	.short	0x0000
        /*0012*/ 	.short	0x0000
        /*0014*/ 	.byte	0x00, 0xf0, 0xa1, 0x03


	//----- nvinfo : EIATTR_SPARSE_MMA_MASK
	.align		4
.L_993:
        /*0018*/ 	.byte	0x03, 0x50
        /*001a*/ 	.short	0x0000


	//----- nvinfo : EIATTR_MAXREG_COUNT
	.align		4
        /*001c*/ 	.byte	0x03, 0x1b
        /*001e*/ 	.short	0x0080


	//----- nvinfo : EIATTR_NUM_BARRIERS
	.align		4
        /*0020*/ 	.byte	0x02, 0x4c
        /*0022*/ 	.byte	0x01
	.zero		1


	//----- nvinfo : EIATTR_EXTERNS
	.align		4
        /*0024*/ 	.byte	0x04, 0x0f
        /*0026*/ 	.short	(.L_995 - .L_994)


	//   ....[0]....
	.align		4
.L_994:
        /*0028*/ 	.word	index@(__assertfail)


	//----- nvinfo : EIATTR_MERCURY_ISA_VERSION
	.align		4
.L_995:
        /*002c*/ 	.byte	0x03, 0x5f
        /*002e*/ 	.short	0x0101


	//----- nvinfo : EIATTR_COOP_GROUP_MASK_REGIDS
	.align		4
        /*0030*/ 	.byte	0x04, 0x29
        /*0032*/ 	.short	(.L_997 - .L_996)


	//   ....[0]....
.L_996:
        /*0034*/ 	.word	0xffffffff


	//   ....[1]....
        /*0038*/ 	.word	0xffffffff


	//   ....[2]....
        /*003c*/ 	.word	0xffffffff


	//   ....[3]....
        /*0040*/ 	.word	0xffffffff


	//   ....[4]....
        /*0044*/ 	.word	0xffffffff


	//   ....[5]....
        /*0048*/ 	.word	0xffffffff


	//   ....[6]....
        /*004c*/ 	.word	0xffffffff


	//   ....[7]....
        /*0050*/ 	.word	0xffffffff


	//   ....[8]....
        /*0054*/ 	.word	0xffffffff


	//   ....[9]....
        /*0058*/ 	.word	0xffffffff


	//   ....[10]....
        /*005c*/ 	.word	0xffffffff


	//   ....[11]....
        /*0060*/ 	.word	0xffffffff


	//   ....[12]....
        /*0064*/ 	.word	0xffffffff


	//   ....[13]....
        /*0068*/ 	.word	0xffffffff


	//   ....[14]....
        /*006c*/ 	.word	0xffffffff


	//----- nvinfo : EIATTR_COOP_GROUP_INSTR_OFFSETS
	.align		4
.L_997:
        /*0070*/ 	.byte	0x04, 0x28
        /*0072*/ 	.short	(.L_999 - .L_998)


	//   ....[0]....
.L_998:
        /*0074*/ 	.word	0x00000ef0


	//   ....[1]....
        /*0078*/ 	.word	0x00000f10


	//   ....[2]....
        /*007c*/ 	.word	0x00000f30


	//   ....[3]....
        /*0080*/ 	.word	0x00000f50


	//   ....[4]....
        /*0084*/ 	.word	0x00000f70


	//   ....[5]....
        /*0088*/ 	.word	0x00001060


	//   ....[6]....
        /*008c*/ 	.word	0x00001080


	//   ....[7]....
        /*0090*/ 	.word	0x00001090


	//   ....[8]....
        /*0094*/ 	.word	0x000010c0


	//   ....[9]....
        /*0098*/ 	.word	0x000010d0


	//   ....[10]....
        /*009c*/ 	.word	0x00001100


	//   ....[11]....
        /*00a0*/ 	.word	0x00001110


	//   ....[12]....
        /*00a4*/ 	.word	0x00001150


	//   ....[13]....
        /*00a8*/ 	.word	0x00001160


	//   ....[14]....
        /*00ac*/ 	.word	0x000011a0


	//----- nvinfo : EIATTR_SYSCALL_OFFSETS
	.align		4
.L_999:
        /*00b0*/ 	.byte	0x04, 0x46
        /*00b2*/ 	.short	(.L_1001 - .L_1000)


	//   ....[0]....
.L_1000:
        /*00b4*/ 	.word	0x00000390


	//----- nvinfo : EIATTR_EXIT_INSTR_OFFSETS
	.align		4
.L_1001:
        /*00b8*/ 	.byte	0x04, 0x1c
        /*00ba*/ 	.short	(.L_1003 - .L_1002)


	//   ....[0]....
.L_1002:
        /*00bc*/ 	.word	0x00000240


	//   ....[1]....
        /*00c0*/ 	.word	0x00002260


	//   ....[2]....
        /*00c4*/ 	.word	0x00002420


	//----- nvinfo : EIATTR_MAX_THREADS
	.align		4
.L_1003:
        /*00c8*/ 	.byte	0x04, 0x05
        /*00ca*/ 	.short	(.L_1005 - .L_1004)
.L_1004:
        /*00cc*/ 	.word	0x00000100
        /*00d0*/ 	.word	0x00000001
        /*00d4*/ 	.word	0x00000001


	//----- nvinfo : EIATTR_CRS_STACK_SIZE
	.align		4
.L_1005:
        /*00d8*/ 	.byte	0x04, 0x1e
        /*00da*/ 	.short	(.L_1007 - .L_1006)
.L_1006:
        /*00dc*/ 	.word	0x00000000


	//----- nvinfo : EIATTR_CBANK_PARAM_SIZE
	.align		4
.L_1007:
        /*00e0*/ 	.byte	0x03, 0x19
        /*00e2*/ 	.short	0x00e8


	//----- nvinfo : EIATTR_PARAM_CBANK
	.align		4
        /*00e4*/ 	.byte	0x04, 0x0a
        /*00e6*/ 	.short	(.L_1009 - .L_1008)
	.align		4
.L_1008:
        /*00e8*/ 	.word	index@(.nv.constant0._ZN7cutlass13device_kernelIN5flash19FlashAttnFwdCombineIN4cute5tupleIJNS3_1CILi8EEENS5_ILi128EEEEEELi6ELi256ELi1ELb0ELb0ENS_10bfloat16_tEfNS_4arch4Sm80EEEEEvNT_6ParamsE)
        /*00ec*/ 	.short	0x0210
        /*00ee*/ 	.short	0x00e8


	//----- nvinfo : EIATTR_SW_WAR
	.align		4
.L_1009:
        /*00f0*/ 	.byte	0x04, 0x36
        /*00f2*/ 	.short	(.L_1011 - .L_1010)
.L_1010:
        /*00f4*/ 	.word	0x00000008
.L_1011:


//--------------------- .nv.info._ZN7cutlass13device_kernelIN5flash19FlashAttnFwdCombineIN4cute5tupleIJNS3_1CILi8EEENS5_ILi128EEEEEELi5ELi256ELi1ELb0ELb0ENS_10bfloat16_tEfNS_4arch4Sm80EEEEEvNT_6ParamsE --------------------------
	.section	.nv.info._ZN7cutlass13device_kernelIN5flash19FlashAttnFwdCombineIN4cute5tupleIJNS3_1CILi8EEENS5_ILi128EEEEEELi5ELi256ELi1ELb0ELb0ENS_10bfloat16_tEfNS_4arch4Sm80EEEEEvNT_6ParamsE,"",@"SHT_CUDA_INFO"
	.sectionflags	@""
	.align	4


	//----- nvinfo : EIATTR_CUDA_API_VERSION
	.align		4
        /*0000*/ 	.byte	0x04, 0x37
        /*0002*/ 	.short	(.L_1013 - .L_1012)
.L_1012:
        /*0004*/ 	.word	0x00000082


	//----- nvinfo : EIATTR_KPARAM_INFO
	.align		4
.L_1013:
        /*0008*/ 	.byte	0x04, 0x17
        /*000a*/ 	.short	(.L_1015 - .L_1014)
.L_1014:
        /*000c*/ 	.word	0x00000000
        /*0010*/ 	.short	0x0000
        /*0012*/ 	.short	0x0000
        /*0014*/ 	.byte	0x00, 0xf0, 0xa1, 0x03


	//----- nvinfo : EIATTR_SPARSE_MMA_MASK
	.align		4
.L_1015:
        /*0018*/ 	.byte	0x03, 0x50
        /*001a*/ 	.short	0x0000


	//----- nvinfo : EIATTR_MAXREG_COUNT
	.align		4
        /*001c*/ 	.byte	0x03, 0x1b
        /*001e*/ 	.short	0x0080


	//----- nvinfo : EIATTR_NUM_BARRIERS
	.align		4
        /*0020*/ 	.byte	0x02, 0x4c
        /*0022*/ 	.byte	0x01
	.zero		1


	//----- nvinfo : EIATTR_EXTERNS
	.align		4
        /*0024*/ 	.byte	0x04, 0x0f
        /*0026*/ 	.short	(.L_1017 - .L_1016)


	//   ....[0]....
	.align		4
.L_1016:
        /*0028*/ 	.word	index@(__assertfail)


	//----- nvinfo : EIATTR_MERCURY_ISA_VERSION
	.align		4
.L_1017:
        /*002c*/ 	.byte	0x03, 0x5f
        /*002e*/ 	.short	0x0101


	//----- nvinfo : EIATTR_COOP_GROUP_MASK_REGIDS
	.align		4
        /*0030*/ 	.byte	0x04, 0x29
        /*0032*/ 	.short	(.L_1019 - .L_1018)


	//   ....[0]....
.L_1018:
        /*0034*/ 	.word	0xffffffff


	//   ....[1]....
        /*0038*/ 	.word	0xffffffff


	//   ....[2]....
        /*003c*/ 	.word	0xffffffff


	//   ....[3]....
        /*0040*/ 	.word	0xffffffff


	//   ....[4]....
        /*0044*/ 	.word	0xffffffff


	//   ....[5]....
        /*0048*/ 	.word	0xffffffff


	//   ....[6]....
        /*004c*/ 	.word	0xffffffff


	//   ....[7]....
        /*0050*/ 	.word	0xffffffff


	//   ....[8]....
        /*0054*/ 	.word	0xffffffff


	//   ....[9]....
        /*0058*/ 	.word	0xffffffff


	//   ....[10]....
        /*005c*/ 	.word	0xffffffff


	//   ....[11]....
        /*0060*/ 	.word	0xffffffff


	//   ....[12]....
        /*0064*/ 	.word	0xffffffff


	//   ....[13]....
        /*0068*/ 	.word	0xffffffff


	//   ....[14]....
        /*006c*/ 	.word	0xffffffff


	//----- nvinfo : EIATTR_COOP_GROUP_INSTR_OFFSETS
	.align		4
.L_1019:
        /*0070*/ 	.byte	0x04, 0x28
        /*0072*/ 	.short	(.L_1021 - .L_1020)


	//   ....[0]....
.L_1020:
        /*0074*/ 	.word	0x00000cd0


	//   ....[1]....
        /*0078*/ 	.word	0x00000cf0


	//   ....[2]....
        /*007c*/ 	.word	0x00000d10


	//   ....[3]....
        /*0080*/ 	.word	0x00000d30


	//   ....[4]....
        /*0084*/ 	.word	0x00000d50


	//   ....[5]....
        /*0088*/ 	.word	0x00000de0


	//   ....[6]....
        /*008c*/ 	.word	0x00000e10


	//   ....[7]....
        /*0090*/ 	.word	0x00000e20


	//   ....[8]....
        /*0094*/ 	.word	0x00000e50


	//   ....[9]....
        /*0098*/ 	.word	0x00000e60


	//   ....[10]....
        /*009c*/ 	.word	0x00000e90


	//   ....[11]....
        /*00a0*/ 	.word	0x00000ea0


	//   ....[12]....
        /*00a4*/ 	.word	0x00000ed0


	//   ....[13]....
        /*00a8*/ 	.word	0x00000ee0


	//   ....[14]....
        /*00ac*/ 	.word	0x00000f50


	//----- nvinfo : EIATTR_SYSCALL_OFFSETS
	.align		4
.L_1021:
        /*00b0*/ 	.byte	0x04, 0x46
        /*00b2*/ 	.short	(.L_1023 - .L_1022)


	//   ....[0]....
.L_1022:
        /*00b4*/ 	.word	0x00000390


	//----- nvinfo : EIATTR_EXIT_INSTR_OFFSETS
	.align		4
.L_1023:
        /*00b8*/ 	.byte	0x04, 0x1c
        /*00ba*/ 	.short	(.L_1025 - .L_1024)


	//   ....[0]....
.L_1024:
        /*00bc*/ 	.word	0x00000240


	//   ....[1]....
        /*00c0*/ 	.word	0x00001fd0


	//   ....[2]....
        /*00c4*/ 	.word	0x00002190


	//----- nvinfo : EIATTR_MAX_THREADS
	.align		4
.L_1025:
        /*00c8*/ 	.byte	0x04, 0x05
        /*00ca*/ 	.short	(.L_1027 - .L_1026)
.L_1026:
        /*00cc*/ 	.word	0x00000100
        /*00d0*/ 	.word	0x00000001
        /*00d4*/ 	.word	0x00000001


	//----- nvinfo : EIATTR_CRS_STACK_SIZE
	.align		4
.L_1027:
        /*00d8*/ 	.byte	0x04, 0x1e
        /*00da*/ 	.short	(.L_1029 - .L_1028)
.L_1028:
        /*00dc*/ 	.word	0x00000000


	//----- nvinfo : EIATTR_CBANK_PARAM_SIZE
	.align		4
.L_1029:
        /*00e0*/ 	.byte	0x03, 0x19
        /*00e2*/ 	.short	0x00e8


	//----- nvinfo : EIATTR_PARAM_CBANK
	.align		4
        /*00e4*/ 	.byte	0x04, 0x0a
        /*00e6*/ 	.short	(.L_1031 - .L_1030)
	.align		4
.L_1030:
        /*00e8*/ 	.word	index@(.nv.constant0._ZN7cutlass13device_kernelIN5flash19FlashAttnFwdCombineIN4cute5tupleIJNS3_1CILi8EEENS5_ILi128EEEEEELi5ELi256ELi1ELb0ELb0ENS_10bfloat16_tEfNS_4arch4Sm80EEEEEvNT_6ParamsE)
        /*00ec*/ 	.short	0x0210
        /*00ee*/ 	.short	0x00e8


	//----- nvinfo : EIATTR_SW_WAR
	.align		4
.L_1031:
        /*00f0*/ 	.byte	0x04, 0x36
        /*00f2*/ 	.short	(.L_1033 - .L_1032)
.L_1032:
        /*00f4*/ 	.word	0x00000008
.L_1033:


//--------------------- .nv.info._ZN7cutlass13device_kernelIN5flash19FlashAttnFwdCombineIN4cute5tupleIJNS3_1CILi8EEENS5_ILi128EEEEEELi8ELi256ELi1ELb0ELb1ENS_10bfloat16_tEfNS_4arch4Sm80EEEEEvNT_6ParamsE --------------------------
	.section	.nv.info._ZN7cutlass13device_kernelIN5flash19FlashAttnFwdCombineIN4cute5tupleIJNS3_1CILi8EEENS5_ILi128EEEEEELi8ELi256ELi1ELb0ELb1ENS_10bfloat16_tEfNS_4arch4Sm80EEEEEvNT_6ParamsE,"",@"SHT_CUDA_INFO"
	.sectionflags	@""
	.align	4


	//----- nvinfo : EIATTR_CUDA_API_VERSION
	.align		4
        /*0000*/ 	.byte	0x04, 0x37
        /*0002*/ 	.short	(.L_1035 - .L_1034)
.L_1034:
        /*0004*/ 	.word	0x00000082


	//----- nvinfo : EIATTR_KPARAM_INFO
	.align		4
.L_1035:
        /*0008*/ 	.byte	0x04, 0x17
        /*000a*/ 	.short	(.L_1037 - .L_1036)
.L_1036:
        /*000c*/ 	.word	0x00000000
        /*0010*/ 	.short	0x0000
        /*0012*/ 	.short	0x0000
        /*0014*/ 	.byte	0x00, 0xf0, 0xa1, 0x03


	//----- nvinfo : EIATTR_SPARSE_MMA_MASK
	.align		4
.L_1037:
        /*0018*/ 	.byte	0x03, 0x50
        /*001a*/ 	.short	0x0000


	//----- nvinfo : EIATTR_MAXREG_COUNT
	.align		4
        /*001c*/ 	.byte	0x03, 0x1b
        /*001e*/ 	.short	0x0080


	//----- nvinfo : EIATTR_NUM_BARRIERS
	.align		4
        /*0020*/ 	.byte	0x02, 0x4c
        /*0022*/ 	.byte	0x01
	.zero		1


	//----- nvinfo : EIATTR_EXTERNS
	.align		4
        /*0024*/ 	.byte	0x04, 0x0f
        /*0026*/ 	.short	(.L_1039 - .L_1038)


	//   ....[0]....
	.align		4
.L_1038:
        /*0028*/ 	.word	index@(__assertfail)


	//----- nvinfo : EIATTR_MERCURY_ISA_VERSION
	.align		4
.L_1039:
        /*002c*/ 	.byte	0x03, 0x5f
        /*002e*/ 	.short	0x0101


	//----- nvinfo : EIATTR_COOP_GROUP_MASK_REGIDS
	.align		4
        /*0030*/ 	.byte	0x04, 0x29
        /*0032*/ 	.short	(.L_1041 - .L_1040)


	//   ....[0]....
.L_1040:
        /*0034*/ 	.word	0xffffffff


	//   ....[1]....
        /*0038*/ 	.word	0xffffffff


	//   ....[2]....
        /*003c*/ 	.word	0xffffffff


	//   ....[3]....
        /*0040*/ 	.word	0xffffffff


	//   ....[4]....
        /*0044*/ 	.word	0xffffffff


	//   ....[5]....
        /*0048*/ 	.word	0xffffffff


	//   ....[6]....
        /*004c*/ 	.word	0xffffffff


	//   ....[7]....
        /*0050*/ 	.word	0xffffffff


	//   ....[8]....
        /*0054*/ 	.word	0xffffffff


	//   ....[9]....
        /*0058*/ 	.word	0xffffffff


	//   ....[10]....
        /*005c*/ 	.word	0xffffffff


	//   ....[11]....
        /*0060*/ 	.word	0xffffffff


	//   ....[12]....
        /*0064*/ 	.word	0xffffffff


	//   ....[13]....
        /*0068*/ 	.word	0xffffffff


	//   ....[14]....
        /*006c*/ 	.word	0xffffffff


	//----- nvinfo : EIATTR_COOP_GROUP_INSTR_OFFSETS
	.align		4
.L_1041:
        /*0070*/ 	.byte	0x04, 0x28
        /*0072*/ 	.short	(.L_1043 - .L_1042)


	//   ....[0]....
.L_1042:
        /*0074*/ 	.word	0x00002090


	//   ....[1]....
        /*0078*/ 	.word	0x000020b0


	//   ....[2]....
        /*007c*/ 	.word	0x000020d0


	//   ....[3]....
        /*0080*/ 	.word	0x000020f0


	//   ....[4]....
        /*0084*/ 	.word	0x00002110


	//   ....[5]....
        /*0088*/ 	.word	0x00002430


	//   ....[6]....
        /*008c*/ 	.word	0x00002450


	//   ....[7]....
        /*0090*/ 	.word	0x00002460


	//   ....[8]....
        /*0094*/ 	.word	0x00002490


	//   ....[9]....
        /*0098*/ 	.word	0x000024a0


	//   ....[10]....
        /*009c*/ 	.word	0x000024d0


	//   ....[11]....
        /*00a0*/ 	.word	0x000024e0


	//   ....[12]....
        /*00a4*/ 	.word	0x00002520


	//   ....[13]....
        /*00a8*/ 	.word	0x00002530


	//   ....[14]....
        /*00ac*/ 	.word	0x00002560


	//----- nvinfo : EIATTR_SYSCALL_OFFSETS
	.align		4
.L_1043:
        /*00b0*/ 	.byte	0x04, 0x46
        /*00b2*/ 	.short	(.L_1045 - .L_1044)


	//   ....[0]....
.L_1044:
        /*00b4*/ 	.word	0x00000510


	//----- nvinfo : EIATTR_EXIT_INSTR_OFFSETS
	.align		4
.L_1045:
        /*00b8*/ 	.byte	0x04, 0x1c
        /*00ba*/ 	.short	(.L_1047 - .L_1046)


	//   ....[0]....
.L_1046:
        /*00bc*/ 	.word	0x00000240


	//   ....[1]....
        /*00c0*/ 	.word	0x000003c0


	//   ....[2]....
        /*00c4*/ 	.word	0x000036c0


	//   ....[3]....
        /*00c8*/ 	.word	0x00003820


	//----- nvinfo : EIATTR_MAX_THREADS
	.align		4
.L_1047:
        /*00cc*/ 	.byte	0x04, 0x05
        /*00ce*/ 	.short	(.L_1049 - .L_1048)
.L_1048:
        /*00d0*/ 	.word	0x00000100
        /*00d4*/ 	.word	0x00000001
        /*00d8*/ 	.word	0x00000001


	//----- nvinfo : EIATTR_CRS_STACK_SIZE
	.align		4
.L_1049:
        /*00dc*/ 	.byte	0x04, 0x1e
        /*00de*/ 	.short	(.L_1051 - .L_1050)
.L_1050:
        /*00e0*/ 	.word	0x00000000


	//----- nvinfo : EIATTR_CBANK_PARAM_SIZE
	.align		4
.L_1051:
        /*00e4*/ 	.byte	0x03, 0x19
        /*00e6*/ 	.short	0x00e8


	//----- nvinfo : EIATTR_PARAM_CBANK
	.align		4
        /*00e8*/ 	.byte	0x04, 0x0a
        /*00ea*/ 	.short	(.L_1053 - .L_1052)
	.align		4
.L_1052:
        /*00ec*/ 	.word	index@(.nv.constant0._ZN7cutlass13device_kernelIN5flash19FlashAttnFwdCombineIN4cute5tupleIJNS3_1CILi8EEENS5_ILi128EEEEEELi8ELi256ELi1ELb0ELb1ENS_10bfloat16_tEfNS_4arch4Sm80EEEEEvNT_6ParamsE)
        /*00f0*/ 	.short	0x0210
        /*00f2*/ 	.short	0x00e8


	//----- nvinfo : EIATTR_SW_WAR
	.align		4
.L_1053:
        /*00f4*/ 	.byte	0x04, 0x36
        /*00f6*/ 	.short	(.L_1055 - .L_1054)
.L_1054:
        /*00f8*/ 	.word	0x00000008
.L_1055:


//--------------------- .nv.info._ZN7cutlass13device_kernelIN5flash19FlashAttnFwdCombineIN4cute5tupleIJNS3_1CILi8EEENS5_ILi128EEEEEELi7ELi256ELi1ELb0ELb1ENS_10bfloat16_tEfNS_4arch4Sm80EEEEEvNT_6ParamsE --------------------------
	.section	.nv.info._ZN7cutlass13device_kernelIN5flash19FlashAttnFwdCombineIN4cute5tupleIJNS3_1CILi8EEENS5_ILi128EEEEEELi7ELi256ELi1ELb0ELb1ENS_10bfloat16_tEfNS_4arch4Sm80EEEEEvNT_6ParamsE,"",@"SHT_CUDA_INFO"
	.sectionflags	@""
	.align	4


	//----- nvinfo : EIATTR_CUDA_API_VERSION
	.align		4
        /*0000*/ 	.byte	0x04, 0x37
        /*0002*/ 	.short	(.L_1057 - .L_1056)
.L_1056:
        /*0004*/ 	.word	0x00000082


	//----- nvinfo : EIATTR_KPARAM_INFO
	.align		4
.L_1057:
        /*0008*/ 	.byte	0x04, 0x17
        /*000a*/ 	.short	(.L_1059 - .L_1058)
.L_1058:
        /*000c*/ 	.word	0x00000000
        /*0010*/ 	.short	0x0000
        /*0012*/ 	.short	0x0000
        /*0014*/ 	.byte	0x00, 0xf0, 0xa1, 0x03


	//----- nvinfo : EIATTR_SPARSE_MMA_MASK
	.align		4
.L_1059:
        /*0018*/ 	.byte	0x03, 0x50
        /*001a*/ 	.short	0x0000


	//----- nvinfo : EIATTR_MAXREG_COUNT
	.align		4
        /*001c*/ 	.byte	0x03, 0x1b
        /*001e*/ 	.short	0x0080


	//----- nvinfo : EIATTR_NUM_BARRIERS
	.align		4
        /*0020*/ 	.byte	0x02, 0x4c
        /*0022*/ 	.byte	0x01
	.zero		1


	//----- nvinfo : EIATTR_EXTERNS
	.align		4
        /*0024*/ 	.byte	0x04, 0x0f
        /*0026*/ 	.short	(.L_1061 - .L_1060)


	//   ....[0]....
	.align		4
.L_1060:
        /*0028*/ 	.word	index@(__assertfail)


	//----- nvinfo : EIATTR_MERCURY_ISA_VERSION
	.align		4
.L_1061:
        /*002c*/ 	.byte	0x03, 0x5f
        /*002e*/ 	.short	0x0101


	//----- nvinfo : EIATTR_COOP_GROUP_MASK_REGIDS
	.align		4
        /*0030*/ 	.byte	0x04, 0x29
        /*0032*/ 	.short	(.L_1063 - .L_1062)


	//   ....[0]....
.L_1062:
        /*0034*/ 	.word	0xffffffff


	//   ....[1]....
        /*0038*/ 	.word	0xffffffff


	//   ....[2]....
        /*003c*/ 	.word	0xffffffff


	//   ....[3]....
        /*0040*/ 	.word	0xffffffff


	//   ....[4]....
        /*0044*/ 	.word	0xffffffff


	//   ....[5]....
        /*0048*/ 	.word	0xffffffff


	//   ....[6]....
        /*004c*/ 	.word	0xffffffff


	//   ....[7]....
        /*0050*/ 	.word	0xffffffff


	//   ....[8]....
        /*0054*/ 	.word	0xffffffff


	//   ....[9]....
        /*0058*/ 	.word	0xffffffff


	//   ....[10]....
        /*005c*/ 	.word	0xffffffff


	//   ....[11]....
        /*0060*/ 	.word	0xffffffff


	//   ....[12]....
        /*0064*/ 	.word	0xffffffff


	//   ....[13]....
        /*0068*/ 	.word	0xffffffff


	//   ....[14]....
        /*006c*/ 	.word	0xffffffff


	//----- nvinfo : EIATTR_COOP_GROUP_INSTR_OFFSETS
	.align		4
.L_1063:
        /*0070*/ 	.byte	0x04, 0x28
        /*0072*/ 	.short	(.L_1065 - .L_1064)


	//   ....[0]....
.L_1064:
        /*0074*/ 	.word	0x00001ba0


	//   ....[1]....
        /*0078*/ 	.word	0x00001bc0


	//   ....[2]....
        /*007c*/ 	.word	0x00001be0


	//   ....[3]....
        /*0080*/ 	.word	0x00001c00


	//   ....[4]....
        /*0084*/ 	.word	0x00001c20


	//   ....[5]....
        /*0088*/ 	.word	0x00001dc0


	//   ....[6]....
        /*008c*/ 	.word	0x00001de0


	//   ....[7]....
        /*0090*/ 	.word	0x00001df0


	//   ....[8]....
        /*0094*/ 	.word	0x00001e20


	//   ....[9]....
        /*0098*/ 	.word	0x00001e30


	//   ....[10]....
        /*009c*/ 	.word	0x00001e60


	//   ....[11]....
        /*00a0*/ 	.word	0x00001e70


	//   ....[12]....
        /*00a4*/ 	.word	0x00001eb0


	//   ....[13]....
        /*00a8*/ 	.word	0x00001ec0


	//   ....[14]....
        /*00ac*/ 	.word	0x00001ef0


	//----- nvinfo : EIATTR_SYSCALL_OFFSETS
	.align		4
.L_1065:
        /*00b0*/ 	.byte	0x04, 0x46
        /*00b2*/ 	.short	(.L_1067 - .L_1066)


	//   ....[0]....
.L_1066:
        /*00b4*/ 	.word	0x00000510


	//----- nvinfo : EIATTR_EXIT_INSTR_OFFSETS
	.align		4
.L_1067:
        /*00b8*/ 	.byte	0x04, 0x1c
        /*00ba*/ 	.short	(.L_1069 - .L_1068)


	//   ....[0]....
.L_1068:
        /*00bc*/ 	.word	0x00000240


	//   ....[1]....
        /*00c0*/ 	.word	0x000003c0


	//   ....[2]....
        /*00c4*/ 	.word	0x00002fe0


	//   ....[3]....
        /*00c8*/ 	.word	0x00003140


	//----- nvinfo : EIATTR_MAX_THREADS
	.align		4
.L_1069:
        /*00cc*/ 	.byte	0x04, 0x05
        /*00ce*/ 	.short	(.L_1071 - .L_1070)
.L_1070:
        /*00d0*/ 	.word	0x00000100
        /*00d4*/ 	.word	0x00000001
        /*00d8*/ 	.word	0x00000001


	//----- nvinfo : EIATTR_CRS_STACK_SIZE
	.align		4
.L_1071:
        /*00dc*/ 	.byte	0x04, 0x1e
        /*00de*/ 	.short	(.L_1073 - .L_1072)
.L_1072:
        /*00e0*/ 	.word	0x00000000


	//----- nvinfo : EIATTR_CBANK_PARAM_SIZE
	.align		4
.L_1073:
        /*00e4*/ 	.byte	0x03, 0x19
        /*00e6*/ 	.short	0x00e8


	//----- nvinfo : EIATTR_PARAM_CBANK
	.align		4
        /*00e8*/ 	.byte	0x04, 0x0a
        /*00ea*/ 	.short	(.L_1075 - .L_1074)
	.align		4
.L_1074:
        /*00ec*/ 	.word	index@(.nv.constant0._ZN7cutlass13device_kernelIN5flash19FlashAttnFwdCombineIN4cute5tupleIJNS3_1CILi8EEENS5_ILi128EEEEEELi7ELi256ELi1ELb0ELb1ENS_10bfloat16_tEfNS_4arch4Sm80EEEEEvNT_6ParamsE)
        /*00f0*/ 	.short	0x0210
        /*00f2*/ 	.short	0x00e8


	//----- nvinfo : EIATTR_SW_WAR
	.align		4
.L_1075:
        /*00f4*/ 	.byte	0x04, 0x36
        /*00f6*/ 	.short	(.L_1077 - .L_1076)
.L_1076:
        /*00f8*/ 	.word	0x00000008
.L_1077:


//--------------------- .nv.info._ZN7cutlass13device_kernelIN5flash19FlashAttnFwdCombineIN4cute5tupleIJNS3_1CILi8EEENS5_ILi128EEEEEELi6ELi256ELi1ELb0ELb1ENS_10bfloat16_tEfNS_4arch4Sm80EEEEEvNT_6ParamsE --------------------------
	.section	.nv.info._ZN7cutlass13device_kernelIN5flash19FlashAttnFwdCombineIN4cute5tupleIJNS3_1CILi8EEENS5_ILi128EEEEEELi6ELi256ELi1ELb0ELb1ENS_10bfloat16_tEfNS_4arch4Sm80EEEEEvNT_6ParamsE,"",@"SHT_CUDA_INFO"
	.sectionflags	@""
	.align	4


	//----- nvinfo : EIATTR_CUDA_API_VERSION
	.align		4
        /*0000*/ 	.byte	0x04, 0x37
        /*0002*/ 	.short	(.L_1079 - .L_1078)
.L_1078:
        /*0004*/ 	.word	0x00000082


	//----- nvinfo : EIATTR_KPARAM_INFO
	.align		4
.L_1079:
        /*0008*/ 	.byte	0x04, 0x17
        /*000a*/ 	.short	(.L_1081 - .L_1080)
.L_1080:
        /*000c*/ 	.word	0x00000000
        /*0010*/ 	.short	0x0000
        /*0012*/ 	.short	0x0000
        /*0014*/ 	.byte	0x00, 0xf0, 0xa1, 0x03


	//----- nvinfo : EIATTR_SPARSE_MMA_MASK
	.align		4
.L_1081:
        /*0018*/ 	.byte	0x03, 0x50
        /*001a*/ 	.short	0x0000


	//----- nvinfo : EIATTR_MAXREG_COUNT
	.align		4
        /*001c*/ 	.byte	0x03, 0x1b
        /*001e*/ 	.short	0x0080


	//----- nvinfo : EIATTR_NUM_BARRIERS
	.align		4
        /*0020*/ 	.byte	0x02, 0x4c
        /*0022*/ 	.byte	0x01
	.zero		1


	//----- nvinfo : EIATTR_EXTERNS
	.align		4
        /*0024*/ 	.byte	0x04, 0x0f
        /*0026*/ 	.short	(.L_1083 - .L_1082)


	//   ....[0]....
	.align		4
.L_1082:
        /*0028*/ 	.word	index@(__assertfail)


	//----- nvinfo : EIATTR_MERCURY_ISA_VERSION
	.align		4
.L_1083:
        /*002c*/ 	.byte	0x03, 0x5f
        /*002e*/ 	.short	0x0101


	//----- nvinfo : EIATTR_COOP_GROUP_MASK_REGIDS
	.align		4
        /*0030*/ 	.byte	0x04, 0x29
        /*0032*/ 	.short	(.L_1085 - .L_1084)


	//   ....[0]....
.L_1084:
        /*0034*/ 	.word	0xffffffff


	//   ....[1]....
        /*0038*/ 	.word	0xffffffff


	//   ....[2]....
        /*003c*/ 	.word	0xffffffff


	//   ....[3]....
        /*0040*/ 	.word	0xffffffff


	//   ....[4]....
        /*0044*/ 	.word	0xffffffff


	//   ....[5]....
        /*0048*/ 	.word	0xffffffff


	//   ....[6]....
        /*004c*/ 	.word	0xffffffff


	//   ....[7]....
        /*0050*/ 	.word	0xffffffff


	//   ....[8]....
        /*0054*/ 	.word	0xffffffff


	//   ....[9]....
        /*0058*/ 	.word	0xffffffff


	//   ....[10]....
        /*005c*/ 	.word	0xffffffff


	//   ....[11]....
        /*0060*/ 	.word	0xffffffff


	//   ....[12]....
        /*0064*/ 	.word	0xffffffff


	//   ....[13]....
        /*0068*/ 	.word	0xffffffff


	//   ....[14]....
        /*006c*/ 	.word	0xffffffff


	//----- nvinfo : EIATTR_COOP_GROUP_INSTR_OFFSETS
	.align		4
.L_1085:
        /*0070*/ 	.byte	0x04, 0x28
        /*0072*/ 	.short	(.L_1087 - .L_1086)


	//   ....[0]....
.L_1086:
        /*0074*/ 	.word	0x00001800


	//   ....[1]....
        /*0078*/ 	.word	0x00001820


	//   ....[2]....
        /*007c*/ 	.word	0x00001840


	//   ....[3]....
        /*0080*/ 	.word	0x00001860


	//   ....[4]....
        /*0084*/ 	.word	0x00001880


	//   ....[5]....
        /*0088*/ 	.word	0x00001970


	//   ....[6]....
        /*008c*/ 	.word	0x00001990


	//   ....[7]....
        /*0090*/ 	.word	0x000019a0


	//   ....[8]....
        /*0094*/ 	.word	0x000019d0


	//   ....[9]....
        /*0098*/ 	.word	0x000019e0


	//   ....[10]....
        /*009c*/ 	.word	0x00001a10


	//   ....[11]....
        /*00a0*/ 	.word	0x00001a20


	//   ....[12]....
        /*00a4*/ 	.word	0x00001a60


	//   ....[13]....
        /*00a8*/ 	.word	0x00001a70


	//   ....[14]....
        /*00ac*/ 	.word	0x00001aa0


	//----- nvinfo : EIATTR_SYSCALL_OFFSETS
	.align		4
.L_1087:
        /*00b0*/ 	.byte	0x04, 0x46
        /*00b2*/ 	.short	(.L_1089 - .L_1088)


	//   ....[0]....
.L_1088:
        /*00b4*/ 	.word	0x00000510


	//----- nvinfo : EIATTR_EXIT_INSTR_OFFSETS
	.align		4
.L_1089:
        /*00b8*/ 	.byte	0x04, 0x1c
        /*00ba*/ 	.short	(.L_1091 - .L_1090)


	//   ....[0]....
.L_1090:
        /*00bc*/ 	.word	0x00000240


	//   ....[1]....
        /*00c0*/ 	.word	0x000003c0


	//   ....[2]....
        /*00c4*/ 	.word	0x00002b40


	//   ....[3]....
        /*00c8*/ 	.word	0x00002ca0


	//----- nvinfo : EIATTR_MAX_THREADS
	.align		4
.L_1091:
        /*00cc*/ 	.byte	0x04, 0x05
        /*00ce*/ 	.short	(.L_1093 - .L_1092)
.L_1092:
        /*00d0*/ 	.word	0x00000100
        /*00d4*/ 	.word	0x00000001
        /*00d8*/ 	.word	0x00000001


	//----- nvinfo : EIATTR_CRS_STACK_SIZE
	.align		4
.L_1093:
        /*00dc*/ 	.byte	0x04, 0x1e
        /*00de*/ 	.short	(.L_1095 - .L_1094)
.L_1094:
        /*00e0*/ 	.word	0x00000000


	//----- nvinfo : EIATTR_CBANK_PARAM_SIZE
	.align		4
.L_1095:
        /*00e4*/ 	.byte	0x03, 0x19
        /*00e6*/ 	.short	0x00e8


	//----- nvinfo : EIATTR_PARAM_CBANK
	.align		4
        /*00e8*/ 	.byte	0x04, 0x0a
        /*00ea*/ 	.short	(.L_1097 - .L_1096)
	.align		4
.L_1096:
        /*00ec*/ 	.word	index@(.nv.constant0._ZN7cutlass13device_kernelIN5flash19FlashAttnFwdCombineIN4cute5tupleIJNS3_1CILi8EEENS5_ILi128EEEEEELi6ELi256ELi1ELb0ELb1ENS_10bfloat16_tEfNS_4arch4Sm80EEEEEvNT_6ParamsE)
        /*00f0*/ 	.short	0x0210
        /*00f2*/ 	.short	0x00e8


	//----- nvinfo : EIATTR_SW_WAR
	.align		4
.L_1097:
        /*00f4*/ 	.byte	0x04, 0x36
        /*00f6*/ 	.short	(.L_1099 - .L_1098)
.L_1098:
        /*00f8*/ 	.word	0x00000008
.L_1099:


//--------------------- .nv.info._ZN7cutlass13device_kernelIN5flash19FlashAttnFwdCombineIN4cute5tupleIJNS3_1CILi8EEENS5_ILi128EEEEEELi5ELi256ELi1ELb0ELb1ENS_10bfloat16_tEfNS_4arch4Sm80EEEEEvNT_6ParamsE --------------------------
	.section	.nv.info._ZN7cutlass13device_kernelIN5flash19FlashAttnFwdCombineIN4cute5tupleIJNS3_1CILi8EEENS5_ILi128EEEEEELi5ELi256ELi1ELb0ELb1ENS_10bfloat16_tEfNS_4arch4Sm80EEEEEvNT_6ParamsE,"",@"SHT_CUDA_INFO"
	.sectionflags	@""
	.align	4


	//----- nvinfo : EIATTR_CUDA_API_VERSION
	.align		4
        /*0000*/ 	.byte	0x04, 0x37
        /*0002*/ 	.short	(.L_1101 - .L_1100)
.L_1100:
        /*0004*/ 	.word	0x00000082


	//----- nvinfo : EIATTR_KPARAM_INFO
	.align		4
.L_1101:
        /*0008*/ 	.byte	0x04, 0x17
        /*000a*/ 	.short	(.L_1103 - .L_1102)
.L_1102:
        /*000c*/ 	.word	0x00000000
        /*0010*/ 	.short	0x0000
        /*0012*/ 	.short	0x0000
        /*0014*/ 	.byte	0x00, 0xf0, 0xa1, 0x03


	//----- nvinfo : EIATTR_SPARSE_MMA_MASK
	.align		4
.L_1103:
        /*0018*/ 	.byte	0x03, 0x50
        /*001a*/ 	.short	0x0000


	//----- nvinfo : EIATTR_MAXREG_COUNT
	.align		4
        /*001c*/ 	.byte	0x03, 0x1b
        /*001e*/ 	.short	0x0080


	//----- nvinfo : EIATTR_NUM_BARRIERS
	.align		4
        /*0020*/ 	.byte	0x02, 0x4c
        /*0022*/ 	.byte	0x01
	.zero		1


	//----- nvinfo : EIATTR_EXTERNS
	.align		4
        /*0024*/ 	.byte	0x04, 0x0f
        /*0026*/ 	.short	(.L_1105 - .L_1104)


	//   ....[0]....
	.align		4
.L_1104:
        /*0028*/ 	.word	index@(__assertfail)


	//----- nvinfo : EIATTR_MERCURY_ISA_VERSION
	.align		4
.L_1105:
        /*002c*/ 	.byte	0x03, 0x5f
        /*002e*/ 	.short	0x0101


	//----- nvinfo : EIATTR_COOP_GROUP_MASK_REGIDS
	.align		4
        /*0030*/ 	.byte	0x04, 0x29
        /*0032*/ 	.short	(.L_1107 - .L_1106)


	//   ....[0]....
.L_1106:
        /*0034*/ 	.word	0xffffffff


	//   ....[1]....
        /*0038*/ 	.word	0xffffffff


	//   ....[2]....
        /*003c*/ 	.word	0xffffffff


	//   ....[3]....
        /*0040*/ 	.word	0xffffffff


	//   ....[4]....
        /*0044*/ 	.word	0xffffffff


	//   ....[5]....
        /*0048*/ 	.word	0xffffffff


	//   ....[6]....
        /*004c*/ 	.word	0xffffffff


	//   ....[7]....
        /*0050*/ 	.word	0xffffffff


	//   ....[8]....
        /*0054*/ 	.word	0xffffffff


	//   ....[9]....
        /*0058*/ 	.word	0xffffffff


	//   ....[10]....
        /*005c*/ 	.word	0xffffffff


	//   ....[11]....
        /*0060*/ 	.word	0xffffffff


	//   ....[12]....
        /*0064*/ 	.word	0xffffffff


	//   ....[13]....
        /*0068*/ 	.word	0xffffffff


	//   ....[14]....
        /*006c*/ 	.word	0xffffffff


	//----- nvinfo : EIATTR_COOP_GROUP_INSTR_OFFSETS
	.align		4
.L_1107:
        /*0070*/ 	.byte	0x04, 0x28
        /*0072*/ 	.short	(.L_1109 - .L_1108)


	//   ....[0]....
.L_1108:
        /*0074*/ 	.word	0x000015e0


	//   ....[1]....
        /*0078*/ 	.word	0x00001600


	//   ....[2]....
        /*007c*/ 	.word	0x00001620


	//   ....[3]....
        /*0080*/ 	.word	0x00001640


	//   ....[4]....
        /*0084*/ 	.word	0x00001660


	//   ....[5]....
        /*0088*/ 	.word	0x000016f0


	//   ....[6]....
        /*008c*/ 	.word	0x00001720


	//   ....[7]....
        /*0090*/ 	.word	0x00001730


	//   ....[8]....
        /*0094*/ 	.word	0x00001760


	//   ....[9]....
        /*0098*/ 	.word	0x00001770


	//   ....[10]....
        /*009c*/ 	.word	0x000017a0


	//   ....[11]....
        /*00a0*/ 	.word	0x000017b0


	//   ....[12]....
        /*00a4*/ 	.word	0x000017e0


	//   ....[13]....
        /*00a8*/ 	.word	0x000017f0


	//   ....[14]....
        /*00ac*/ 	.word	0x00001860


	//----- nvinfo : EIATTR_SYSCALL_OFFSETS
	.align		4
.L_1109:
        /*00b0*/ 	.byte	0x04, 0x46
        /*00b2*/ 	.short	(.L_1111 - .L_1110)


	//   ....[0]....
.L_1110:
        /*00b4*/ 	.word	0x00000510


	//----- nvinfo : EIATTR_EXIT_INSTR_OFFSETS
	.align		4
.L_1111:
        /*00b8*/ 	.byte	0x04, 0x1c
        /*00ba*/ 	.short	(.L_1113 - .L_1112)


	//   ....[0]....
.L_1112:
        /*00bc*/ 	.word	0x00000240


	//   ....[1]....
        /*00c0*/ 	.word	0x000003c0


	//   ....[2]....
        /*00c4*/ 	.word	0x000028b0


	//   ....[3]....
        /*00c8*/ 	.word	0x00002a10


	//----- nvinfo : EIATTR_MAX_THREADS
	.align		4
.L_1113:
        /*00cc*/ 	.byte	0x04, 0x05
        /*00ce*/ 	.short	(.L_1115 - .L_1114)
.L_1114:
        /*00d0*/ 	.word	0x00000100
        /*00d4*/ 	.word	0x00000001
        /*00d8*/ 	.word	0x00000001


	//----- nvinfo : EIATTR_CRS_STACK_SIZE
	.align		4
.L_1115:
        /*00dc*/ 	.byte	0x04, 0x1e
        /*00de*/ 	.short	(.L_1117 - .L_1116)
.L_1116:
        /*00e0*/ 	.word	0x00000000


	//----- nvinfo : EIATTR_CBANK_PARAM_SIZE
	.align		4
.L_1117:
        /*00e4*/ 	.byte	0x03, 0x19
        /*00e6*/ 	.short	0x00e8


	//----- nvinfo : EIATTR_PARAM_CBANK
	.align		4
        /*00e8*/ 	.byte	0x04, 0x0a
        /*00ea*/ 	.short	(.L_1119 - .L_1118)
	.align		4
.L_1118:
        /*00ec*/ 	.word	index@(.nv.constant0._ZN7cutlass13device_kernelIN5flash19FlashAttnFwdCombineIN4cute5tupleIJNS3_1CILi8EEENS5_ILi128EEEEEELi5ELi256ELi1ELb0ELb1ENS_10bfloat16_tEfNS_4arch4Sm80EEEEEvNT_6ParamsE)
        /*00f0*/ 	.short	0x0210
        /*00f2*/ 	.short	0x00e8


	//----- nvinfo : EIATTR_SW_WAR
	.align		4
.L_1119:
        /*00f4*/ 	.byte	0x04, 0x36
        /*00f6*/ 	.short	(.L_1121 - .L_1120)
.L_1120:
        /*00f8*/ 	.word	0x00000008
.L_1121:


//--------------------- .nv.info._ZN7cutlass13device_kernelIN5flash19FlashAttnFwdCombineIN4cute5tupleIJNS3_1CILi16EEENS5_ILi64EEEEEELi8ELi256ELi1ELb0ELb0ENS_10bfloat16_tEfNS_4arch4Sm90EEEEEvNT_6ParamsE --------------------------
	.section	.nv.info._ZN7cutlass13device_kernelIN5flash19FlashAttnFwdCombineIN4cute5tupleIJNS3_1CILi16EEENS5_ILi64EEEEEELi8ELi256ELi1ELb0ELb0ENS_10bfloat16_tEfNS_4arch4Sm90EEEEEvNT_6ParamsE,"",@"SHT_CUDA_INFO"
	.sectionflags	@""
	.align	4


	//----- nvinfo : EIATTR_CUDA_API_VERSION
	.align		4
        /*0000*/ 	.byte	0x04, 0x37
        /*0002*/ 	.short	(.L_1123 - .L_1122)
.L_1122:
        /*0004*/ 	.word	0x00000082


	//----- nvinfo : EIATTR_KPARAM_INFO
	.align		4
.L_1123:
        /*0008*/ 	.byte	0x04, 0x17
        /*000a*/ 	.short	(.L_1125 - .L_1124)
.L_1124:
        /*000c*/ 	.word	0x00000000
        /*0010*/ 	.short	0x0000
        /*0012*/ 	.short	0x0000
        /*0014*/ 	.byte	0x00, 0xf0, 0xa1, 0x03


	//----- nvinfo : EIATTR_SPARSE_MMA_MASK
	.align		4
.L_1125:
        /*0018*/ 	.byte	0x03, 0x50
        /*001a*/ 	.short	0x0000


	//----- nvinfo : EIATTR_MAXREG_COUNT
	.align		4
        /*001c*/ 	.byte	0x03, 0x1b
        /*001e*/ 	.short	0x0080


	//----- nvinfo : EIATTR_NUM_BARRIERS
	.align		4
        /*0020*/ 	.byte	0x02, 0x4c
        /*0022*/ 	.byte	0x01
	.zero		1


	//----- nvinfo : EIATTR_EXTERNS
	.align		4
        /*0024*/ 	.byte	0x04, 0x0f
        /*0026*/ 	.short	(.L_1127 - .L_1126)


	//   ....[0]....
	.align		4
.L_1126:
        /*0028*/ 	.word	index@(__assertfail)


	//----- nvinfo : EIATTR_MERCURY_ISA_VERSION
	.align		4
.L_1127:
        /*002c*/ 	.byte	0x03, 0x5f
        /*002e*/ 	.short	0x0101


	//----- nvinfo : EIATTR_COOP_GROUP_MASK_REGIDS
	.align		4
        /*0030*/ 	.byte	0x04, 0x29
        /*0032*/ 	.short	(.L_1129 - .L_1128)


	//   ....[0]....
.L_1128:
        /*0034*/ 	.word	0xffffffff


	//   ....[1]....
        /*0038*/ 	.word	0xffffffff


	//   ....[2]....
        /*003c*/ 	.word	0xffffffff


	//   ....[3]....
        /*0040*/ 	.word	0xffffffff


	//   ....[4]....
        /*0044*/ 	.word	0xffffffff


	//   ....[5]....
        /*0048*/ 	.word	0xffffffff


	//   ....[6]....
        /*004c*/ 	.word	0xffffffff


	//   ....[7]....
        /*0050*/ 	.word	0xffffffff


	//   ....[8]....
        /*0054*/ 	.word	0xffffffff


	//   ....[9]....
        /*0058*/ 	.word	0xffffffff


	//   ....[10]....
        /*005c*/ 	.word	0xffffffff


	//   ....[11]....
        /*0060*/ 	.word	0xffffffff


	//----- nvinfo : EIATTR_COOP_GROUP_INSTR_OFFSETS
	.align		4
.L_1129:
        /*0064*/ 	.byte	0x04, 0x28
        /*0066*/ 	.short	(.L_1131 - .L_1130)


	//   ....[0]....
.L_1130:
        /*0068*/ 	.word	0x00001ff0


	//   ....[1]....
        /*006c*/ 	.word	0x00002010


	//   ....[2]....
        /*0070*/ 	.word	0x00002030


	//   ....[3]....
        /*0074*/ 	.word	0x00002050


	//   ....[4]....
        /*0078*/ 	.word	0x00002670


	//   ....[5]....
        /*007c*/ 	.word	0x00002690


	//   ....[6]....
        /*0080*/ 	.word	0x000026a0


	//   ....[7]....
        /*0084*/ 	.word	0x000026d0


	//   ....[8]....
        /*0088*/ 	.word	0x000026e0


	//   ....[9]....
        /*008c*/ 	.word	0x00002710


	//   ....[10]....
        /*0090*/ 	.word	0x00002720


	//   ....[11]....
        /*0094*/ 	.word	0x00002770


	//----- nvinfo : EIATTR_SYSCALL_OFFSETS
	.align		4
.L_1131:
        /*0098*/ 	.byte	0x04, 0x46
        /*009a*/ 	.short	(.L_1133 - .L_1132)


	//   ....[0]....
.L_1132:
        /*009c*/ 	.word	0x00000390


	//----- nvinfo : EIATTR_EXIT_INSTR_OFFSETS
	.align		4
.L_1133:
        /*00a0*/ 	.byte	0x04, 0x1c
        /*00a2*/ 	.short	(.L_1135 - .L_1134)


	//   ....[0]....
.L_1134:
        /*00a4*/ 	.word	0x00000240


	//   ....[1]....
        /*00a8*/ 	.word	0x000039f0


	//   ....[2]....
        /*00ac*/ 	.word	0x00003bb0


	//----- nvinfo : EIATTR_MAX_THREADS
	.align		4
.L_1135:
        /*00b0*/ 	.byte	0x04, 0x05
        /*00b2*/ 	.short	(.L_1137 - .L_1136)
.L_1136:
        /*00b4*/ 	.word	0x00000100
        /*00b8*/ 	.word	0x00000001
        /*00bc*/ 	.word	0x00000001


	//----- nvinfo : EIATTR_CRS_STACK_SIZE
	.align		4
.L_1137:
        /*00c0*/ 	.byte	0x04, 0x1e
        /*00c2*/ 	.short	(.L_1139 - .L_1138)
.L_1138:
        /*00c4*/ 	.word	0x00000000


	//----- nvinfo : EIATTR_CBANK_PARAM_SIZE
	.align		4
.L_1139:
        /*00c8*/ 	.byte	0x03, 0x19
        /*00ca*/ 	.short	0x00e8


	//----- nvinfo : EIATTR_PARAM_CBANK
	.align		4
        /*00cc*/ 	.byte	0x04, 0x0a
        /*00ce*/ 	.short	(.L_1141 - .L_1140)
	.align		4
.L_1140:
        /*00d0*/ 	.word	index@(.nv.constant0._ZN7cutlass13device_kernelIN5flash19FlashAttnFwdCombineIN4cute5tupleIJNS3_1CILi16EEENS5_ILi64EEEEEELi8ELi256ELi1ELb0ELb0ENS_10bfloat16_tEfNS_4arch4Sm90EEEEEvNT_6ParamsE)
        /*00d4*/ 	.short	0x0210
        /*00d6*/ 	.short	0x00e8


	//----- nvinfo : EIATTR_SW_WAR
	.align		4
.L_1141:
        /*00d8*/ 	.byte	0x04, 0x36
        /*00da*/ 	.short	(.L_1143 - .L_1142)
.L_1142:
        /*00dc*/ 	.word	0x00000008
.L_1143:


//--------------------- .nv.info._ZN7cutlass13device_kernelIN5flash19FlashAttnFwdCombineIN4cute5tupleIJNS3_1CILi16EEENS5_ILi64EEEEEELi7ELi256ELi1ELb0ELb0ENS_10bfloat16_tEfNS_4arch4Sm90EEEEEvNT_6ParamsE --------------------------
	.section	.nv.info._ZN7cutlass13device_kernelIN5flash19FlashAttnFwdCombineIN4cute5tupleIJNS3_1CILi16EEENS5_ILi64EEEEEELi7ELi256ELi1ELb0ELb0ENS_10bfloat16_tEfNS_4arch4Sm90EEEEEvNT_6ParamsE,"",@"SHT_CUDA_INFO"
	.sectionflags	@""
	.align	4


	//----- nvinfo : EIATTR_CUDA_API_VERSION
	.align		4
        /*0000*/ 	.byte	0x04, 0x37
        /*0002*/ 	.short	(.L_1145 - .L_1144)
.L_1144:
        /*0004*/ 	.word	0x00000082


	//----- nvinfo : EIATTR_KPARAM_INFO
	.align		4
.L_1145:
        /*0008*/ 	.byte	0x04, 0x17
        /*000a*/ 	.short	(.L_1147 - .L_1146)
.L_1146:
        /*000c*/ 	.word	0x00000000
        /*0010*/ 	.short	0x0000
        /*0012*/ 	.short	0x0000
        /*0014*/ 	.byte	0x00, 0xf0, 0xa1, 0x03


	//----- nvinfo : EIATTR_SPARSE_MMA_MASK
	.align		4
.L_1147:
        /*0018*/ 	.byte	0x03, 0x50
        /*001a*/ 	.short	0x0000


	//----- nvinfo : EIATTR_MAXREG_COUNT
	.align		4
        /*001c*/ 	.byte	0x03, 0x1b
        /*001e*/ 	.short	0x0080


	//----- nvinfo : EIATTR_NUM_BARRIERS
	.align		4
        /*0020*/ 	.byte	0x02, 0x4c
        /*0022*/ 	.byte	0x01
	.zero		1


	//----- nvinfo : EIATTR_EXTERNS
	.align		4
        /*0024*/ 	.byte	0x04, 0x0f
        /*0026*/ 	.short	(.L_1149 - .L_1148)


	//   ....[0]....
	.align		4
.L_1148:
        /*0028*/ 	.word	index@(__assertfail)


	//----- nvinfo : EIATTR_MERCURY_ISA_VERSION
	.align		4
.L_1149:
        /*002c*/ 	.byte	0x03, 0x5f
        /*002e*/ 	.short	0x0101


	//----- nvinfo : EIATTR_COOP_GROUP_MASK_REGIDS
	.align		4
        /*0030*/ 	.byte	0x04, 0x29
        /*0032*/ 	.short	(.L_1151 - .L_1150)


	//   ....[0]....
.L_1150:
        /*0034*/ 	.word	0xffffffff


	//   ....[1]....
        /*0038*/ 	.word	0xffffffff


	//   ....[2]....
        /*003c*/ 	.word	0xffffffff


	//   ....[3]....
        /*0040*/ 	.word	0xffffffff


	//   ....[4]....
        /*0044*/ 	.word	0xffffffff


	//   ....[5]....
        /*0048*/ 	.word	0xffffffff


	//   ....[6]....
        /*004c*/ 	.word	0xffffffff


	//   ....[7]....
        /*0050*/ 	.word	0xffffffff


	//   ....[8]....
        /*0054*/ 	.word	0xffffffff


	//   ....[9]....
        /*0058*/ 	.word	0xffffffff


	//   ....[10]....
        /*005c*/ 	.word	0xffffffff


	//   ....[11]....
        /*0060*/ 	.word	0xffffffff


	//----- nvinfo : EIATTR_COOP_GROUP_INSTR_OFFSETS
	.align		4
.L_1151:
        /*0064*/ 	.byte	0x04, 0x28
        /*0066*/ 	.short	(.L_1153 - .L_1152)


	//   ....[0]....
.L_1152:
        /*0068*/ 	.word	0x00001560


	//   ....[1]....
        /*006c*/ 	.word	0x00001580


	//   ....[2]....
        /*0070*/ 	.word	0x000015a0


	//   ....[3]....
        /*0074*/ 	.word	0x000015c0


	//   ....[4]....
        /*0078*/ 	.word	0x000018e0


	//   ....[5]....
        /*007c*/ 	.word	0x00001900


	//   ....[6]....
        /*0080*/ 	.word	0x00001910


	//   ....[7]....
        /*0084*/ 	.word	0x00001940


	//   ....[8]....
        /*0088*/ 	.word	0x00001950


	//   ....[9]....
        /*008c*/ 	.word	0x00001980


	//   ....[10]....
        /*0090*/ 	.word	0x00001990


	//   ....[11]....
        /*0094*/ 	.word	0x000019e0


	//----- nvinfo : EIATTR_SYSCALL_OFFSETS
	.align		4
.L_1153:
        /*0098*/ 	.byte	0x04, 0x46
        /*009a*/ 	.short	(.L_1155 - .L_1154)


	//   ....[0]....
.L_1154:
        /*009c*/ 	.word	0x00000390


	//----- nvinfo : EIATTR_EXIT_INSTR_OFFSETS
	.align		4
.L_1155:
        /*00a0*/ 	.byte	0x04, 0x1c
        /*00a2*/ 	.short	(.L_1157 - .L_1156)


	//   ....[0]....
.L_1156:
        /*00a4*/ 	.word	0x00000240


	//   ....[1]....
        /*00a8*/ 	.word	0x00002b70


	//   ....[2]....
        /*00ac*/ 	.word	0x00002d30


	//----- nvinfo : EIATTR_MAX_THREADS
	.align		4
.L_1157:
        /*00b0*/ 	.byte	0x04, 0x05
        /*00b2*/ 	.short	(.L_1159 - .L_1158)
.L_1158:
        /*00b4*/ 	.word	0x00000100
        /*00b8*/ 	.word	0x00000001
        /*00bc*/ 	.word	0x00000001


	//----- nvinfo : EIATTR_CRS_STACK_SIZE
	.align		4
.L_1159:
        /*00c0*/ 	.byte	0x04, 0x1e
        /*00c2*/ 	.short	(.L_1161 - .L_1160)
.L_1160:
        /*00c4*/ 	.word	0x00000000


	//----- nvinfo : EIATTR_CBANK_PARAM_SIZE
	.align		4
.L_1161:
        /*00c8*/ 	.byte	0x03, 0x19
        /*00ca*/ 	.short	0x00e8


	//----- nvinfo : EIATTR_PARAM_CBANK
	.align		4
        /*00cc*/ 	.byte	0x04, 0x0a
        /*00ce*/ 	.short	(.L_1163 - .L_1162)
	.align		4
.L_1162:
        /*00d0*/ 	.word	index@(.nv.constant0._ZN7cutlass13device_kernelIN5flash19FlashAttnFwdCombineIN4cute5tupleIJNS3_1CILi16EEENS5_ILi64EEEEEELi7ELi256ELi1ELb0ELb0ENS_10bfloat16_tEfNS_4arch4Sm90EEEEEvNT_6ParamsE)
        /*00d4*/ 	.short	0x0210
        /*00d6*/ 	.short	0x00e8


	//----- nvinfo : EIATTR_SW_WAR
	.align		4
.L_1163:
        /*00d8*/ 	.byte	0x04, 0x36
        /*00da*/ 	.short	(.L_1165 - .L_1164)
.L_1164:
        /*00dc*/ 	.word	0x00000008
.L_1165:


//--------------------- .nv.info._ZN7cutlass13device_kernelIN5flash19FlashAttnFwdCombineIN4cute5tupleIJNS3_1CILi16EEENS5_ILi64EEEEEELi6ELi256ELi1ELb0ELb0ENS_10bfloat16_tEfNS_4arch4Sm90EEEEEvNT_6ParamsE --------------------------
	.section	.nv.info._ZN7cutlass13device_kernelIN5flash19FlashAttnFwdCombineIN4cute5tupleIJNS3_1CILi16EEENS5_ILi64EEEEEELi6ELi256ELi1ELb0ELb0ENS_10bfloat16_tEfNS_4arch4Sm90EEEEEvNT_6ParamsE,"",@"SHT_CUDA_INFO"
	.sectionflags	@""
	.align	4


	//----- nvinfo : EIATTR_CUDA_API_VERSION
	.align		4
        /*0000*/ 	.byte	0x04, 0x37
        /*0002*/ 	.short	(.L_1167 - .L_1166)
.L_1166:
        /*0004*/ 	.word	0x00000082


	//----- nvinfo : EIATTR_KPARAM_INFO
	.align		4
.L_1167:
        /*0008*/ 	.byte	0x04, 0x17
        /*000a*/ 	.short	(.L_1169 - .L_1168)
.L_1168:
        /*000c*/ 	.word	0x00000000
        /*0010*/ 	.short	0x0000
        /*0012*/ 	.short	0x0000
        /*0014*/ 	.byte	0x00, 0xf0, 0xa1, 0x03


	//----- nvinfo : EIATTR_SPARSE_MMA_MASK
	.align		4
.L_1169:
        /*0018*/ 	.byte	0x03, 0x50
        /*001a*/ 	.short	0x0000


	//----- nvinfo : EIATTR_MAXREG_COUNT
	.align		4
        /*001c*/ 	.byte	0x03, 0x1b
        /*001e*/ 	.short	0x0080


	//----- nvinfo : EIATTR_NUM_BARRIERS
	.align		4
        /*0020*/ 	.byte	0x02, 0x4c
        /*0022*/ 	.byte	0x01
	.zero		1


	//----- nvinfo : EIATTR_EXTERNS
	.align		4
        /*0024*/ 	.byte	0x04, 0x0f
        /*0026*/ 	.short	(.L_1171 - .L_1170)


	//   ....[0]....
	.align		4
.L_1170:
        /*0028*/ 	.word	index@(__assertfail)


	//----- nvinfo : EIATTR_MERCURY_ISA_VERSION
	.align		4
.L_1171:
        /*002c*/ 	.byte	0x03, 0x5f
        /*002e*/ 	.short	0x0101


	//----- nvinfo : EIATTR_COOP_GROUP_MASK_REGIDS
	.align		4
        /*0030*/ 	.byte	0x04, 0x29
        /*0032*/ 	.short	(.L_1173 - .L_1172)


	//   ....[0]....
.L_1172:
        /*0034*/ 	.word	0xffffffff


	//   ....[1]....
        /*0038*/ 	.word	0xffffffff


	//   ....[2]....
        /*003c*/ 	.word	0xffffffff


	//   ....[3]....
        /*0040*/ 	.word	0xffffffff


	//   ....[4]....
        /*0044*/ 	.word	0xffffffff


	//   ....[5]....
        /*0048*/ 	.word	0xffffffff


	//   ....[6]....
        /*004c*/ 	.word	0xffffffff


	//   ....[7]....
        /*0050*/ 	.word	0xffffffff


	//   ....[8]....
        /*0054*/ 	.word	0xffffffff


	//   ....[9]....
        /*0058*/ 	.word	0xffffffff


	//   ....[10]....
        /*005c*/ 	.word	0xffffffff


	//   ....[11]....
        /*0060*/ 	.word	0xffffffff


	//----- nvinfo : EIATTR_COOP_GROUP_INSTR_OFFSETS
	.align		4
.L_1173:
        /*0064*/ 	.byte	0x04, 0x28
        /*0066*/ 	.short	(.L_1175 - .L_1174)


	//   ....[0]....
.L_1174:
        /*0068*/ 	.word	0x000010a0


	//   ....[1]....
        /*006c*/ 	.word	0x000010c0


	//   ....[2]....
        /*0070*/ 	.word	0x000010e0


	//   ....[3]....
        /*0074*/ 	.word	0x00001100


	//   ....[4]....
        /*0078*/ 	.word	0x000012a0


	//   ....[5]....
        /*007c*/ 	.word	0x000012c0


	//   ....[6]....
        /*0080*/ 	.word	0x000012d0


	//   ....[7]....
        /*0084*/ 	.word	0x00001300


	//   ....[8]....
        /*0088*/ 	.word	0x00001310


	//   ....[9]....
        /*008c*/ 	.word	0x00001340


	//   ....[10]....
        /*0090*/ 	.word	0x00001350


	//   ....[11]....
        /*0094*/ 	.word	0x00001390


	//----- nvinfo : EIATTR_SYSCALL_OFFSETS
	.align		4
.L_1175:
        /*0098*/ 	.byte	0x04, 0x46
        /*009a*/ 	.short	(.L_1177 - .L_1176)


	//   ....[0]....
.L_1176:
        /*009c*/ 	.word	0x00000390


	//----- nvinfo : EIATTR_EXIT_INSTR_OFFSETS
	.align		4
.L_1177:
        /*00a0*/ 	.byte	0x04, 0x1c
        /*00a2*/ 	.short	(.L_1179 - .L_1178)


	//   ....[0]....
.L_1178:
        /*00a4*/ 	.word	0x00000240


	//   ....[1]....
        /*00a8*/ 	.word	0x00002450


	//   ....[2]....
        /*00ac*/ 	.word	0x00002610


	//----- nvinfo : EIATTR_MAX_THREADS
	.align		4
.L_1179:
        /*00b0*/ 	.byte	0x04, 0x05
        /*00b2*/ 	.short	(.L_1181 - .L_1180)
.L_1180:
        /*00b4*/ 	.word	0x00000100
        /*00b8*/ 	.word	0x00000001
        /*00bc*/ 	.word	0x00000001


	//----- nvinfo : EIATTR_CRS_STACK_SIZE
	.align		4
.L_1181:
        /*00c0*/ 	.byte	0x04, 0x1e
        /*00c2*/ 	.short	(.L_1183 - .L_1182)
.L_1182:
        /*00c4*/ 	.word	0x00000000


	//----- nvinfo : EIATTR_CBANK_PARAM_SIZE
	.align		4
.L_1183:
        /*00c8*/ 	.byte	0x03, 0x19
        /*00ca*/ 	.short	0x00e8


	//----- nvinfo : EIATTR_PARAM_CBANK
	.align		4
        /*00cc*/ 	.byte	0x04, 0x0a
        /*00ce*/ 	.short	(.L_1185 - .L_1184)
	.align		4
.L_1184:
        /*00d0*/ 	.word	index@(.nv.constant0._ZN7cutlass13device_kernelIN5flash19FlashAttnFwdCombineIN4cute5tupleIJNS3_1CILi16EEENS5_ILi64EEEEEELi6ELi256ELi1ELb0ELb0ENS_10bfloat16_tEfNS_4arch4Sm90EEEEEvNT_6ParamsE)
        /*00d4*/ 	.short	0x0210
        /*00d6*/ 	.short	0x00e8


	//----- nvinfo : EIATTR_SW_WAR
	.align		4
.L_1185:
        /*00d8*/ 	.byte	0x04, 0x36
        /*00da*/ 	.short	(.L_1187 - .L_1186)
.L_1186:
        /*00dc*/ 	.word	0x00000008
.L_1187:


//--------------------- .nv.info._ZN7cutlass13device_kernelIN5flash19FlashAttnFwdCombineIN4cute5tupleIJNS3_1CILi16EEENS5_ILi64EEEEEELi5ELi256ELi1ELb0ELb0ENS_10bfloat16_tEfNS_4arch4Sm90EEEEEvNT_6ParamsE --------------------------
	.section	.nv.info._ZN7cutlass13device_kernelIN5flash19FlashAttnFwdCombineIN4cute5tupleIJNS3_1CILi16EEENS5_ILi64EEEEEELi5ELi256ELi1ELb0ELb0ENS_10bfloat16_tEfNS_4arch4Sm90EEEEEvNT_6ParamsE,"",@"SHT_CUDA_INFO"
	.sectionflags	@""
	.align	4


	//----- nvinfo : EIATTR_CUDA_API_VERSION
	.align		4
        /*0000*/ 	.byte	0x04, 0x37
        /*0002*/ 	.short	(.L_1189 - .L_1188)
.L_1188:
        /*0004*/ 	.word	0x00000082


	//----- nvinfo : EIATTR_KPARAM_INFO
	.align		4
.L_1189:
        /*0008*/ 	.byte	0x04, 0x17
        /*000a*/ 	.short	(.L_1191 - .L_1190)
.L_1190:
        /*000c*/ 	.word	0x00000000
        /*0010*/ 	.short	0x0000
        /*0012*/ 	.short	0x0000
        /*0014*/ 	.byte	0x00, 0xf0, 0xa1, 0x03


	//----- nvinfo : EIATTR_SPARSE_MMA_MASK
	.align		4
.L_1191:
        /*0018*/ 	.byte	0x03, 0x50
        /*001a*/ 	.short	0x0000


	//----- nvinfo : EIATTR_MAXREG_COUNT
	.align		4
        /*001c*/ 	.byte	0x03, 0x1b
        /*001e*/ 	.short	0x0080


	//----- nvinfo : EIATTR_NUM_BARRIERS
	.align		4
        /*0020*/ 	.byte	0x02, 0x4c
        /*0022*/ 	.byte	0x01
	.zero		1


	//----- nvinfo : EIATTR_EXTERNS
	.align		4
        /*0024*/ 	.byte	0x04, 0x0f
        /*0026*/ 	.short	(.L_1193 - .L_1192)


	//   ....[0]....
	.align		4
.L_1192:
        /*0028*/ 	.word	index@(__assertfail)


	//----- nvinfo : EIATTR_MERCURY_ISA_VERSION
	.align		4
.L_1193:
        /*002c*/ 	.byte	0x03, 0x5f
        /*002e*/ 	.short	0x0101


	//----- nvinfo : EIATTR_COOP_GROUP_MASK_REGIDS
	.align		4
        /*0030*/ 	.byte	0x04, 0x29
        /*0032*/ 	.short	(.L_1195 - .L_1194)


	//   ....[0]....
.L_1194:
        /*0034*/ 	.word	0xffffffff


	//   ....[1]....
        /*0038*/ 	.word	0xffffffff


	//   ....[2]....
        /*003c*/ 	.word	0xffffffff


	//   ....[3]....
        /*0040*/ 	.word	0xffffffff


	//   ....[4]....
        /*0044*/ 	.word	0xffffffff


	//   ....[5]....
        /*0048*/ 	.word	0xffffffff


	//   ....[6]....
        /*004c*/ 	.word	0xffffffff


	//   ....[7]....
        /*0050*/ 	.word	0xffffffff


	//   ....[8]....
        /*0054*/ 	.word	0xffffffff


	//   ....[9]....
        /*0058*/ 	.word	0xffffffff


	//   ....[10]....
        /*005c*/ 	.word	0xffffffff


	//   ....[11]....
        /*0060*/ 	.word	0xffffffff


	//----- nvinfo : EIATTR_COOP_GROUP_INSTR_OFFSETS
	.align		4
.L_1195:
        /*0064*/ 	.byte	0x04, 0x28
        /*0066*/ 	.short	(.L_1197 - .L_1196)


	//   ....[0]....
.L_1196:
        /*0068*/ 	.word	0x00000de0


	//   ....[1]....
        /*006c*/ 	.word	0x00000e00


	//   ....[2]....
        /*0070*/ 	.word	0x00000e20


	//   ....[3]....
        /*0074*/ 	.word	0x00000e40


	//   ....[4]....
        /*0078*/ 	.word	0x00000f30


	//   ....[5]....
        /*007c*/ 	.word	0x00000f50


	//   ....[6]....
        /*0080*/ 	.word	0x00000f60


	//   ....[7]....
        /*0084*/ 	.word	0x00000f90


	//   ....[8]....
        /*0088*/ 	.word	0x00000fa0


	//   ....[9]....
        /*008c*/ 	.word	0x00000fe0


	//   ....[10]....
        /*0090*/ 	.word	0x00000ff0


	//   ....[11]....
        /*0094*/ 	.word	0x00001030


	//----- nvinfo : EIATTR_SYSCALL_OFFSETS
	.align		4
.L_1197:
        /*0098*/ 	.byte	0x04, 0x46
        /*009a*/ 	.short	(.L_1199 - .L_1198)


	//   ....[0]....
.L_1198:
        /*009c*/ 	.word	0x00000390


	//----- nvinfo : EIATTR_EXIT_INSTR_OFFSETS
	.align		4
.L_1199:
        /*00a0*/ 	.byte	0x04, 0x1c
        /*00a2*/ 	.short	(.L_1201 - .L_1200)


	//   ....[0]....
.L_1200:
        /*00a4*/ 	.word	0x00000240


	//   ....[1]....
        /*00a8*/ 	.word	0x000020f0


	//   ....[2]....
        /*00ac*/ 	.word	0x000022b0


	//----- nvinfo : EIATTR_MAX_THREADS
	.align		4
.L_1201:
        /*00b0*/ 	.byte	0x04, 0x05
        /*00b2*/ 	.short	(.L_1203 - .L_1202)
.L_1202:
        /*00b4*/ 	.word	0x00000100
        /*00b8*/ 	.word	0x00000001
        /*00bc*/ 	.word	0x00000001


	//----- nvinfo : EIATTR_CRS_STACK_SIZE
	.align		4
.L_1203:
        /*00c0*/ 	.byte	0x04, 0x1e
        /*00c2*/ 	.short	(.L_1205 - .L_1204)
.L_1204:
        /*00c4*/ 	.word	0x00000000


	//----- nvinfo : EIATTR_CBANK_PARAM_SIZE
	.align		4
.L_1205:
        /*00c8*/ 	.byte	0x03, 0x19
        /*00ca*/ 	.short	0x00e8


	//----- nvinfo : EIATTR_PARAM_CBANK
	.align		4
        /*00cc*/ 	.byte	0x04, 0x0a
        /*00ce*/ 	.short	(.L_1207 - .L_1206)
	.align		4
.L_1206:
        /*00d0*/ 	.word	index@(.nv.constant0._ZN7cutlass13device_kernelIN5flash19FlashAttnFwdCombineIN4cute5tupleIJNS3_1CILi16EEENS5_ILi64EEEEEELi5ELi256ELi1ELb0ELb0ENS_10bfloat16_tEfNS_4arch4Sm90EEEEEvNT_6ParamsE)
        /*00d4*/ 	.short	0x0210
        /*00d6*/ 	.short	0x00e8


	//----- nvinfo : EIATTR_SW_WAR
	.align		4
.L_1207:
        /*00d8*/ 	.byte	0x04, 0x36
        /*00da*/ 	.short	(.L_1209 - .L_1208)
.L_1208:
        /*00dc*/ 	.word	0x00000008
.L_1209:


//--------------------- .nv.info._ZN7cutlass13device_kernelIN5flash19FlashAttnFwdCombineIN4cute5tupleIJNS3_1CILi16EEENS5_ILi64EEEEEELi4ELi256ELi1ELb0ELb0ENS_10bfloat16_tEfNS_4arch4Sm90EEEEEvNT_6ParamsE --------------------------
	.section	.nv.info._ZN7cutlass13device_kernelIN5flash19FlashAttnFwdCombineIN4cute5tupleIJNS3_1CILi16EEENS5_ILi64EEEEEELi4ELi256ELi1ELb0ELb0ENS_10bfloat16_tEfNS_4arch4Sm90EEEEEvNT_6ParamsE,"",@"SHT_CUDA_INFO"
	.sectionflags	@""
	.align	4


	//----- nvinfo : EIATTR_CUDA_API_VERSION
	.align		4
        /*0000*/ 	.byte	0x04, 0x37
        /*0002*/ 	.short	(.L_1211 - .L_1210)
.L_1210:
        /*0004*/ 	.word	0x00000082


	//----- nvinfo : EIATTR_KPARAM_INFO
	.align		4
.L_1211:
        /*0008*/ 	.byte	0x04, 0x17
        /*000a*/ 	.short	(.L_1213 - .L_1212)
.L_1212:
        /*000c*/ 	.word	0x00000000
        /*0010*/ 	.short	0x0000
        /*0012*/ 	.short	0x0000
        /*0014*/ 	.byte	0x00, 0xf0, 0xa1, 0x03


	//----- nvinfo : EIATTR_SPARSE_MMA_MASK
	.align		4
.L_1213:
        /*0018*/ 	.byte	0x03, 0x50
        /*001a*/ 	.short	0x0000


	//----- nvinfo : EIATTR_MAXREG_COUNT
	.align		4
        /*001c*/ 	.byte	0x03, 0x1b
        /*001e*/ 	.short	0x0080


	//----- nvinfo : EIATTR_NUM_BARRIERS
	.align		4
        /*0020*/ 	.byte	0x02, 0x4c
        /*0022*/ 	.byte	0x01
	.zero		1


	//----- nvinfo : EIATTR_EXTERNS
	.align		4
        /*0024*/ 	.byte	0x04, 0x0f
        /*0026*/ 	.short	(.L_1215 - .L_1214)


	//   ....[0]....
	.align		4
.L_1214:
        /*0028*/ 	.word	index@(__assertfail)


	//----- nvinfo : EIATTR_MERCURY_ISA_VERSION
	.align		4
.L_1215:
        /*002c*/ 	.byte	0x03, 0x5f
        /*002e*/ 	.short	0x0101


	//----- nvinfo : EIATTR_COOP_GROUP_MASK_REGIDS
	.align		4
        /*0030*/ 	.byte	0x04, 0x29
        /*0032*/ 	.short	(.L_1217 - .L_1216)


	//   ....[0]....
.L_1216:
        /*0034*/ 	.word	0xffffffff


	//   ....[1]....
        /*0038*/ 	.word	0xffffffff


	//   ....[2]....
        /*003c*/ 	.word	0xffffffff


	//   ....[3]....
        /*0040*/ 	.word	0xffffffff


	//   ....[4]....
        /*0044*/ 	.word	0xffffffff


	//   ....[5]....
        /*0048*/ 	.word	0xffffffff


	//   ....[6]....
        /*004c*/ 	.word	0xffffffff


	//   ....[7]....
        /*0050*/ 	.word	0xffffffff


	//   ....[8]....
        /*0054*/ 	.word	0xffffffff


	//   ....[9]....
        /*0058*/ 	.word	0xffffffff


	//   ....[10]....
        /*005c*/ 	.word	0xffffffff


	//   ....[11]....
        /*0060*/ 	.word	0xffffffff


	//----- nvinfo : EIATTR_COOP_GROUP_INSTR_OFFSETS
	.align		4
.L_1217:
        /*0064*/ 	.byte	0x04, 0x28
        /*0066*/ 	.short	(.L_1219 - .L_1218)


	//   ....[0]....
.L_1218:
        /*0068*/ 	.word	0x00000c90


	//   ....[1]....
        /*006c*/ 	.word	0x00000cb0


	//   ....[2]....
        /*0070*/ 	.word	0x00000cd0


	//   ....[3]....
        /*0074*/ 	.word	0x00000cf0


	//   ....[4]....
        /*0078*/ 	.word	0x00000d90


	//   ....[5]....
        /*007c*/ 	.word	0x00000db0


	//   ....[6]....
        /*0080*/ 	.word	0x00000dc0


	//   ....[7]....
        /*0084*/ 	.word	0x00000df0


	//   ....[8]....
        /*0088*/ 	.word	0x00000e00


	//   ....[9]....
        /*008c*/ 	.word	0x00000e40


	//   ....[10]....
        /*0090*/ 	.word	0x00000e50


	//   ....[11]....
        /*0094*/ 	.word	0x00000e90


	//----- nvinfo : EIATTR_SYSCALL_OFFSETS
	.align		4
.L_1219:
        /*0098*/ 	.byte	0x04, 0x46
        /*009a*/ 	.short	(.L_1221 - .L_1220)


	//   ....[0]....
.L_1220:
        /*009c*/ 	.word	0x00000390


	//----- nvinfo : EIATTR_EXIT_INSTR_OFFSETS
	.align		4
.L_1221:
        /*00a0*/ 	.byte	0x04, 0x1c
        /*00a2*/ 	.short	(.L_1223 - .L_1222)


	//   ....[0]....
.L_1222:
        /*00a4*/ 	.word	0x00000240


	//   ....[1]....
        /*00a8*/ 	.word	0x00001f30


	//   ....[2]....
        /*00ac*/ 	.word	0x000020f0


	//----- nvinfo : EIATTR_MAX_THREADS
	.align		4
.L_1223:
        /*00b0*/ 	.byte	0x04, 0x05
        /*00b2*/ 	.short	(.L_1225 - .L_1224)
.L_1224:
        /*00b4*/ 	.word	0x00000100
        /*00b8*/ 	.word	0x00000001
        /*00bc*/ 	.word	0x00000001


	//----- nvinfo : EIATTR_CRS_STACK_SIZE
	.align		4
.L_1225:
        /*00c0*/ 	.byte	0x04, 0x1e
        /*00c2*/ 	.short	(.L_1227 - .L_1226)
.L_1226:
        /*00c4*/ 	.word	0x00000000


	//----- nvinfo : EIATTR_CBANK_PARAM_SIZE
	.align		4
.L_1227:
        /*00c8*/ 	.byte	0x03, 0x19
        /*00ca*/ 	.short	0x00e8


	//----- nvinfo : EIATTR_PARAM_CBANK
	.align		4
        /*00cc*/ 	.byte	0x04, 0x0a
        /*00ce*/ 	.short	(.L_1229 - .L_1228)
	.align		4
.L_1228:
        /*00d0*/ 	.word	index@(.nv.constant0._ZN7cutlass13device_kernelIN5flash19FlashAttnFwdCombineIN4cute5tupleIJNS3_1CILi16EEENS5_ILi64EEEEEELi4ELi256ELi1ELb0ELb0ENS_10bfloat16_tEfNS_4arch4Sm90EEEEEvNT_6ParamsE)
        /*00d4*/ 	.short	0x0210
        /*00d6*/ 	.short	0x00e8


	//----- nvinfo : EIATTR_SW_WAR
	.align		4
.L_1229:
        /*00d8*/ 	.byte	0x04, 0x36
        /*00da*/ 	.short	(.L_1231 - .L_1230)
.L_1230:
        /*00dc*/ 	.word	0x00000008
.L_1231:


//--------------------- .nv.info._ZN7cutlass13device_kernelIN5flash19FlashAttnFwdCombineIN4cute5tupleIJNS3_1CILi16EEENS5_ILi64EEEEEELi8ELi256ELi1ELb0ELb1ENS_10bfloat16_tEfNS_4arch4Sm90EEEEEvNT_6ParamsE --------------------------
	.section	.nv.info._ZN7cutlass13device_kernelIN5flash19FlashAttnFwdCombineIN4cute5tupleIJNS3_1CILi16EEENS5_ILi64EEEEEELi8ELi256ELi1ELb0ELb1ENS_10bfloat16_tEfNS_4arch4Sm90EEEEEvNT_6ParamsE,"",@"SHT_CUDA_INFO"
	.sectionflags	@""
	.align	4


	//----- nvinfo : EIATTR_CUDA_API_VERSION
	.align		4
        /*0000*/ 	.byte	0x04, 0x37
        /*0002*/ 	.short	(.L_1233 - .L_1232)
.L_1232:
        /*0004*/ 	.word	0x00000082


	//----- nvinfo : EIATTR_KPARAM_INFO
	.align		4
.L_1233:
        /*0008*/ 	.byte	0x04, 0x17
        /*000a*/ 	.short	(.L_1235 - .L_1234)
.L_1234:
        /*000c*/ 	.word	0x00000000
        /*0010*/ 	.short	0x0000
        /*0012*/ 	.short	0x0000
        /*0014*/ 	.byte	0x00, 0xf0, 0xa1, 0x03


	//----- nvinfo : EIATTR_SPARSE_MMA_MASK
	.align		4
.L_1235:
        /*0018*/ 	.byte	0x03, 0x50
        /*001a*/ 	.short	0x0000


	//----- nvinfo : EIATTR_MAXREG_COUNT
	.align		4
        /*001c*/ 	.byte	0x03, 0x1b
        /*001e*/ 	.short	0x0080


	//----- nvinfo : EIATTR_NUM_BARRIERS
	.align		4
        /*0020*/ 	.byte	0x02, 0x4c
        /*0022*/ 	.byte	0x01
	.zero		1


	//----- nvinfo : EIATTR_EXTERNS
	.align		4
        /*0024*/ 	.byte	0x04, 0x0f
        /*0026*/ 	.short	(.L_1237 - .L_1236)


	//   ....[0]....
	.align		4
.L_1236:
        /*0028*/ 	.word	index@(__assertfail)


	//----- nvinfo : EIATTR_MERCURY_ISA_VERSION
	.align		4
.L_1237:
        /*002c*/ 	.byte	0x03, 0x5f
        /*002e*/ 	.short	0x0101


	//----- nvinfo : EIATTR_COOP_GROUP_MASK_REGIDS
	.align		4
        /*0030*/ 	.byte	0x04, 0x29
        /*0032*/ 	.short	(.L_1239 - .L_1238)


	//   ....[0]....
.L_1238:
        /*0034*/ 	.word	0xffffffff


	//   ....[1]....
        /*0038*/ 	.word	0xffffffff


	//   ....[2]....
        /*003c*/ 	.word	0xffffffff


	//   ....[3]....
        /*0040*/ 	.word	0xffffffff


	//   ....[4]....
        /*0044*/ 	.word	0xffffffff


	//   ....[5]....
        /*0048*/ 	.word	0xffffffff


	//   ....[6]....
        /*004c*/ 	.word	0xffffffff


	//   ....[7]....
        /*0050*/ 	.word	0xffffffff


	//   ....[8]....
        /*0054*/ 	.word	0xffffffff


	//   ....[9]....
        /*0058*/ 	.word	0xffffffff


	//   ....[10]....
        /*005c*/ 	.word	0xffffffff


	//   ....[11]....
        /*0060*/ 	.word	0xffffffff


	//----- nvinfo : EIATTR_COOP_GROUP_INSTR_OFFSETS
	.align		4
.L_1239:
        /*0064*/ 	.byte	0x04, 0x28
        /*0066*/ 	.short	(.L_1241 - .L_1240)


	//   ....[0]....
.L_1240:
        /*0068*/ 	.word	0x000028f0


	//   ....[1]....
        /*006c*/ 	.word	0x00002910


	//   ....[2]....
        /*0070*/ 	.word	0x00002930


	//   ....[3]....
        /*0074*/ 	.word	0x00002950


	//   ....[4]....
        /*0078*/ 	.word	0x00002ed0


	//   ....[5]....
        /*007c*/ 	.word	0x00002f50


	//   ....[6]....
        /*0080*/ 	.word	0x00002fa0


	//   ....[7]....
        /*0084*/ 	.word	0x00002fd0


	//   ....[8]....
        /*0088*/ 	.word	0x00002ff0


	//   ....[9]....
        /*008c*/ 	.word	0x00003010


	//   ....[10]....
        /*0090*/ 	.word	0x00003030


	//   ....[11]....
        /*0094*/ 	.word	0x00003070


	//----- nvinfo : EIATTR_SYSCALL_OFFSETS
	.align		4
.L_1241:
        /*0098*/ 	.byte	0x04, 0x46
        /*009a*/ 	.short	(.L_1243 - .L_1242)


	//   ....[0]....
.L_1242:
        /*009c*/ 	.word	0x00000510


	//----- nvinfo : EIATTR_EXIT_INSTR_OFFSETS
	.align		4
.L_1243:
        /*00a0*/ 	.byte	0x04, 0x1c
        /*00a2*/ 	.short	(.L_1245 - .L_1244)


	//   ....[0]....
.L_1244:
        /*00a4*/ 	.word	0x00000240


	//   ....[1]....
        /*00a8*/ 	.word	0x000003c0


	//   ....[2]....
        /*00ac*/ 	.word	0x000042c0


	//   ....[3]....
        /*00b0*/ 	.word	0x00004420


	//----- nvinfo : EIATTR_MAX_THREADS
	.align		4
.L_1245:
        /*00b4*/ 	.byte	0x04, 0x05
        /*00b6*/ 	.short	(.L_1247 - .L_1246)
.L_1246:
        /*00b8*/ 	.word	0x00000100
        /*00bc*/ 	.word	0x00000001
        /*00c0*/ 	.word	0x00000001


	//----- nvinfo : EIATTR_CRS_STACK_SIZE
	.align		4
.L_1247:
        /*00c4*/ 	.byte	0x04, 0x1e
        /*00c6*/ 	.short	(.L_1249 - .L_1248)
.L_1248:
        /*00c8*/ 	.word	0x00000000


	//----- nvinfo : EIATTR_CBANK_PARAM_SIZE
	.align		4
.L_1249:
        /*00cc*/ 	.byte	0x03, 0x19
        /*00ce*/ 	.short	0x00e8


	//----- nvinfo : EIATTR_PARAM_CBANK
	.align		4
        /*00d0*/ 	.byte	0x04, 0x0a
        /*00d2*/ 	.short	(.L_1251 - .L_1250)
	.align		4
.L_1250:
        /*00d4*/ 	.word	index@(.nv.constant0._ZN7cutlass13device_kernelIN5flash19FlashAttnFwdCombineIN4cute5tupleIJNS3_1CILi16EEENS5_ILi64EEEEEELi8ELi256ELi1ELb0ELb1ENS_10bfloat16_tEfNS_4arch4Sm90EEEEEvNT_6ParamsE)
        /*00d8*/ 	.short	0x0210
        /*00da*/ 	.short	0x00e8


	//----- nvinfo : EIATTR_SW_WAR
	.align		4
.L_1251:
        /*00dc*/ 	.byte	0x04, 0x36
        /*00de*/ 	.short	(.L_1253 - .L_1252)
.L_1252:
        /*00e0*/ 	.word	0x00000008
.L_1253:


//--------------------- .nv.info._ZN7cutlass13device_kernelIN5flash19FlashAttnFwdCombineIN4cute5tupleIJNS3_1CILi16EEENS5_ILi64EEEEEELi7ELi256ELi1ELb0ELb1ENS_10bfloat16_tEfNS_4arch4Sm90EEEEEvNT_6ParamsE --------------------------
	.section	.nv.info._ZN7cutlass13device_kernelIN5flash19FlashAttnFwdCombineIN4cute5tupleIJNS3_1CILi16EEENS5_ILi64EEEEEELi7ELi256ELi1ELb0ELb1ENS_10bfloat16_tEfNS_4arch4Sm90EEEEEvNT_6ParamsE,"",@"SHT_CUDA_INFO"
	.sectionflags	@""
	.align	4


	//----- nvinfo : EIATTR_CUDA_API_VERSION
	.align		4
        /*0000*/ 	.byte	0x04, 0x37
        /*0002*/ 	.short	(.L_1255 - .L_1254)
.L_1254:
        /*0004*/ 	.word	0x00000082


	//----- nvinfo : EIATTR_KPARAM_INFO
	.align		4
.L_1255:
        /*0008*/ 	.byte	0x04, 0x17
        /*000a*/ 	.short	(.L_1257 - .L_1256)
.L_1256:
        /*000c*/ 	.word	0x00000000
        /*0010*/ 	.short	0x0000
        /*0012*/ 	.short	0x0000
        /*0014*/ 	.byte	0x00, 0xf0, 0xa1, 0x03


	//----- nvinfo : EIATTR_SPARSE_MMA_MASK
	.align		4
.L_1257:
        /*0018*/ 	.byte	0x03, 0x50
        /*001a*/ 	.short	0x0000


	//----- nvinfo : EIATTR_MAXREG_COUNT
	.align		4
        /*001c*/ 	.byte	0x03, 0x1b
        /*001e*/ 	.short	0x0080


	//----- nvinfo : EIATTR_NUM_BARRIERS
	.align		4
        /*0020*/ 	.byte	0x02, 0x4c
        /*0022*/ 	.byte	0x01
	.zero		1


	//----- nvinfo : EIATTR_EXTERNS
	.align		4
        /*0024*/ 	.byte	0x04, 0x0f
        /*0026*/ 	.short	(.L_1259 - .L_1258)


	//   ....[0]....
	.align		4
.L_1258:
        /*0028*/ 	.word	index@(__assertfail)


	//----- nvinfo : EIATTR_MERCURY_ISA_VERSION
	.align		4
.L_1259:
        /*002c*/ 	.byte	0x03, 0x5f
        /*002e*/ 	.short	0x0101


	//----- nvinfo : EIATTR_COOP_GROUP_MASK_REGIDS
	.align		4
        /*0030*/ 	.byte	0x04, 0x29
        /*0032*/ 	.short	(.L_1261 - .L_1260)


	//   ....[0]....
.L_1260:
        /*0034*/ 	.word	0xffffffff


	//   ....[1]....
        /*0038*/ 	.word	0xffffffff


	//   ....[2]....
        /*003c*/ 	.word	0xffffffff


	//   ....[3]....
        /*0040*/ 	.word	0xffffffff


	//   ....[4]....
        /*0044*/ 	.word	0xffffffff


	//   ....[5]....
        /*0048*/ 	.word	0xffffffff


	//   ....[6]....
        /*004c*/ 	.word	0xffffffff


	//   ....[7]....
        /*0050*/ 	.word	0xffffffff


	//   ....[8]....
        /*0054*/ 	.word	0xffffffff


	//   ....[9]....
        /*0058*/ 	.word	0xffffffff


	//   ....[10]....
        /*005c*/ 	.word	0xffffffff


	//   ....[11]....
        /*0060*/ 	.word	0xffffffff


	//----- nvinfo : EIATTR_COOP_GROUP_INSTR_OFFSETS
	.align		4
.L_1261:
        /*0064*/ 	.byte	0x04, 0x28
        /*0066*/ 	.short	(.L_1263 - .L_1262)


	//   ....[0]....
.L_1262:
        /*0068*/ 	.word	0x00001ee0


	//   ....[1]....
        /*006c*/ 	.word	0x00001f00


	//   ....[2]....
        /*0070*/ 	.word	0x00001f20


	//   ....[3]....
        /*0074*/ 	.word	0x00001f40


	//   ....[4]....
        /*0078*/ 	.word	0x00002260


	//   ....[5]....
        /*007c*/ 	.word	0x00002280


	//   ....[6]....
        /*0080*/ 	.word	0x00002290


	//   ....[7]....
        /*0084*/ 	.word	0x000022c0


	//   ....[8]....
        /*0088*/ 	.word	0x000022d0


	//   ....[9]....
        /*008c*/ 	.word	0x00002300


	//   ....[10]....
        /*0090*/ 	.word	0x00002310


	//   ....[11]....
        /*0094*/ 	.word	0x00002350


	//----- nvinfo : EIATTR_SYSCALL_OFFSETS
	.align		4
.L_1263:
        /*0098*/ 	.byte	0x04, 0x46
        /*009a*/ 	.short	(.L_1265 - .L_1264)


	//   ....[0]....
.L_1264:
        /*009c*/ 	.word	0x00000510


	//----- nvinfo : EIATTR_EXIT_INSTR_OFFSETS
	.align		4
.L_1265:
        /*00a0*/ 	.byte	0x04, 0x1c
        /*00a2*/ 	.short	(.L_1267 - .L_1266)


	//   ....[0]....
.L_1266:
        /*00a4*/ 	.word	0x00000240


	//   ....[1]....
        /*00a8*/ 	.word	0x000003c0


	//   ....[2]....
        /*00ac*/ 	.word	0x00003490


	//   ....[3]....
        /*00b0*/ 	.word	0x000035f0


	//----- nvinfo : EIATTR_MAX_THREADS
	.align		4
.L_1267:
        /*00b4*/ 	.byte	0x04, 0x05
        /*00b6*/ 	.short	(.L_1269 - .L_1268)
.L_1268:
        /*00b8*/ 	.word	0x00000100
        /*00bc*/ 	.word	0x00000001
        /*00c0*/ 	.word	0x00000001


	//----- nvinfo : EIATTR_CRS_STACK_SIZE
	.align		4
.L_1269:
        /*00c4*/ 	.byte	0x04, 0x1e
        /*00c6*/ 	.short	(.L_1271 - .L_1270)
.L_1270:
        /*00c8*/ 	.word	0x00000000


	//----- nvinfo : EIATTR_CBANK_PARAM_SIZE
	.align		4
.L_1271:
        /*00cc*/ 	.byte	0x03, 0x19
        /*00ce*/ 	.short	0x00e8


	//----- nvinfo : EIATTR_PARAM_CBANK
	.align		4
        /*00d0*/ 	.byte	0x04, 0x0a
        /*00d2*/ 	.short	(.L_1273 - .L_1272)
	.align		4
.L_1272:
        /*00d4*/ 	.word	index@(.nv.constant0._ZN7cutlass13device_kernelIN5flash19FlashAttnFwdCombineIN4cute5tupleIJNS3_1CILi16EEENS5_ILi64EEEEEELi7ELi256ELi1ELb0ELb1ENS_10bfloat16_tEfNS_4arch4Sm90EEEEEvNT_6ParamsE)
        /*00d8*/ 	.short	0x0210
        /*00da*/ 	.short	0x00e8


	//----- nvinfo : EIATTR_SW_WAR
	.align		4
.L_1273:
        /*00dc*/ 	.byte	0x04, 0x36
        /*00de*/ 	.short	(.L_1275 - .L_1274)
.L_1274:
        /*00e0*/ 	.word	0x00000008
.L_1275:


//--------------------- .nv.info._ZN7cutlass13device_kernelIN5flash19FlashAttnFwdCombineIN4cute5tupleIJNS3_1CILi16EEENS5_ILi64EEEEEELi6ELi256ELi1ELb0ELb1ENS_10bfloat16_tEfNS_4arch4Sm90EEEEEvNT_6ParamsE --------------------------
	.section	.nv.info._ZN7cutlass13device_kernelIN5flash19FlashAttnFwdCombineIN4cute5tupleIJNS3_1CILi16EEENS5_ILi64EEEEEELi6ELi256ELi1ELb0ELb1ENS_10bfloat16_tEfNS_4arch4Sm90EEEEEvNT_6ParamsE,"",@"SHT_CUDA_INFO"
	.sectionflags	@""
	.align	4


	//----- nvinfo : EIATTR_CUDA_API_VERSION
	.align		4
        /*0000*/ 	.byte	0x04, 0x37
        /*0002*/ 	.short	(.L_1277 - .L_1276)
.L_1276:
        /*0004*/ 	.word	0x00000082


	//----- nvinfo : EIATTR_KPARAM_INFO
	.align		4
.L_1277:
        /*0008*/ 	.byte	0x04, 0x17
        /*000a*/ 	.short	(.L_1279 - .L_1278)
.L_1278:
        /*000c*/ 	.word	0x00000000
        /*0010*/ 	.short	0x0000
        /*0012*/ 	.short	0x0000
        /*0014*/ 	.byte	0x00, 0xf0, 0xa1, 0x03


	//----- nvinfo : EIATTR_SPARSE_MMA_MASK
	.align		4
.L_1279:
        /*0018*/ 	.byte	0x03, 0x50
        /*001a*/ 	.short	0x0000


	//----- nvinfo : EIATTR_MAXREG_COUNT
	.align		4
        /*001c*/ 	.byte	0x03, 0x1b
        /*001e*/ 	.short	0x0080


	//----- nvinfo : EIATTR_NUM_BARRIERS
	.align		4
        /*0020*/ 	.byte	0x02, 0x4c
        /*0022*/ 	.byte	0x01
	.zero		1


	//----- nvinfo : EIATTR_EXTERNS
	.align		4
        /*0024*/ 	.byte	0x04, 0x0f
        /*0026*/ 	.short	(.L_1281 - .L_1280)


	//   ....[0]....
	.align		4
.L_1280:
        /*0028*/ 	.word	index@(__assertfail)


	//----- nvinfo : EIATTR_MERCURY_ISA_VERSION
	.align		4
.L_1281:
        /*002c*/ 	.byte	0x03, 0x5f
        /*002e*/ 	.short	0x0101


	//----- nvinfo : EIATTR_COOP_GROUP_MASK_REGIDS
	.align		4
        /*0030*/ 	.byte	0x04, 0x29
        /*0032*/ 	.short	(.L_1283 - .L_1282)


	//   ....[0]....
.L_1282:
        /*0034*/ 	.word	0xffffffff


	//   ....[1]....
        /*0038*/ 	.word	0xffffffff


	//   ....[2]....
        /*003c*/ 	.word	0xffffffff


	//   ....[3]....
        /*0040*/ 	.word	0xffffffff


	//   ....[4]....
        /*0044*/ 	.word	0xffffffff


	//   ....[5]....
        /*0048*/ 	.word	0xffffffff


	//   ....[6]....
        /*004c*/ 	.word	0xffffffff


	//   ....[7]....
        /*0050*/ 	.word	0xffffffff


	//   ....[8]....
        /*0054*/ 	.word	0xffffffff


	//   ....[9]....
        /*0058*/ 	.word	0xffffffff


	//   ....[10]....
        /*005c*/ 	.word	0xffffffff


	//   ....[11]....
        /*0060*/ 	.word	0xffffffff


	//----- nvinfo : EIATTR_COOP_GROUP_INSTR_OFFSETS
	.align		4
.L_1283:
        /*0064*/ 	.byte	0x04, 0x28
        /*0066*/ 	.short	(.L_1285 - .L_1284)


	//   ....[0]....
.L_1284:
        /*0068*/ 	.word	0x00001980


	//   ....[1]....
        /*006c*/ 	.word	0x000019a0


	//   ....[2]....
        /*0070*/ 	.word	0x000019c0


	//   ....[3]....
        /*0074*/ 	.word	0x000019e0


	//   ....[4]....
        /*0078*/ 	.word	0x00001b80


	//   ....[5]....
        /*007c*/ 	.word	0x00001ba0


	//   ....[6]....
        /*0080*/ 	.word	0x00001bb0


	//   ....[7]....
        /*0084*/ 	.word	0x00001be0


	//   ....[8]....
        /*0088*/ 	.word	0x00001bf0


	//   ....[9]....
        /*008c*/ 	.word	0x00001c30


	//   ....[10]....
        /*0090*/ 	.word	0x00001c40


	//   ....[11]....
        /*0094*/ 	.word	0x00001c70


	//----- nvinfo : EIATTR_SYSCALL_OFFSETS
	.align		4
.L_1285:
        /*0098*/ 	.byte	0x04, 0x46
        /*009a*/ 	.short	(.L_1287 - .L_1286)


	//   ....[0]....
.L_1286:
        /*009c*/ 	.word	0x00000510


	//----- nvinfo : EIATTR_EXIT_INSTR_OFFSETS
	.align		4
.L_1287:
        /*00a0*/ 	.byte	0x04, 0x1c
        /*00a2*/ 	.short	(.L_1289 - .L_1288)


	//   ....[0]....
.L_1288:
        /*00a4*/ 	.word	0x00000240


	//   ....[1]....
        /*00a8*/ 	.word	0x000003c0


	//   ....[2]....
        /*00ac*/ 	.word	0x00002d60


	//   ....[3]....
        /*00b0*/ 	.word	0x00002ec0


	//----- nvinfo : EIATTR_MAX_THREADS
	.align		4
.L_1289:
        /*00b4*/ 	.byte	0x04, 0x05
        /*00b6*/ 	.short	(.L_1291 - .L_1290)
.L_1290:
        /*00b8*/ 	.word	0x00000100
        /*00bc*/ 	.word	0x00000001
        /*00c0*/ 	.word	0x00000001


	//----- nvinfo : EIATTR_CRS_STACK_SIZE
	.align		4
.L_1291:
        /*00c4*/ 	.byte	0x04, 0x1e
        /*00c6*/ 	.short	(.L_1293 - .L_1292)
.L_1292:
        /*00c8*/ 	.word	0x00000000


	//----- nvinfo : EIATTR_CBANK_PARAM_SIZE
	.align		4
.L_1293:
        /*00cc*/ 	.byte	0x03, 0x19
        /*00ce*/ 	.short	0x00e8


	//----- nvinfo : EIATTR_PARAM_CBANK
	.align		4
        /*00d0*/ 	.byte	0x04, 0x0a
        /*00d2*/ 	.short	(.L_1295 - .L_1294)
	.align		4
.L_1294:
        /*00d4*/ 	.word	index@(.nv.constant0._ZN7cutlass13device_kernelIN5flash19FlashAttnFwdCombineIN4cute5tupleIJNS3_1CILi16EEENS5_ILi64EEEEEELi6ELi256ELi1ELb0ELb1ENS_10bfloat16_tEfNS_4arch4Sm90EEEEEvNT_6ParamsE)
        /*00d8*/ 	.short	0x0210
        /*00da*/ 	.short	0x00e8


	//----- nvinfo : EIATTR_SW_WAR
	.align		4
.L_1295:
        /*00dc*/ 	.byte	0x04, 0x36
        /*00de*/ 	.short	(.L_1297 - .L_1296)
.L_1296:
        /*00e0*/ 	.word	0x00000008
.L_1297:


//--------------------- .nv.info._ZN7cutlass13device_kernelIN5flash19FlashAttnFwdCombineIN4cute5tupleIJNS3_1CILi16EEENS5_ILi64EEEEEELi5ELi256ELi1ELb0ELb1ENS_10bfloat16_tEfNS_4arch4Sm90EEEEEvNT_6ParamsE --------------------------
	.section	.nv.info._ZN7cutlass13device_kernelIN5flash19FlashAttnFwdCombineIN4cute5tupleIJNS3_1CILi16EEENS5_ILi64EEEEEELi5ELi256ELi1ELb0ELb1ENS_10bfloat16_tEfNS_4arch4Sm90EEEEEvNT_6ParamsE,"",@"SHT_CUDA_INFO"
	.sectionflags	@""
	.align	4


	//----- nvinfo : EIATTR_CUDA_API_VERSION
	.align		4
        /*0000*/ 	.byte	0x04, 0x37
        /*0002*/ 	.short	(.L_1299 - .L_1298)
.L_1298:
        /*0004*/ 	.word	0x00000082


	//----- nvinfo : EIATTR_KPARAM_INFO
	.align		4
.L_1299:
        /*0008*/ 	.byte	0x04, 0x17
        /*000a*/ 	.short	(.L_1301 - .L_1300)
.L_1300:
        /*000c*/ 	.word	0x00000000
        /*0010*/ 	.short	0x0000
        /*0012*/ 	.short	0x0000
        /*0014*/ 	.byte	0x00, 0xf0, 0xa1, 0x03


	//----- nvinfo : EIATTR_SPARSE_MMA_MASK
	.align		4
.L_1301:
        /*0018*/ 	.byte	0x03, 0x50
        /*001a*/ 	.short	0x0000


	//----- nvinfo : EIATTR_MAXREG_COUNT
	.align		4
        /*001c*/ 	.byte	0x03, 0x1b
        /*001e*/ 	.short	0x0080


	//----- nvinfo : EIATTR_NUM_BARRIERS
	.align		4
        /*0020*/ 	.byte	0x02, 0x4c
        /*0022*/ 	.byte	0x01
	.zero		1


	//----- nvinfo : EIATTR_EXTERNS
	.align		4
        /*0024*/ 	.byte	0x04, 0x0f
        /*0026*/ 	.short	(.L_1303 - .L_1302)


	//   ....[0]....
	.align		4
.L_1302:
        /*0028*/ 	.word	index@(__assertfail)


	//----- nvinfo : EIATTR_MERCURY_ISA_VERSION
	.align		4
.L_1303:
        /*002c*/ 	.byte	0x03, 0x5f
        /*002e*/ 	.short	0x0101


	//----- nvinfo : EIATTR_COOP_GROUP_MASK_REGIDS
	.align		4
        /*0030*/ 	.byte	0x04, 0x29
        /*0032*/ 	.short	(.L_1305 - .L_1304)


	//   ....[0]....
.L_1304:
        /*0034*/ 	.word	0xffffffff


	//   ....[1]....
        /*0038*/ 	.word	0xffffffff


	//   ....[2]....
        /*003c*/ 	.word	0xffffffff


	//   ....[3]....
        /*0040*/ 	.word	0xffffffff


	//   ....[4]....
        /*0044*/ 	.word	0xffffffff


	//   ....[5]....
        /*0048*/ 	.word	0xffffffff


	//   ....[6]....
        /*004c*/ 	.word	0xffffffff


	//   ....[7]....
        /*0050*/ 	.word	0xffffffff


	//   ....[8]....
        /*0054*/ 	.word	0xffffffff


	//   ....[9]....
        /*0058*/ 	.word	0xffffffff


	//   ....[10]....
        /*005c*/ 	.word	0xffffffff


	//   ....[11]....
        /*0060*/ 	.word	0xffffffff


	//----- nvinfo : EIATTR_COOP_GROUP_INSTR_OFFSETS
	.align		4
.L_1305:
        /*0064*/ 	.byte	0x04, 0x28
        /*0066*/ 	.short	(.L_1307 - .L_1306)


	//   ....[0]....
.L_1306:
        /*0068*/ 	.word	0x00001700


	//   ....[1]....
        /*006c*/ 	.word	0x00001720


	//   ....[2]....
        /*0070*/ 	.word	0x00001740


	//   ....[3]....
        /*0074*/ 	.word	0x00001760


	//   ....[4]....
        /*0078*/ 	.word	0x00001850


	//   ....[5]....
        /*007c*/ 	.word	0x00001870


	//   ....[6]....
        /*0080*/ 	.word	0x00001880


	//   ....[7]....
        /*0084*/ 	.word	0x000018b0


	//   ....[8]....
        /*0088*/ 	.word	0x000018c0


	//   ....[9]....
        /*008c*/ 	.word	0x00001900


	//   ....[10]....
        /*0090*/ 	.word	0x00001910


	//   ....[11]....
        /*0094*/ 	.word	0x00001940


	//----- nvinfo : EIATTR_SYSCALL_OFFSETS
	.align		4
.L_1307:
        /*0098*/ 	.byte	0x04, 0x46
        /*009a*/ 	.short	(.L_1309 - .L_1308)


	//   ....[0]....
.L_1308:
        /*009c*/ 	.word	0x00000510


	//----- nvinfo : EIATTR_EXIT_INSTR_OFFSETS
	.align		4
.L_1309:
        /*00a0*/ 	.byte	0x04, 0x1c
        /*00a2*/ 	.short	(.L_1311 - .L_1310)


	//   ....[0]....
.L_1310:
        /*00a4*/ 	.word	0x00000240


	//   ....[1]....
        /*00a8*/ 	.word	0x000003c0


	//   ....[2]....
        /*00ac*/ 	.word	0x000029e0


	//   ....[3]....
        /*00b0*/ 	.word	0x00002b40


	//----- nvinfo : EIATTR_MAX_THREADS
	.align		4
.L_1311:
        /*00b4*/ 	.byte	0x04, 0x05
        /*00b6*/ 	.short	(.L_1313 - .L_1312)
.L_1312:
        /*00b8*/ 	.word	0x00000100
        /*00bc*/ 	.word	0x00000001
        /*00c0*/ 	.word	0x00000001


	//----- nvinfo : EIATTR_CRS_STACK_SIZE
	.align		4
.L_1313:
        /*00c4*/ 	.byte	0x04, 0x1e
        /*00c6*/ 	.short	(.L_1315 - .L_1314)
.L_1314:
        /*00c8*/ 	.word	0x00000000


	//----- nvinfo : EIATTR_CBANK_PARAM_SIZE
	.align		4
.L_1315:
        /*00cc*/ 	.byte	0x03, 0x19
        /*00ce*/ 	.short	0x00e8


	//----- nvinfo : EIATTR_PARAM_CBANK
	.align		4
        /*00d0*/ 	.byte	0x04, 0x0a
        /*00d2*/ 	.short	(.L_1317 - .L_1316)
	.align		4
.L_1316:
        /*00d4*/ 	.word	index@(.nv.constant0._ZN7cutlass13device_kernelIN5flash19FlashAttnFwdCombineIN4cute5tupleIJNS3_1CILi16EEENS5_ILi64EEEEEELi5ELi256ELi1ELb0ELb1ENS_10bfloat16_tEfNS_4arch4Sm90EEEEEvNT_6ParamsE)
        /*00d8*/ 	.short	0x0210
        /*00da*/ 	.short	0x00e8


	//----- nvinfo : EIATTR_SW_WAR
	.align		4
.L_1317:
        /*00dc*/ 	.byte	0x04, 0x36
        /*00de*/ 	.short	(.L_1319 - .L_1318)
.L_1318:
        /*00e0*/ 	.word	0x00000008
.L_1319:


//--------------------- .nv.info._ZN7cutlass13device_kernelIN5flash19FlashAttnFwdCombineIN4cute5tupleIJNS3_1CILi16EEENS5_ILi64EEEEEELi4ELi256ELi1ELb0ELb1ENS_10bfloat16_tEfNS_4arch4Sm90EEEEEvNT_6ParamsE --------------------------
	.section	.nv.info._ZN7cutlass13device_kernelIN5flash19FlashAttnFwdCombineIN4cute5tupleIJNS3_1CILi16EEENS5_ILi64EEEEEELi4ELi256ELi1ELb0ELb1ENS_10bfloat16_tEfNS_4arch4Sm90EEEEEvNT_6ParamsE,"",@"SHT_CUDA_INFO"
	.sectionflags	@""
	.align	4


	//----- nvinfo : EIATTR_CUDA_API_VERSION
	.align		4
        /*0000*/ 	.byte	0x04, 0x37
        /*0002*/ 	.short	(.L_1321 - .L_1320)
.L_1320:
        /*0004*/ 	.word	0x00000082


	//----- nvinfo : EIATTR_KPARAM_INFO
	.align		4
.L_1321:
        /*0008*/ 	.byte	0x04, 0x17
        /*000a*/ 	.short	(.L_1323 - .L_1322)
.L_1322:
        /*000c*/ 	.word	0x00000000
        /*0010*/ 	.short	0x0000
        /*0012*/ 	.short	0x0000
        /*0014*/ 	.byte	0x00, 0xf0, 0xa1, 0x03


	//----- nvinfo : EIATTR_SPARSE_MMA_MASK
	.align		4
.L_1323:
        /*0018*/ 	.byte	0x03, 0x50
        /*001a*/ 	.short	0x0000


	//----- nvinfo : EIATTR_MAXREG_COUNT
	.align		4
        /*001c*/ 	.byte	0x03, 0x1b
        /*001e*/ 	.short	0x0080


	//----- nvinfo : EIATTR_NUM_BARRIERS
	.align		4
        /*0020*/ 	.byte	0x02, 0x4c
        /*0022*/ 	.byte	0x01
	.zero		1


	//----- nvinfo : EIATTR_EXTERNS
	.align		4
        /*0024*/ 	.byte	0x04, 0x0f
        /*0026*/ 	.short	(.L_1325 - .L_1324)


	//   ....[0]....
	.align		4
.L_1324:
        /*0028*/ 	.word	index@(__assertfail)


	//----- nvinfo : EIATTR_MERCURY_ISA_VERSION
	.align		4
.L_1325:
        /*002c*/ 	.byte	0x03, 0x5f
        /*002e*/ 	.short	0x0101


	//----- nvinfo : EIATTR_COOP_GROUP_MASK_REGIDS
	.align		4
        /*0030*/ 	.byte	0x04, 0x29
        /*0032*/ 	.short	(.L_1327 - .L_1326)


	//   ....[0]....
.L_1326:
        /*0034*/ 	.word	0xffffffff


	//   ....[1]....
        /*0038*/ 	.word	0xffffffff


	//   ....[2]....
        /*003c*/ 	.word	0xffffffff


	//   ....[3]....
        /*0040*/ 	.word	0xffffffff


	//   ....[4]....
        /*0044*/ 	.word	0xffffffff


	//   ....[5]....
        /*0048*/ 	.word	0xffffffff


	//   ....[6]....
        /*004c*/ 	.word	0xffffffff


	//   ....[7]....
        /*0050*/ 	.word	0xffffffff


	//   ....[8]....
        /*0054*/ 	.word	0xffffffff


	//   ....[9]....
        /*0058*/ 	.word	0xffffffff


	//   ....[10]....
        /*005c*/ 	.word	0xffffffff


	//   ....[11]....
        /*0060*/ 	.word	0xffffffff


	//----- nvinfo : EIATTR_COOP_GROUP_INSTR_OFFSETS
	.align		4
.L_1327:
        /*0064*/ 	.byte	0x04, 0x28
        /*0066*/ 	.short	(.L_1329 - .L_1328)


	//   ....[0]....
.L_1328:
        /*0068*/ 	.word	0x000015b0


	//   ....[1]....
        /*006c*/ 	.word	0x000015d0


	//   ....[2]....
        /*0070*/ 	.word	0x000015f0


	//   ....[3]....
        /*0074*/ 	.word	0x00001610


	//   ....[4]....
        /*0078*/ 	.word	0x000016b0


	//   ....[5]....
        /*007c*/ 	.word	0x000016d0


	//   ....[6]....
        /*0080*/ 	.word	0x000016e0


	//   ....[7]....
        /*0084*/ 	.word	0x00001710


	//   ....[8]....
        /*0088*/ 	.word	0x00001720


	//   ....[9]....
        /*008c*/ 	.word	0x00001760


	//   ....[10]....
        /*0090*/ 	.word	0x00001770


	//   ....[11]....
        /*0094*/ 	.word	0x000017a0


	//----- nvinfo : EIATTR_SYSCALL_OFFSETS
	.align		4
.L_1329:
        /*0098*/ 	.byte	0x04, 0x46
        /*009a*/ 	.short	(.L_1331 - .L_1330)


	//   ....[0]....
.L_1330:
        /*009c*/ 	.word	0x00000510


	//----- nvinfo : EIATTR_EXIT_INSTR_OFFSETS
	.align		4
.L_1331:
        /*00a0*/ 	.byte	0x04, 0x1c
        /*00a2*/ 	.short	(.L_1333 - .L_1332)


	//   ....[0]....
.L_1332:
        /*00a4*/ 	.word	0x00000240


	//   ....[1]....
        /*00a8*/ 	.word	0x000003c0


	//   ....[2]....
        /*00ac*/ 	.word	0x00002820


	//   ....[3]....
        /*00b0*/ 	.word	0x00002980


	//----- nvinfo : EIATTR_MAX_THREADS
	.align		4
.L_1333:
        /*00b4*/ 	.byte	0x04, 0x05
        /*00b6*/ 	.short	(.L_1335 - .L_1334)
.L_1334:
        /*00b8*/ 	.word	0x00000100
        /*00bc*/ 	.word	0x00000001
        /*00c0*/ 	.word	0x00000001


	//----- nvinfo : EIATTR_CRS_STACK_SIZE
	.align		4
.L_1335:
        /*00c4*/ 	.byte	0x04, 0x1e
        /*00c6*/ 	.short	(.L_1337 - .L_1336)
.L_1336:
        /*00c8*/ 	.word	0x00000000


	//----- nvinfo : EIATTR_CBANK_PARAM_SIZE
	.align		4
.L_1337:
        /*00cc*/ 	.byte	0x03, 0x19
        /*00ce*/ 	.short	0x00e8


	//----- nvinfo : EIATTR_PARAM_CBANK
	.align		4
        /*00d0*/ 	.byte	0x04, 0x0a
        /*00d2*/ 	.short	(.L_1339 - .L_1338)
	.align		4
.L_1338:
        /*00d4*/ 	.word	index@(.nv.constant0._ZN7cutlass13device_kernelIN5flash19FlashAttnFwdCombineIN4cute5tupleIJNS3_1CILi16EEENS5_ILi64EEEEEELi4ELi256ELi1ELb0ELb1ENS_10bfloat16_tEfNS_4arch4Sm90EEEEEvNT_6ParamsE)
        /*00d8*/ 	.short	0x0210
        /*00da*/ 	.short	0x00e8


	//----- nvinfo : EIATTR_SW_WAR
	.align		4
.L_1339:
        /*00dc*/ 	.byte	0x04, 0x36
        /*00de*/ 	.short	(.L_1341 - .L_1340)
.L_1340:
        /*00e0*/ 	.word	0x00000008
.L_1341:


//--------------------- .nv.info._ZN7cutlass13device_kernelIN5flash19FlashAttnFwdCombineIN4cute5tupleIJNS3_1CILi16EEENS5_ILi64EEEEEELi8ELi256ELi1ELb0ELb0ENS_10bfloat16_tEfNS_4arch4Sm80EEEEEvNT_6ParamsE --------------------------
	.section	.nv.info._ZN7cutlass13device_kernelIN5flash19FlashAttnFwdCombineIN4cute5tupleIJNS3_1CILi16EEENS5_ILi64EEEEEELi8ELi256ELi1ELb0ELb0ENS_10bfloat16_tEfNS_4arch4Sm80EEEEEvNT_6ParamsE,"",@"SHT_CUDA_INFO"
	.sectionflags	@""
	.align	4


	//----- nvinfo : EIATTR_CUDA_API_VERSION
	.align		4
        /*0000*/ 	.byte	0x04, 0x37
        /*0002*/ 	.short	(.L_1343 - .L_1342)
.L_1342:
        /*0004*/ 	.word	0x00000082


	//----- nvinfo : EIATTR_KPARAM_INFO
	.align		4
.L_1343:
        /*0008*/ 	.byte	0x04, 0x17
        /*000a*/ 	.short	(.L_1345 - .L_1344)
.L_1344:
        /*000c*/ 	.word	0x00000000
        /*0010*/ 	.short	0x0000
        /*0012*/ 	.short	0x0000
        /*0014*/ 	.byte	0x00, 0xf0, 0xa1, 0x03


	//----- nvinfo : EIATTR_SPARSE_MMA_MASK
	.align		4
.L_1345:
        /*0018*/ 	.byte	0x03, 0x50
        /*001a*/ 	.short	0x0000


	//----- nvinfo : EIATTR_MAXREG_COUNT
	.align		4
        /*001c*/ 	.byte	0x03, 0x1b
        /*001e*/ 	.short	0x0080


	//----- nvinfo : EIATTR_NUM_BARRIERS
	.align		4
        /*0020*/ 	.byte	0x02, 0x4c
        /*0022*/ 	.byte	0x01
	.zero		1


	//----- nvinfo : EIATTR_EXTERNS
	.align		4
        /*0024*/ 	.byte	0x04, 0x0f
        /*0026*/ 	.short	(.L_1347 - .L_1346)


	//   ....[0]....
	.align		4
.L_1346:
        /*0028*/ 	.word	index@(__assertfail)


	//----- nvinfo : EIATTR_MERCURY_ISA_VERSION
	.align		4
.L_1347:
        /*002c*/ 	.byte	0x03, 0x5f
        /*002e*/ 	.short	0x0101


	//----- nvinfo : EIATTR_COOP_GROUP_MASK_REGIDS
	.align		4
        /*0030*/ 	.byte	0x04, 0x29
        /*0032*/ 	.short	(.L_1349 - .L_1348)


	//   ....[0]....
.L_1348:
        /*0034*/ 	.word	0xffffffff


	//   ....[1]....
        /*0038*/ 	.word	0xffffffff


	//   ....[2]....
        /*003c*/ 	.word	0xffffffff


	//   ....[3]....
        /*0040*/ 	.word	0xffffffff


	//   ....[4]....
        /*0044*/ 	.word	0xffffffff


	//   ....[5]....
        /*0048*/ 	.word	0xffffffff


	//   ....[6]....
        /*004c*/ 	.word	0xffffffff


	//   ....[7]....
        /*0050*/ 	.word	0xffffffff


	//   ....[8]....
        /*0054*/ 	.word	0xffffffff


	//   ....[9]....
        /*0058*/ 	.word	0xffffffff


	//   ....[10]....
        /*005c*/ 	.word	0xffffffff


	//   ....[11]....
        /*0060*/ 	.word	0xffffffff


	//----- nvinfo : EIATTR_COOP_GROUP_INSTR_OFFSETS
	.align		4
.L_1349:
        /*0064*/ 	.byte	0x04, 0x28
        /*0066*/ 	.short	(.L_1351 - .L_1350)


	//   ....[0]....
.L_1350:
        /*0068*/ 	.word	0x00001ff0


	//   ....[1]....
        /*006c*/ 	.word	0x00002010


	//   ....[2]....
        /*0070*/ 	.word	0x00002030


	//   ....[3]....
        /*0074*/ 	.word	0x00002050


	//   ....[4]....
        /*0078*/ 	.word	0x00002670


	//   ....[5]....
        /*007c*/ 	.word	0x00002690


	//   ....[6]....
        /*0080*/ 	.word	0x000026a0


	//   ....[7]....
        /*0084*/ 	.word	0x000026d0


	//   ....[8]....
        /*0088*/ 	.word	0x000026e0


	//   ....[9]....
        /*008c*/ 	.word	0x00002710


	//   ....[10]....
        /*0090*/ 	.word	0x00002720


	//   ....[11]....
        /*0094*/ 	.word	0x00002770


	//----- nvinfo : EIATTR_SYSCALL_OFFSETS
	.align		4
.L_1351:
        /*0098*/ 	.byte	0x04, 0x46
        /*009a*/ 	.short	(.L_1353 - .L_1352)


	//   ....[0]....
.L_1352:
        /*009c*/ 	.word	0x00000390


	//----- nvinfo : EIATTR_EXIT_INSTR_OFFSETS
	.align		4
.L_1353:
        /*00a0*/ 	.byte	0x04, 0x1c
        /*00a2*/ 	.short	(.L_1355 - .L_1354)


	//   ....[0]....
.L_1354:
        /*00a4*/ 	.word	0x00000240


	//   ....[1]....
        /*00a8*/ 	.word	0x000039f0


	//   ....[2]....
        /*00ac*/ 	.word	0x00003bb0


	//----- nvinfo : EIATTR_MAX_THREADS
	.align		4
.L_1355:
        /*00b0*/ 	.byte	0x04, 0x05
        /*00b2*/ 	.short	(.L_1357 - .L_1356)
.L_1356:
        /*00b4*/ 	.word	0x00000100
        /*00b8*/ 	.word	0x00000001
        /*00bc*/ 	.word	0x00000001


	//----- nvinfo : EIATTR_CRS_STACK_SIZE
	.align		4
.L_1357:
        /*00c0*/ 	.byte	0x04, 0x1e
        /*00c2*/ 	.short	(.L_1359 - .L_1358)
.L_1358:
        /*00c4*/ 	.word	0x00000000


	//----- nvinfo : EIATTR_CBANK_PARAM_SIZE
	.align		4
.L_1359:
        /*00c8*/ 	.byte	0x03, 0x19
        /*00ca*/ 	.short	0x00e8


	//----- nvinfo : EIATTR_PARAM_CBANK
	.align		4
        /*00cc*/ 	.byte	0x04, 0x0a
        /*00ce*/ 	.short	(.L_1361 - .L_1360)
	.align		4
.L_1360:
        /*00d0*/ 	.word	index@(.nv.constant0._ZN7cutlass13device_kernelIN5flash19FlashAttnFwdCombineIN4cute5tupleIJNS3_1CILi16EEENS5_ILi64EEEEEELi8ELi256ELi1ELb0ELb0ENS_10bfloat16_tEfNS_4arch4Sm80EEEEEvNT_6ParamsE)
        /*00d4*/ 	.short	0x0210
        /*00d6*/ 	.short	0x00e8


	//----- nvinfo : EIATTR_SW_WAR
	.align		4
.L_1361:
        /*00d8*/ 	.byte	0x04, 0x36
        /*00da*/ 	.short	(.L_1363 - .L_1362)
.L_1362:
        /*00dc*/ 	.word	0x00000008
.L_1363:


//--------------------- .nv.info._ZN7cutlass13device_kernelIN5flash19FlashAttnFwdCombineIN4cute5tupleIJNS3_1CILi16EEENS5_ILi64EEEEEELi7ELi256ELi1ELb0ELb0ENS_10bfloat16_tEfNS_4arch4Sm80EEEEEvNT_6ParamsE --------------------------
	.section	.nv.info._ZN7cutlass13device_kernelIN5flash19FlashAttnFwdCombineIN4cute5tupleIJNS3_1CILi16EEENS5_ILi64EEEEEELi7ELi256ELi1ELb0ELb0ENS_10bfloat16_tEfNS_4arch4Sm80EEEEEvNT_6ParamsE,"",@"SHT_CUDA_INFO"
	.sectionflags	@""
	.align	4


	//----- nvinfo : EIATTR_CUDA_API_VERSION
	.align		4
        /*0000*/ 	.byte	0x04, 0x37
        /*0002*/ 	.short	(.L_1365 - .L_1364)
.L_1364:
        /*0004*/ 	.word	0x00000082


	//----- nvinfo : EIATTR_KPARAM_INFO
	.align		4
.L_1365:
        /*0008*/ 	.byte	0x04, 0x17
        /*000a*/ 	.short	(.L_1367 - .L_1366)
.L_1366:
        /*000c*/ 	.word	0x00000000
        /*0010*/ 	.short	0x0000
        /*0012*/ 	.short	0x0000
        /*0014*/ 	.byte	0x00, 0xf0, 0xa1, 0x03


	//----- nvinfo : EIATTR_SPARSE_MMA_MASK
	.align		4
.L_1367:
        /*0018*/ 	.byte	0x03, 0x50
        /*001a*/ 	.short	0x0000


	//----- nvinfo : EIATTR_MAXREG_COUNT
	.align		4
        /*001c*/ 	.byte	0x03, 0x1b
        /*001e*/ 	.short	0x0080


	//----- nvinfo : EIATTR_NUM_BARRIERS
	.align		4
        /*0020*/ 	.byte	0x02, 0x4c
        /*0022*/ 	.byte	0x01
	.zero		1


	//----- nvinfo : EIATTR_EXTERNS
	.align		4
        /*0024*/ 	.byte	0x04, 0x0f
        /*0026*/ 	.short	(.L_1369 - .L_1368)


	//   ....[0]....
	.align		4
.L_1368:
        /*0028*/ 	.word	index@(__assertfail)


	//----- nvinfo : EIATTR_MERCURY_ISA_VERSION
	.align		4
.L_1369:
        /*002c*/ 	.byte	0x03, 0x5f
        /*002e*/ 	.short	0x0101


	//----- nvinfo : EIATTR_COOP_GROUP_MASK_REGIDS
	.align		4
        /*0030*/ 	.byte	0x04, 0x29
        /*0032*/ 	.short	(.L_1371 - .L_1370)


	//   ....[0]....
.L_1370:
        /*0034*/ 	.word	0xffffffff


	//   ....[1]....
        /*0038*/ 	.word	0xffffffff


	//   ....[2]....
        /*003c*/ 	.word	0xffffffff


	//   ....[3]....
        /*0040*/ 	.word	0xffffffff


	//   ....[4]....
        /*0044*/ 	.word	0xffffffff


	//   ....[5]....
        /*0048*/ 	.word	0xffffffff


	//   ....[6]....
        /*004c*/ 	.word	0xffffffff


	//   ....[7]....
        /*0050*/ 	.word	0xffffffff


	//   ....[8]....
        /*0054*/ 	.word	0xffffffff


	//   ....[9]....
        /*0058*/ 	.word	0xffffffff


	//   ....[10]....
        /*005c*/ 	.word	0xffffffff


	//   ....[11]....
        /*0060*/ 	.word	0xffffffff


	//----- nvinfo : EIATTR_COOP_GROUP_INSTR_OFFSETS
	.align		4
.L_1371:
        /*0064*/ 	.byte	0x04, 0x28
        /*0066*/ 	.short	(.L_1373 - .L_1372)


	//   ....[0]....
.L_1372:
        /*0068*/ 	.word	0x00001560


	//   ....[1]....
        /*006c*/ 	.word	0x00001580


	//   ....[2]....
        /*0070*/ 	.word	0x000015a0


	//   ....[3]....
        /*0074*/ 	.word	0x000015c0


	//   ....[4]....
        /*0078*/ 	.word	0x000018e0


	//   ....[5]....
        /*007c*/ 	.word	0x00001900


	//   ....[6]....
        /*0080*/ 	.word	0x00001910


	//   ....[7]....
        /*0084*/ 	.word	0x00001940


	//   ....[8]....
        /*0088*/ 	.word	0x00001950


	//   ....[9]....
        /*008c*/ 	.word	0x00001980


	//   ....[10]....
        /*0090*/ 	.word	0x00001990


	//   ....[11]....
        /*0094*/ 	.word	0x000019e0


	//----- nvinfo : EIATTR_SYSCALL_OFFSETS
	.align		4
.L_1373:
        /*0098*/ 	.byte	0x04, 0x46
        /*009a*/ 	.short	(.L_1375 - .L_1374)


	//   ....[0]....
.L_1374:
        /*009c*/ 	.word	0x00000390


	//----- nvinfo : EIATTR_EXIT_INSTR_OFFSETS
	.align		4
.L_1375:
        /*00a0*/ 	.byte	0x04, 0x1c
        /*00a2*/ 	.short	(.L_1377 - .L_1376)


	//   ....[0]....
.L_1376:
        /*00a4*/ 	.word	0x00000240


	//   ....[1]....
        /*00a8*/ 	.word	0x00002b70


	//   ....[2]....
        /*00ac*/ 	.word	0x00002d30


	//----- nvinfo : EIATTR_MAX_THREADS
	.align		4
.L_1377:
        /*00b0*/ 	.byte	0x04, 0x05
        /*00b2*/ 	.short	(.L_1379 - .L_1378)
.L_1378:
        /*00b4*/ 	.word	0x00000100
        /*00b8*/ 	.word	0x00000001
        /*00bc*/ 	.word	0x00000001


	//----- nvinfo : EIATTR_CRS_STACK_SIZE
	.align		4
.L_1379:
        /*00c0*/ 	.byte	0x04, 0x1e
        /*00c2*/ 	.short	(.L_1381 - .L_1380)
.L_1380:
        /*00c4*/ 	.word	0x00000000


	//----- nvinfo : EIATTR_CBANK_PARAM_SIZE
	.align		4
.L_1381:
        /*00c8*/ 	.byte	0x03, 0x19
        /*00ca*/ 	.short	0x00e8


	//----- nvinfo : EIATTR_PARAM_CBANK
	.align		4
        /*00cc*/ 	.byte	0x04, 0x0a
        /*00ce*/ 	.short	(.L_1383 - .L_1382)
	.align		4
.L_1382:
        /*00d0*/ 	.word	index@(.nv.constant0._ZN7cutlass13device_kernelIN5flash19FlashAttnFwdCombineIN4cute5tupleIJNS3_1CILi16EEENS5_ILi64EEEEEELi7ELi256ELi1ELb0ELb0ENS_10bfloat16_tEfNS_4arch4Sm80EEEEEvNT_6ParamsE)
        /*00d4*/ 	.short	0x0210
        /*00d6*/ 	.short	0x00e8


	//----- nvinfo : EIATTR_SW_WAR
	.align		4
.L_1383:
        /*00d8*/ 	.byte	0x04, 0x36
        /*00da*/ 	.short	(.L_1385 - .L_1384)
.L_1384:
        /*00dc*/ 	.word	0x00000008
.L_1385:


//--------------------- .nv.info._ZN7cutlass13device_kernelIN5flash19FlashAttnFwdCombineIN4cute5tupleIJNS3_1CILi16EEENS5_ILi64EEEEEELi6ELi256ELi1ELb0ELb0ENS_10bfloat16_tEfNS_4arch4Sm80EEEEEvNT_6ParamsE --------------------------
	.section	.nv.info._ZN7cutlass13device_kernelIN5flash19FlashAttnFwdCombineIN4cute5tupleIJNS3_1CILi16EEENS5_ILi64EEEEEELi6ELi256ELi1ELb0ELb0ENS_10bfloat16_tEfNS_4arch4Sm80EEEEEvNT_6ParamsE,"",@"SHT_CUDA_INFO"
	.sectionflags	@""
	.align	4


	//----- nvinfo : EIATTR_CUDA_API_VERSION
	.align		4
        /*0000*/ 	.byte	0x04, 0x37
        /*0002*/ 	.short	(.L_1387 - .L_1386)
.L_1386:
        /*0004*/ 	.word	0x00000082


	//----- nvinfo : EIATTR_KPARAM_INFO
	.align		4
.L_1387:
        /*0008*/ 	.byte	0x04, 0x17
        /*000a*/ 	.short	(.L_1389 - .L_1388)
.L_1388:
        /*000c*/ 	.word	0x00000000
        /*0010*/ 	.short	0x0000
        /*0012*/ 	.short	0x0000
        /*0014*/ 	.byte	0x00, 0xf0, 0xa1, 0x03


	//----- nvinfo : EIATTR_SPARSE_MMA_MASK
	.align		4
.L_1389:
        /*0018*/ 	.byte	0x03, 0x50
        /*001a*/ 	.short	0x0000


	//----- nvinfo : EIATTR_MAXREG_COUNT
	.align		4
        /*001c*/ 	.byte	0x03, 0x1b
        /*001e*/ 	.short	0x0080


	//----- nvinfo : EIATTR_NUM_BARRIERS
	.align		4
        /*0020*/ 	.byte	0x02, 0x4c
        /*0022*/ 	.byte	0x01
	.zero		1


	//----- nvinfo : EIATTR_EXTERNS
	.align		4
        /*0024*/ 	.byte	0x04, 0x0f
        /*0026*/ 	.short	(.L_1391 - .L_1390)


	//   ....[0]....
	.align		4
.L_1390:
        /*0028*/ 	.word	index@(__assertfail)


	//----- nvinfo : EIATTR_MERCURY_ISA_VERSION
	.align		4
.L_1391:
        /*002c*/ 	.byte	0x03, 0x5f
        /*002e*/ 	.short	0x0101


	//----- nvinfo : EIATTR_COOP_GROUP_MASK_REGIDS
	.align		4
        /*0030*/ 	.byte	0x04, 0x29
        /*0032*/ 	.short	(.L_1393 - .L_1392)


	//   ....[0]....
.L_1392:
        /*0034*/ 	.word	0xffffffff


	//   ....[1]....
        /*0038*/ 	.word	0xffffffff


	//   ....[2]....
        /*003c*/ 	.word	0xffffffff


	//   ....[3]....
        /*0040*/ 	.word	0xffffffff


	//   ....[4]....
        /*0044*/ 	.word	0xffffffff


	//   ....[5]....
        /*0048*/ 	.word	0xffffffff


	//   ....[6]....
        /*004c*/ 	.word	0xffffffff


	//   ....[7]....
        /*0050*/ 	.word	0xffffffff


	//   ....[8]....
        /*0054*/ 	.word	0xffffffff


	//   ....[9]....
        /*0058*/ 	.word	0xffffffff


	//   ....[10]....
        /*005c*/ 	.word	0xffffffff


	//   ....[11]....
        /*0060*/ 	.word	0xffffffff


	//----- nvinfo : EIATTR_COOP_GROUP_INSTR_OFFSETS
	.align		4
.L_1393:
        /*0064*/ 	.byte	0x04, 0x28
        /*0066*/ 	.short	(.L_1395 - .L_1394)


	//   ....[0]....
.L_1394:
        /*0068*/ 	.word	0x000010a0


	//   ....[1]....
        /*006c*/ 	.word	0x000010c0


	//   ....[2]....
        /*0070*/ 	.word	0x000010e0


	//   ....[3]....
        /*0074*/ 	.word	0x00001100


	//   ....[4]....
        /*0078*/ 	.word	0x000012a0


	//   ....[5]....
        /*007c*/ 	.word	0x000012c0


	//   ....[6]....
        /*0080*/ 	.word	0x000012d0


	//   ....[7]....
        /*0084*/ 	.word	0x00001300


	//   ....[8]....
        /*0088*/ 	.word	0x00001310


	//   ....[9]....
        /*008c*/ 	.word	0x00001340


	//   ....[10]....
        /*0090*/ 	.word	0x00001350


	//   ....[11]....
        /*0094*/ 	.word	0x00001390


	//----- nvinfo : EIATTR_SYSCALL_OFFSETS
	.align		4
.L_1395:
        /*0098*/ 	.byte	0x04, 0x46
        /*009a*/ 	.short	(.L_1397 - .L_1396)


	//   ....[0]....
.L_1396:
        /*009c*/ 	.word	0x00000390


	//----- nvinfo : EIATTR_EXIT_INSTR_OFFSETS
	.align		4
.L_1397:
        /*00a0*/ 	.byte	0x04, 0x1c
        /*00a2*/ 	.short	(.L_1399 - .L_1398)


	//   ....[0]....
.L_1398:
        /*00a4*/ 	.word	0x00000240


	//   ....[1]....
        /*00a8*/ 	.word	0x00002450


	//   ....[2]....
        /*00ac*/ 	.word	0x00002610


	//----- nvinfo : EIATTR_MAX_THREADS
	.align		4
.L_1399:
        /*00b0*/ 	.byte	0x04, 0x05
        /*00b2*/ 	.short	(.L_1401 - .L_1400)
.L_1400:
        /*00b4*/ 	.word	0x00000100
        /*00b8*/ 	.word	0x00000001
        /*00bc*/ 	.word	0x00000001


	//----- nvinfo : EIATTR_CRS_STACK_SIZE
	.align		4
.L_1401:
        /*00c0*/ 	.byte	0x04, 0x1e
        /*00c2*/ 	.short	(.L_1403 - .L_1402)
.L_1402:
        /*00c4*/ 	.word	0x00000000


	//----- nvinfo : EIATTR_CBANK_PARAM_SIZE
	.align		4
.L_1403:
        /*00c8*/ 	.byte	0x03, 0x19
        /*00ca*/ 	.short	0x00e8


	//----- nvinfo : EIATTR_PARAM_CBANK
	.align		4
        /*00cc*/ 	.byte	0x04, 0x0a
        /*00ce*/ 	.short	(.L_1405 - .L_1404)
	.align		4
.L_1404:
        /*00d0*/ 	.word	index@(.nv.constant0._ZN7cutlass13device_kernelIN5flash19FlashAttnFwdCombineIN4cute5tupleIJNS3_1CILi16EEENS5_ILi64EEEEEELi6ELi256ELi1ELb0ELb0ENS_10bfloat16_tEfNS_4arch4Sm80EEEEEvNT_6ParamsE)
        /*00d4*/ 	.short	0x0210
        /*00d6*/ 	.short	0x00e8


	//----- nvinfo : EIATTR_SW_WAR
	.align		4
.L_1405:
        /*00d8*/ 	.byte	0x04, 0x36
        /*00da*/ 	.short	(.L_1407 - .L_1406)
.L_1406:
        /*00dc*/ 	.word	0x00000008
.L_1407:


//--------------------- .nv.info._ZN7cutlass13device_kernelIN5flash19FlashAttnFwdCombineIN4cute5tupleIJNS3_1CILi16EEENS5_ILi64EEEEEELi5ELi256ELi1ELb0ELb0ENS_10bfloat16_tEfNS_4arch4Sm80EEEEEvNT_6ParamsE --------------------------
	.section	.nv.info._ZN7cutlass13device_kernelIN5flash19FlashAttnFwdCombineIN4cute5tupleIJNS3_1CILi16EEENS5_ILi64EEEEEELi5ELi256ELi1ELb0ELb0ENS_10bfloat16_tEfNS_4arch4Sm80EEEEEvNT_6ParamsE,"",@"SHT_CUDA_INFO"
	.sectionflags	@""
	.align	4


	//----- nvinfo : EIATTR_CUDA_API_VERSION
	.align		4
        /*0000*/ 	.byte	0x04, 0x37
        /*0002*/ 	.short	(.L_1409 - .L_1408)
.L_1408:
        /*0004*/ 	.word	0x00000082


	//----- nvinfo : EIATTR_KPARAM_INFO
	.align		4
.L_1409:
        /*0008*/ 	.byte	0x04, 0x17
        /*000a*/ 	.short	(.L_1411 - .L_1410)
.L_1410:
        /*000c*/ 	.word	0x00000000
        /*0010*/ 	.short	0x0000
        /*0012*/ 	.short	0x0000
        /*0014*/ 	.byte	0x00, 0xf0, 0xa1, 0x03


	//----- nvinfo : EIATTR_SPARSE_MMA_MASK
	.align		4
.L_1411:
        /*0018*/ 	.byte	0x03, 0x50
        /*001a*/ 	.short	0x0000


	//----- nvinfo : EIATTR_MAXREG_COUNT
	.align		4
        /*001c*/ 	.byte	0x03, 0x1b
        /*001e*/ 	.short	0x0080


	//----- nvinfo : EIATTR_NUM_BARRIERS
	.align		4
        /*0020*/ 	.byte	0x02, 0x4c
        /*0022*/ 	.byte	0x01
	.zero		1


	//----- nvinfo : EIATTR_EXTERNS
	.align		4
        /*0024*/ 	.byte	0x04, 0x0f
        /*0026*/ 	.short	(.L_1413 - .L_1412)


	//   ....[0]....
	.align		4
.L_1412:
        /*0028*/ 	.word	index@(__assertfail)


	//----- nvinfo : EIATTR_MERCURY_ISA_VERSION
	.align		4
.L_1413:
        /*002c*/ 	.byte	0x03, 0x5f
        /*002e*/ 	.short	0x0101


	//----- nvinfo : EIATTR_COOP_GROUP_MASK_REGIDS
	.align		4
        /*0030*/ 	.byte	0x04, 0x29
        /*0032*/ 	.short	(.L_1415 - .L_1414)


	//   ....[0]....
.L_1414:
        /*0034*/ 	.word	0xffffffff


	//   ....[1]....
        /*0038*/ 	.word	0xffffffff


	//   ....[2]....
        /*003c*/ 	.word	0xffffffff


	//   ....[3]....
        /*0040*/ 	.word	0xffffffff


	//   ....[4]....
        /*0044*/ 	.word	0xffffffff


	//   ....[5]....
        /*0048*/ 	.word	0xffffffff


	//   ....[6]....
        /*004c*/ 	.word	0xffffffff


	//   ....[7]....
        /*0050*/ 	.word	0xffffffff


	//   ....[8]....
        /*0054*/ 	.word	0xffffffff


	//   ....[9]....
        /*0058*/ 	.word	0xffffffff


	//   ....[10]....
        /*005c*/ 	.word	0xffffffff


	//   ....[11]....
        /*0060*/ 	.word	0xffffffff


	//----- nvinfo : EIATTR_COOP_GROUP_INSTR_OFFSETS
	.align		4
.L_1415:
        /*0064*/ 	.byte	0x04, 0x28
        /*0066*/ 	.short	(.L_1417 - .L_1416)


	//   ....[0]....
.L_1416:
        /*0068*/ 	.word	0x00000de0


	//   ....[1]....
        /*006c*/ 	.word	0x00000e00


	//   ....[2]....
        /*0070*/ 	.word	0x00000e20


	//   ....[3]....
        /*0074*/ 	.word	0x00000e40


	//   ....[4]....
        /*0078*/ 	.word	0x00000f30


	//   ....[5]....
        /*007c*/ 	.word	0x00000f50


	//   ....[6]....
        /*0080*/ 	.word	0x00000f60


	//   ....[7]....
        /*0084*/ 	.word	0x00000f90


	//   ....[8]....
        /*0088*/ 	.word	0x00000fa0


	//   ....[9]....
        /*008c*/ 	.word	0x00000fe0


	//   ....[10]....
        /*0090*/ 	.word	0x00000ff0


	//   ....[11]....
        /*0094*/ 	.word	0x00001030


	//----- nvinfo : EIATTR_SYSCALL_OFFSETS
	.align		4
.L_1417:
        /*0098*/ 	.byte	0x04, 0x46
        /*009a*/ 	.short	(.L_1419 - .L_1418)


	//   ....[0]....
.L_1418:
        /*009c*/ 	.word	0x00000390


	//----- nvinfo : EIATTR_EXIT_INSTR_OFFSETS
	.align		4
.L_1419:
        /*00a0*/ 	.byte	0x04, 0x1c
        /*00a2*/ 	.short	(.L_1421 - .L_1420)


	//   ....[0]....
.L_1420:
        /*00a4*/ 	.word	0x00000240


	//   ....[1]....
        /*00a8*/ 	.word	0x000020f0


	//   ....[2]....
        /*00ac*/ 	.word	0x000022b0


	//----- nvinfo : EIATTR_MAX_THREADS
	.align		4
.L_1421:
        /*00b0*/ 	.byte	0x04, 0x05
        /*00b2*/ 	.short	(.L_1423 - .L_1422)
.L_1422:
        /*00b4*/ 	.word	0x00000100
        /*00b8*/ 	.word	0x00000001
        /*00bc*/ 	.word	0x00000001


	//----- nvinfo : EIATTR_CRS_STACK_SIZE
	.align		4
.L_1423:
        /*00c0*/ 	.byte	0x04, 0x1e
        /*00c2*/ 	.short	(.L_1425 - .L_1424)
.L_1424:
        /*00c4*/ 	.word	0x00000000


	//----- nvinfo : EIATTR_CBANK_PARAM_SIZE
	.align		4
.L_1425:
        /*00c8*/ 	.byte	0x03, 0x19
        /*00ca*/ 	.short	0x00e8


	//----- nvinfo : EIATTR_PARAM_CBANK
	.align		4
        /*00cc*/ 	.byte	0x04, 0x0a
        /*00ce*/ 	.short	(.L_1427 - .L_1426)
	.align		4
.L_1426:
        /*00d0*/ 	.word	index@(.nv.constant0._ZN7cutlass13device_kernelIN5flash19FlashAttnFwdCombineIN4cute5tupleIJNS3_1CILi16EEENS5_ILi64EEEEEELi5ELi256ELi1ELb0ELb0ENS_10bfloat16_tEfNS_4arch4Sm80EEEEEvNT_6ParamsE)
        /*00d4*/ 	.short	0x0210
        /*00d6*/ 	.short	0x00e8


	//----- nvinfo : EIATTR_SW_WAR
	.align		4
.L_1427:
        /*00d8*/ 	.byte	0x04, 0x36
        /*00da*/ 	.short	(.L_1429 - .L_1428)
.L_1428:
        /*00dc*/ 	.word	0x00000008
.L_1429:


//--------------------- .nv.info._ZN7cutlass13device_kernelIN5flash19FlashAttnFwdCombineIN4cute5tupleIJNS3_1CILi16EEENS5_ILi64EEEEEELi4ELi256ELi1ELb0ELb0ENS_10bfloat16_tEfNS_4arch4Sm80EEEEEvNT_6ParamsE --------------------------
	.section	.nv.info._ZN7cutlass13device_kernelIN5flash19FlashAttnFwdCombineIN4cute5tupleIJNS3_1CILi16EEENS5_ILi64EEEEEELi4ELi256ELi1ELb0ELb0ENS_10bfloat16_tEfNS_4arch4Sm80EEEEEvNT_6ParamsE,"",@"SHT_CUDA_INFO"
	.sectionflags	@""
	.align	4


	//----- nvinfo : EIATTR_CUDA_API_VERSION
	.align		4
        /*0000*/ 	.byte	0x04, 0x37
        /*0002*/ 	.short	(.L_1431 - .L_1430)
.L_1430:
        /*0004*/ 	.word	0x00000082


	//----- nvinfo : EIATTR_KPARAM_INFO
	.align		4
.L_1431:
        /*0008*/ 	.byte	0x04, 0x17
        /*000a*/ 	.short	(.L_1433 - .L_1432)
.L_1432:
        /*000c*/ 	.word	0x00000000
        /*0010*/ 	.short	0x0000
        /*0012*/ 	.short	0x0000
        /*0014*/ 	.byte	0x00, 0xf0, 0xa1, 0x03


	//----- nvinfo : EIATTR_SPARSE_MMA_MASK
	.align		4
.L_1433:
        /*0018*/ 	.byte	0x03, 0x50
        /*001a*/ 	.short	0x0000


	//----- nvinfo : EIATTR_MAXREG_COUNT
	.align		4
        /*001c*/ 	.byte	0x03, 0x1b
        /*001e*/ 	.short	0x0080


	//----- nvinfo : EIATTR_NUM_BARRIERS
	.align		4
        /*0020*/ 	.byte	0x02, 0x4c
        /*0022*/ 	.byte	0x01
	.zero		1


	//----- nvinfo : EIATTR_EXTERNS
	.align		4
        /*0024*/ 	.byte	0x04, 0x0f
        /*0026*/ 	.short	(.L_1435 - .L_1434)


	//   ....[0]....
	.align		4
.L_1434:
        /*0028*/ 	.word	index@(__assertfail)


	//----- nvinfo : EIATTR_MERCURY_ISA_VERSION
	.align		4
.L_1435:
        /*002c*/ 	.byte	0x03, 0x5f
        /*002e*/ 	.short	0x0101


	//----- nvinfo : EIATTR_COOP_GROUP_MASK_REGIDS
	.align		4
        /*0030*/ 	.byte	0x04, 0x29
        /*0032*/ 	.short	(.L_1437 - .L_1436)


	//   ....[0]....
.L_1436:
        /*0034*/ 	.word	0xffffffff


	//   ....[1]....
        /*0038*/ 	.word	0xffffffff


	//   ....[2]....
        /*003c*/ 	.word	0xffffffff


	//   ....[3]....
        /*0040*/ 	.word	0xffffffff


	//   ....[4]....
        /*0044*/ 	.word	0xffffffff


	//   ....[5]....
        /*0048*/ 	.word	0xffffffff


	//   ....[6]....
        /*004c*/ 	.word	0xffffffff


	//   ....[7]....
        /*0050*/ 	.word	0xffffffff


	//   ....[8]....
        /*0054*/ 	.word	0xffffffff


	//   ....[9]....
        /*0058*/ 	.word	0xffffffff


	//   ....[10]....
        /*005c*/ 	.word	0xffffffff


	//   ....[11]....
        /*0060*/ 	.word	0xffffffff


	//----- nvinfo : EIATTR_COOP_GROUP_INSTR_OFFSETS
	.align		4
.L_1437:
        /*0064*/ 	.byte	0x04, 0x28
        /*0066*/ 	.short	(.L_1439 - .L_1438)


	//   ....[0]....
.L_1438:
        /*0068*/ 	.word	0x00000c90


	//   ....[1]....
        /*006c*/ 	.word	0x00000cb0


	//   ....[2]....
        /*0070*/ 	.word	0x00000cd0


	//   ....[3]....
        /*0074*/ 	.word	0x00000cf0


	//   ....[4]....
        /*0078*/ 	.word	0x00000d90


	//   ....[5]....
        /*007c*/ 	.word	0x00000db0


	//   ....[6]....
        /*0080*/ 	.word	0x00000dc0


	//   ....[7]....
        /*0084*/ 	.word	0x00000df0


	//   ....[8]....
        /*0088*/ 	.word	0x00000e00


	//   ....[9]....
        /*008c*/ 	.word	0x00000e40


	//   ....[10]....
        /*0090*/ 	.word	0x00000e50


	//   ....[11]....
        /*0094*/ 	.word	0x00000e90


	//----- nvinfo : EIATTR_SYSCALL_OFFSETS
	.align		4
.L_1439:
        /*0098*/ 	.byte	0x04, 0x46
        /*009a*/ 	.short	(.L_1441 - .L_1440)


	//   ....[0]....
.L_1440:
        /*009c*/ 	.word	0x00000390


	//----- nvinfo : EIATTR_EXIT_INSTR_OFFSETS
	.align		4
.L_1441:
        /*00a0*/ 	.byte	0x04, 0x1c
        /*00a2*/ 	.short	(.L_1443 - .L_1442)


	//   ....[0]....
.L_1442:
        /*00a4*/ 	.word	0x00000240


	//   ....[1]....
        /*00a8*/ 	.word	0x00001f30


	//   ....[2]....
        /*00ac*/ 	.word	0x000020f0


	//----- nvinfo : EIATTR_MAX_THREADS
	.align		4
.L_1443:
        /*00b0*/ 	.byte	0x04, 0x05
        /*00b2*/ 	.short	(.L_1445 - .L_1444)
.L_1444:
        /*00b4*/ 	.word	0x00000100
        /*00b8*/ 	.word	0x00000001
        /*00bc*/ 	.word	0x00000001


	//----- nvinfo : EIATTR_CRS_STACK_SIZE
	.align		4
.L_1445:
        /*00c0*/ 	.byte	0x04, 0x1e
        /*00c2*/ 	.short	(.L_1447 - .L_1446)
.L_1446:
        /*00c4*/ 	.word	0x00000000


	//----- nvinfo : EIATTR_CBANK_PARAM_SIZE
	.align		4
.L_1447:
        /*00c8*/ 	.byte	0x03, 0x19
        /*00ca*/ 	.short	0x00e8


	//----- nvinfo : EIATTR_PARAM_CBANK
	.align		4
        /*00cc*/ 	.byte	0x04, 0x0a
        /*00ce*/ 	.short	(.L_1449 - .L_1448)
	.align		4
.L_1448:
        /*00d0*/ 	.word	index@(.nv.constant0._ZN7cutlass13device_kernelIN5flash19FlashAttnFwdCombineIN4cute5tupleIJNS3_1CILi16EEENS5_ILi64EEEEEELi4ELi256ELi1ELb0ELb0ENS_10bfloat16_tEfNS_4arch4Sm80EEEEEvNT_6ParamsE)
        /*00d4*/ 	.short	0x0210
        /*00d6*/ 	.short	0x00e8


	//----- nvinfo : EIATTR_SW_WAR
	.align		4
.L_1449:
        /*00d8*/ 	.byte	0x04, 0x36
        /*00da*/ 	.short	(.L_1451 - .L_1450)
.L_1450:
        /*00dc*/ 	.word	0x00000008
.L_1451:


//--------------------- .nv.info._ZN7cutlass13device_kernelIN5flash19FlashAttnFwdCombineIN4cute5tupleIJNS3_1CILi16EEENS5_ILi64EEEEEELi8ELi256ELi1ELb0ELb1ENS_10bfloat16_tEfNS_4arch4Sm80EEEEEvNT_6ParamsE --------------------------
	.section	.nv.info._ZN7cutlass13device_kernelIN5flash19FlashAttnFwdCombineIN4cute5tupleIJNS3_1CILi16EEENS5_ILi64EEEEEELi8ELi256ELi1ELb0ELb1ENS_10bfloat16_tEfNS_4arch4Sm80EEEEEvNT_6ParamsE,"",@"SHT_CUDA_INFO"
	.sectionflags	@""
	.align	4


	//----- nvinfo : EIATTR_CUDA_API_VERSION
	.align		4
        /*0000*/ 	.byte	0x04, 0x37
        /*0002*/ 	.short	(.L_1453 - .L_1452)
.L_1452:
        /*0004*/ 	.word	0x00000082


	//----- nvinfo : EIATTR_KPARAM_INFO
	.align		4
.L_1453:
        /*0008*/ 	.byte	0x04, 0x17
        /*000a*/ 	.short	(.L_1455 - .L_1454)
.L_1454:
        /*000c*/ 	.word	0x00000000
        /*0010*/ 	.short	0x0000
        /*0012*/ 	.short	0x0000
        /*0014*/ 	.byte	0x00, 0xf0, 0xa1, 0x03


	//----- nvinfo : EIATTR_SPARSE_MMA_MASK
	.align		4
.L_1455:
        /*0018*/ 	.byte	0x03, 0x50
        /*001a*/ 	.short	0x0000


	//----- nvinfo : EIATTR_MAXREG_COUNT
	.align		4
        /*001c*/ 	.byte	0x03, 0x1b
        /*001e*/ 	.short	0x0080


	//----- nvinfo : EIATTR_NUM_BARRIERS
	.align		4
        /*0020*/ 	.byte	0x02, 0x4c
        /*0022*/ 	.byte	0x01
	.zero		1


	//----- nvinfo : EIATTR_EXTERNS
	.align		4
        /*0024*/ 	.byte	0x04, 0x0f
        /*0026*/ 	.short	(.L_1457 - .L_1456)


	//   ....[0]....
	.align		4
.L_1456:
        /*0028*/ 	.word	index@(__assertfail)


	//----- nvinfo : EIATTR_MERCURY_ISA_VERSION
	.align		4
.L_1457:
        /*002c*/ 	.byte	0x03, 0x5f
        /*002e*/ 	.short	0x0101


	//----- nvinfo : EIATTR_COOP_GROUP_MASK_REGIDS
	.align		4
        /*0030*/ 	.byte	0x04, 0x29
        /*0032*/ 	.short	(.L_1459 - .L_1458)


	//   ....[0]....
.L_1458:
        /*0034*/ 	.word	0xffffffff


	//   ....[1]....
        /*0038*/ 	.word	0xffffffff


	//   ....[2]....
        /*003c*/ 	.word	0xffffffff


	//   ....[3]....
        /*0040*/ 	.word	0xffffffff


	//   ....[4]....
        /*0044*/ 	.word	0xffffffff


	//   ....[5]....
        /*0048*/ 	.word	0xffffffff


	//   ....[6]....
        /*004c*/ 	.word	0xffffffff


	//   ....[7]....
        /*0050*/ 	.word	0xffffffff


	//   ....[8]....
        /*0054*/ 	.word	0xffffffff


	//   ....[9]....
        /*0058*/ 	.word	0xffffffff


	//   ....[10]....
        /*005c*/ 	.word	0xffffffff


	//   ....[11]....
        /*0060*/ 	.word	0xffffffff


	//----- nvinfo : EIATTR_COOP_GROUP_INSTR_OFFSETS
	.align		4
.L_1459:
        /*0064*/ 	.byte	0x04, 0x28
        /*0066*/ 	.short	(.L_1461 - .L_1460)


	//   ....[0]....
.L_1460:
        /*0068*/ 	.word	0x000028f0


	//   ....[1]....
        /*006c*/ 	.word	0x00002910


	//   ....[2]....
        /*0070*/ 	.word	0x00002930


	//   ....[3]....
        /*0074*/ 	.word	0x00002950


	//   ....[4]....
        /*0078*/ 	.word	0x00002ed0


	//   ....[5]....
        /*007c*/ 	.word	0x00002f50


	//   ....[6]....
        /*0080*/ 	.word	0x00002fa0


	//   ....[7]....
        /*0084*/ 	.word	0x00002fd0


	//   ....[8]....
        /*0088*/ 	.word	0x00002ff0


	//   ....[9]....
        /*008c*/ 	.word	0x00003010


	//   ....[10]....
        /*0090*/ 	.word	0x00003030


	//   ....[11]....
        /*0094*/ 	.word	0x00003070


	//----- nvinfo : EIATTR_SYSCALL_OFFSETS
	.align		4
.L_1461:
        /*0098*/ 	.byte	0x04, 0x46
        /*009a*/ 	.short	(.L_1463 - .L_1462)


	//   ....[0]....
.L_1462:
        /*009c*/ 	.word	0x00000510


	//----- nvinfo : EIATTR_EXIT_INSTR_OFFSETS
	.align		4
.L_1463:
        /*00a0*/ 	.byte	0x04, 0x1c
        /*00a2*/ 	.short	(.L_1465 - .L_1464)


	//   ....[0]....
.L_1464:
        /*00a4*/ 	.word	0x00000240


	//   ....[1]....
        /*00a8*/ 	.word	0x000003c0


	//   ....[2]....
        /*00ac*/ 	.word	0x000042c0


	//   ....[3]....
        /*00b0*/ 	.word	0x00004420


	//----- nvinfo : EIATTR_MAX_THREADS
	.align		4
.L_1465:
        /*00b4*/ 	.byte	0x04, 0x05
        /*00b6*/ 	.short	(.L_1467 - .L_1466)
.L_1466:
        /*00b8*/ 	.word	0x00000100
        /*00bc*/ 	.word	0x00000001
        /*00c0*/ 	.word	0x00000001


	//----- nvinfo : EIATTR_CRS_STACK_SIZE
	.align		4
.L_1467:
        /*00c4*/ 	.byte	0x04, 0x1e
        /*00c6*/ 	.short	(.L_1469 - .L_1468)
.L_1468:
        /*00c8*/ 	.word	0x00000000


	//----- nvinfo : EIATTR_CBANK_PARAM_SIZE
	.align		4
.L_1469:
        /*00cc*/ 	.byte	0x03, 0x19
        /*00ce*/ 	.short	0x00e8


	//----- nvinfo : EIATTR_PARAM_CBANK
	.align		4
        /*00d0*/ 	.byte	0x04, 0x0a
        /*00d2*/ 	.short	(.L_1471 - .L_1470)
	.align		4
.L_1470:
        /*00d4*/ 	.word	index@(.nv.constant0._ZN7cutlass13device_kernelIN5flash19FlashAttnFwdCombineIN4cute5tupleIJNS3_1CILi16EEENS5_ILi64EEEEEELi8ELi256ELi1ELb0ELb1ENS_10bfloat16_tEfNS_4arch4Sm80EEEEEvNT_6ParamsE)
        /*00d8*/ 	.short	0x0210
        /*00da*/ 	.short	0x00e8


	//----- nvinfo : EIATTR_SW_WAR
	.align		4
.L_1471:
        /*00dc*/ 	.byte	0x04, 0x36
        /*00de*/ 	.short	(.L_1473 - .L_1472)
.L_1472:
        /*00e0*/ 	.word	0x00000008
.L_1473:


//--------------------- .nv.info._ZN7cutlass13device_kernelIN5flash19FlashAttnFwdCombineIN4cute5tupleIJNS3_1CILi16EEENS5_ILi64EEEEEELi7ELi256ELi1ELb0ELb1ENS_10bfloat16_tEfNS_4arch4Sm80EEEEEvNT_6ParamsE --------------------------
	.section	.nv.info._ZN7cutlass13device_kernelIN5flash19FlashAttnFwdCombineIN4cute5tupleIJNS3_1CILi16EEENS5_ILi64EEEEEELi7ELi256ELi1ELb0ELb1ENS_10bfloat16_tEfNS_4arch4Sm80EEEEEvNT_6ParamsE,"",@"SHT_CUDA_INFO"
	.sectionflags	@""
	.align	4


	//----- nvinfo : EIATTR_CUDA_API_VERSION
	.align		4
        /*0000*/ 	.byte	0x04, 0x37
        /*0002*/ 	.short	(.L_1475 - .L_1474)
.L_1474:
        /*0004*/ 	.word	0x00000082


	//----- nvinfo : EIATTR_KPARAM_INFO
	.align		4
.L_1475:
        /*0008*/ 	.byte	0x04, 0x17
        /*000a*/ 	.short	(.L_1477 - .L_1476)
.L_1476:
        /*000c*/ 	.word	0x00000000
        /*0010*/ 	.short	0x0000
        /*0012*/ 	.short	0x0000
        /*0014*/ 	.byte	0x00, 0xf0, 0xa1, 0x03


	//----- nvinfo : EIATTR_SPARSE_MMA_MASK
	.align		4
.L_1477:
        /*0018*/ 	.byte	0x03, 0x50
        /*001a*/ 	.short	0x0000


	//----- nvinfo : EIATTR_MAXREG_COUNT
	.align		4
        /*001c*/ 	.byte	0x03, 0x1b
        /*001e*/ 	.short	0x0080


	//----- nvinfo : EIATTR_NUM_BARRIERS
	.align		4
        /*0020*/ 	.byte	0x02, 0x4c
        /*0022*/ 	.byte	0x01
	.zero		1


	//----- nvinfo : EIATTR_EXTERNS
	.align		4
        /*0024*/ 	.byte	0x04, 0x0f
        /*0026*/ 	.short	(.L_1479 - .L_1478)


	//   ....[0]....
	.align		4
.L_1478:
        /*0028*/ 	.word	index@(__assertfail)


	//----- nvinfo : EIATTR_MERCURY_ISA_VERSION
	.align		4
.L_1479:
        /*002c*/ 	.byte	0x03, 0x5f
        /*002e*/ 	.short	0x0101


	//----- nvinfo : EIATTR_COOP_GROUP_MASK_REGIDS
	.align		4
        /*0030*/ 	.byte	0x04, 0x29
        /*0032*/ 	.short	(.L_1481 - .L_1480)


	//   ....[0]....
.L_1480:
        /*0034*/ 	.word	0xffffffff


	//   ....[1]....
        /*0038*/ 	.word	0xffffffff


	//   ....[2]....
        /*003c*/ 	.word	0xffffffff


	//   ....[3]....
        /*0040*/ 	.word	0xffffffff


	//   ....[4]....
        /*0044*/ 	.word	0xffffffff


	//   ....[5]....
        /*0048*/ 	.word	0xffffffff


	//   ....[6]....
        /*004c*/ 	.word	0xffffffff


	//   ....[7]....
        /*0050*/ 	.word	0xffffffff


	//   ....[8]....
        /*0054*/ 	.word	0xffffffff


	//   ....[9]....
        /*0058*/ 	.word	0xffffffff


	//   ....[10]....
        /*005c*/ 	.word	0xffffffff


	//   ....[11]....
        /*0060*/ 	.word	0xffffffff


	//----- nvinfo : EIATTR_COOP_GROUP_INSTR_OFFSETS
	.align		4
.L_1481:
        /*0064*/ 	.byte	0x04, 0x28
        /*0066*/ 	.short	(.L_1483 - .L_1482)


	//   ....[0]....
.L_1482:
        /*0068*/ 	.word	0x00001ee0


	//   ....[1]....
        /*006c*/ 	.word	0x00001f00


	//   ....[2]....
        /*0070*/ 	.word	0x00001f20


	//   ....[3]....
        /*0074*/ 	.word	0x00001f40


	//   ....[4]....
        /*0078*/ 	.word	0x00002260


	//   ....[5]....
        /*007c*/ 	.word	0x00002280


	//   ....[6]....
        /*0080*/ 	.word	0x00002290


	//   ....[7]....
        /*0084*/ 	.word	0x000022c0


	//   ....[8]....
        /*0088*/ 	.word	0x000022d0


	//   ....[9]....
        /*008c*/ 	.word	0x00002300


	//   ....[10]....
        /*0090*/ 	.word	0x00002310


	//   ....[11]....
        /*0094*/ 	.word	0x00002350


	//----- nvinfo : EIATTR_SYSCALL_OFFSETS
	.align		4
.L_1483:
        /*0098*/ 	.byte	0x04, 0x46
        /*009a*/ 	.short	(.L_1485 - .L_1484)


	//   ....[0]....
.L_1484:
        /*009c*/ 	.word	0x00000510


	//----- nvinfo : EIATTR_EXIT_INSTR_OFFSETS
	.align		4
.L_1485:
        /*00a0*/ 	.byte	0x04, 0x1c
        /*00a2*/ 	.short	(.L_1487 - .L_1486)


	//   ....[0]....
.L_1486:
        /*00a4*/ 	.word	0x00000240


	//   ....[1]....
        /*00a8*/ 	.word	0x000003c0


	//   ....[2]....
        /*00ac*/ 	.word	0x00003490


	//   ....[3]....
        /*00b0*/ 	.word	0x000035f0


	//----- nvinfo : EIATTR_MAX_THREADS
	.align		4
.L_1487:
        /*00b4*/ 	.byte	0x04, 0x05
        /*00b6*/ 	.short	(.L_1489 - .L_1488)
.L_1488:
        /*00b8*/ 	.word	0x00000100
        /*00bc*/ 	.word	0x00000001
        /*00c0*/ 	.word	0x00000001


	//----- nvinfo : EIATTR_CRS_STACK_SIZE
	.align		4
.L_1489:
        /*00c4*/ 	.byte	0x04, 0x1e
        /*00c6*/ 	.short	(.L_1491 - .L_1490)
.L_1490:
        /*00c8*/ 	.word	0x00000000


	//----- nvinfo : EIATTR_CBANK_PARAM_SIZE
	.align		4
.L_1491:
        /*00cc*/ 	.byte	0x03, 0x19
        /*00ce*/ 	.short	0x00e8


	//----- nvinfo : EIATTR_PARAM_CBANK
	.align		4
        /*00d0*/ 	.byte	0x04, 0x0a
        /*00d2*/ 	.short	(.L_1493 - .L_1492)
	.align		4
.L_1492:
        /*00d4*/ 	.word	index@(.nv.constant0._ZN7cutlass13device_kernelIN5flash19FlashAttnFwdCombineIN4cute5tupleIJNS3_1CILi16EEENS5_ILi64EEEEEELi7ELi256ELi1ELb0ELb1ENS_10bfloat16_tEfNS_4arch4Sm80EEEEEvNT_6ParamsE)
        /*00d8*/ 	.short	0x0210
        /*00da*/ 	.short	0x00e8


	//----- nvinfo : EIATTR_SW_WAR
	.align		4
.L_1493:
        /*00dc*/ 	.byte	0x04, 0x36
        /*00de*/ 	.short	(.L_1495 - .L_1494)
.L_1494:
        /*00e0*/ 	.word	0x00000008
.L_1495:


//--------------------- .nv.info._ZN7cutlass13device_kernelIN5flash19FlashAttnFwdCombineIN4cute5tupleIJNS3_1CILi16EEENS5_ILi64EEEEEELi6ELi256ELi1ELb0ELb1ENS_10bfloat16_tEfNS_4arch4Sm80EEEEEvNT_6ParamsE --------------------------
	.section	.nv.info._ZN7cutlass13device_kernelIN5flash19FlashAttnFwdCombineIN4cute5tupleIJNS3_1CILi16EEENS5_ILi64EEEEEELi6ELi256ELi1ELb0ELb1ENS_10bfloat16_tEfNS_4arch4Sm80EEEEEvNT_6ParamsE,"",@"SHT_CUDA_INFO"
	.sectionflags	@""
	.align	4


	//----- nvinfo : EIATTR_CUDA_API_VERSION
	.align		4
        /*0000*/ 	.byte	0x04, 0x37
        /*0002*/ 	.short	(.L_1497 - .L_1496)
.L_1496:
        /*0004*/ 	.word	0x00000082


	//----- nvinfo : EIATTR_KPARAM_INFO
	.align		4
.L_1497:
        /*0008*/ 	.byte	0x04, 0x17
        /*000a*/ 	.short	(.L_1499 - .L_1498)
.L_1498:
        /*000c*/ 	.word	0x00000000
        /*0010*/ 	.short	0x0000
        /*0012*/ 	.short	0x0000
        /*0014*/ 	.byte	0x00, 0xf0, 0xa1, 0x03


	//----- nvinfo : EIATTR_SPARSE_MMA_MASK
	.align		4
.L_1499:
        /*0018*/ 	.byte	0x03, 0x50
        /*001a*/ 	.short	0x0000


	//----- nvinfo : EIATTR_MAXREG_COUNT
	.align		4
        /*001c*/ 	.byte	0x03, 0x1b
        /*001e*/ 	.short	0x0080


	//----- nvinfo : EIATTR_NUM_BARRIERS
	.align		4
        /*0020*/ 	.byte	0x02, 0x4c
        /*0022*/ 	.byte	0x01
	.zero		1


	//----- nvinfo : EIATTR_EXTERNS
	.align		4
        /*0024*/ 	.byte	0x04, 0x0f
        /*0026*/ 	.short	(.L_1501 - .L_1500)


	//   ....[0]....
	.align		4
.L_1500:
        /*0028*/ 	.word	index@(__assertfail)


	//----- nvinfo : EIATTR_MERCURY_ISA_VERSION
	.align		4
.L_1501:
        /*002c*/ 	.byte	0x03, 0x5f
        /*002e*/ 	.short	0x0101


	//----- nvinfo : EIATTR_COOP_GROUP_MASK_REGIDS
	.align		4
        /*0030*/ 	.byte	0x04, 0x29
        /*0032*/ 	.short	(.L_1503 - .L_1502)


	//   ....[0]....
.L_1502:
        /*0034*/ 	.word	0xffffffff


	//   ....[1]....
        /*0038*/ 	.word	0xffffffff


	//   ....[2]....
        /*003c*/ 	.word	0xffffffff


	//   ....[3]....
        /*0040*/ 	.word	0xffffffff


	//   ....[4]....
        /*0044*/ 	.word	0xffffffff


	//   ....[5]....
        /*0048*/ 	.word	0xffffffff


	//   ....[6]....
        /*004c*/ 	.word	0xffffffff


	//   ....[7]....
        /*0050*/ 	.word	0xffffffff


	//   ....[8]....
        /*0054*/ 	.word	0xffffffff


	//   ....[9]....
        /*0058*/ 	.word	0xffffffff


	//   ....[10]....
        /*005c*/ 	.word	0xffffffff


	//   ....[11]....
        /*0060*/ 	.word	0xffffffff


	//----- nvinfo : EIATTR_COOP_GROUP_INSTR_OFFSETS
	.align		4
.L_1503:
        /*0064*/ 	.byte	0x04, 0x28
        /*0066*/ 	.short	(.L_1505 - .L_1504)


	//   ....[0]....
.L_1504:
        /*0068*/ 	.word	0x00001980


	//   ....[1]....
        /*006c*/ 	.word	0x000019a0


	//   ....[2]....
        /*0070*/ 	.word	0x000019c0


	//   ....[3]....
        /*0074*/ 	.word	0x000019e0


	//   ....[4]....
        /*0078*/ 	.word	0x00001b80


	//   ....[5]....
        /*007c*/ 	.word	0x00001ba0


	//   ....[6]....
        /*0080*/ 	.word	0x00001bb0


	//   ....[7]....
        /*0084*/ 	.word	0x00001be0


	//   ....[8]....
        /*0088*/ 	.word	0x00001bf0


	//   ....[9]....
        /*008c*/ 	.word	0x00001c30


	//   ....[10]....
        /*0090*/ 	.word	0x00001c40


	//   ....[11]....
        /*0094*/ 	.word	0x00001c70


	//----- nvinfo : EIATTR_SYSCALL_OFFSETS
	.align		4
.L_1505:
        /*0098*/ 	.byte	0x04, 0x46
        /*009a*/ 	.short	(.L_1507 - .L_1506)


	//   ....[0]....
.L_1506:
        /*009c*/ 	.word	0x00000510


	//----- nvinfo : EIATTR_EXIT_INSTR_OFFSETS
	.align		4
.L_1507:
        /*00a0*/ 	.byte	0x04, 0x1c
        /*00a2*/ 	.short	(.L_1509 - .L_1508)


	//   ....[0]....
.L_1508:
        /*00a4*/ 	.word	0x00000240


	//   ....[1]....
        /*00a8*/ 	.word	0x000003c0


	//   ....[2]....
        /*00ac*/ 	.word	0x00002d60


	//   ....[3]....
        /*00b0*/ 	.word	0x00002ec0


	//----- nvinfo : EIATTR_MAX_THREADS
	.align		4
.L_1509:
        /*00b4*/ 	.byte	0x04, 0x05
        /*00b6*/ 	.short	(.L_1511 - .L_1510)
.L_1510:
        /*00b8*/ 	.word	0x00000100
        /*00bc*/ 	.word	0x00000001
        /*00c0*/ 	.word	0x00000001


	//----- nvinfo : EIATTR_CRS_STACK_SIZE
	.align		4
.L_1511:
        /*00c4*/ 	.byte	0x04, 0x1e
        /*00c6*/ 	.short	(.L_1513 - .L_1512)
.L_1512:
        /*00c8*/ 	.word	0x00000000


	//----- nvinfo : EIATTR_CBANK_PARAM_SIZE
	.align		4
.L_1513:
        /*00cc*/ 	.byte	0x03, 0x19
        /*00ce*/ 	.short	0x00e8


	//----- nvinfo : EIATTR_PARAM_CBANK
	.align		4
        /*00d0*/ 	.byte	0x04, 0x0a
        /*00d2*/ 	.short	(.L_1515 - .L_1514)
	.align		4
.L_1514:
        /*00d4*/ 	.word	index@(.nv.constant0._ZN7cutlass13device_kernelIN5flash19FlashAttnFwdCombineIN4cute5tupleIJNS3_1CILi16EEENS5_ILi64EEEEEELi6ELi256ELi1ELb0ELb1ENS_10bfloat16_tEfNS_4arch4Sm80EEEEEvNT_6ParamsE)
        /*00d8*/ 	.short	0x0210
        /*00da*/ 	.short	0x00e8


	//----- nvinfo : EIATTR_SW_WAR
	.align		4
.L_1515:
        /*00dc*/ 	.byte	0x04, 0x36
        /*00de*/ 	.short	(.L_1517 - .L_1516)
.L_1516:
        /*00e0*/ 	.word	0x00000008
.L_1517:


//--------------------- .nv.info._ZN7cutlass13device_kernelIN5flash19FlashAttnFwdCombineIN4cute5tupleIJNS3_1CILi16EEENS5_ILi64EEEEEELi5ELi256ELi1ELb0ELb1ENS_10bfloat16_tEfNS_4arch4Sm80EEEEEvNT_6ParamsE --------------------------
	.section	.nv.info._ZN7cutlass13device_kernelIN5flash19FlashAttnFwdCombineIN4cute5tupleIJNS3_1CILi16EEENS5_ILi64EEEEEELi5ELi256ELi1ELb0ELb1ENS_10bfloat16_tEfNS_4arch4Sm80EEEEEvNT_6ParamsE,"",@"SHT_CUDA_INFO"
	.sectionflags	@""
	.align	4


	//----- nvinfo : EIATTR_CUDA_API_VERSION
	.align		4
        /*0000*/ 	.byte	0x04, 0x37
        /*0002*/ 	.short	(.L_1519 - .L_1518)
.L_1518:
        /*0004*/ 	.word	0x00000082


	//----- nvinfo : EIATTR_KPARAM_INFO
	.align		4
.L_1519:
        /*0008*/ 	.byte	0x04, 0x17
        /*000a*/ 	.short	(.L_1521 - .L_1520)
.L_1520:
        /*000c*/ 	.word	0x00000000
        /*0010*/ 	.short	0x0000
        /*0012*/ 	.short	0x0000
        /*0014*/ 	.byte	0x00, 0xf0, 0xa1, 0x03


	//----- nvinfo : EIATTR_SPARSE_MMA_MASK
	.align		4
.L_1521:
        /*0018*/ 	.byte	0x03, 0x50
        /*001a*/ 	.short	0x0000


	//----- nvinfo : EIATTR_MAXREG_COUNT
	.align		4
        /*001c*/ 	.byte	0x03, 0x1b
        /*001e*/ 	.short	0x0080


	//----- nvinfo : EIATTR_NUM_BARRIERS
	.align		4
        /*0020*/ 	.byte	0x02, 0x4c
        /*0022*/ 	.byte	0x01
	.zero		1


	//----- nvinfo : EIATTR_EXTERNS
	.align		4
        /*0024*/ 	.byte	0x04, 0x0f
        /*0026*/ 	.short	(.L_1523 - .L_1522)


	//   ....[0]....
	.align		4
.L_1522:
        /*0028*/ 	.word	index@(__assertfail)


	//----- nvinfo : EIATTR_MERCURY_ISA_VERSION
	.align		4
.L_1523:
        /*002c*/ 	.byte	0x03, 0x5f
        /*002e*/ 	.short	0x0101


	//----- nvinfo : EIATTR_COOP_GROUP_MASK_REGIDS
	.align		4
        /*0030*/ 	.byte	0x04, 0x29
        /*0032*/ 	.short	(.L_1525 - .L_1524)


	//   ....[0]....
.L_1524:
        /*0034*/ 	.word	0xffffffff


	//   ....[1]....
        /*0038*/ 	.word	0xffffffff


	//   ....[2]....
        /*003c*/ 	.word	0xffffffff


	//   ....[3]....
        /*0040*/ 	.word	0xffffffff


	//   ....[4]....
        /*0044*/ 	.word	0xffffffff


	//   ....[5]....
        /*0048*/ 	.word	0xffffffff


	//   ....[6]....
        /*004c*/ 	.word	0xffffffff


	//   ....[7]....
        /*0050*/ 	.word	0xffffffff


	//   ....[8]....
        /*0054*/ 	.word	0xffffffff


	//   ....[9]....
        /*0058*/ 	.word	0xffffffff


	//   ....[10]....
        /*005c*/ 	.word	0xffffffff


	//   ....[11]....
        /*0060*/ 	.word	0xffffffff


	//----- nvinfo : EIATTR_COOP_GROUP_INSTR_OFFSETS
	.align		4
.L_1525:
        /*0064*/ 	.byte	0x04, 0x28
        /*0066*/ 	.short	(.L_1527 - .L_1526)


	//   ....[0]....
.L_1526:
        /*0068*/ 	.word	0x00001700


	//   ....[1]....
        /*006c*/ 	.word	0x00001720


	//   ....[2]....
        /*0070*/ 	.word	0x00001740


	//   ....[3]....
        /*0074*/ 	.word	0x00001760


	//   ....[4]....
        /*0078*/ 	.word	0x00001850


	//   ....[5]....
        /*007c*/ 	.word	0x00001870


	//   ....[6]....
        /*0080*/ 	.word	0x00001880


	//   ....[7]....
        /*0084*/ 	.word	0x000018b0


	//   ....[8]....
        /*0088*/ 	.word	0x000018c0


	//   ....[9]....
        /*008c*/ 	.word	0x00001900


	//   ....[10]....
        /*0090*/ 	.word	0x00001910


	//   ....[11]....
        /*0094*/ 	.word	0x00001940


	//----- nvinfo : EIATTR_SYSCALL_OFFSETS
	.align		4
.L_1527:
        /*0098*/ 	.byte	0x04, 0x46
        /*009a*/ 	.short	(.L_1529 - .L_1528)


	//   ....[0]....
.L_1528:
        /*009c*/ 	.word	0x00000510


	//----- nvinfo : EIATTR_EXIT_INSTR_OFFSETS
	.align		4
.L_1529:
        /*00a0*/ 	.byte	0x04, 0x1c
        /*00a2*/ 	.short	(.L_1531 - .L_1530)


	//   ....[0]....
.L_1530:
        /*00a4*/ 	.word	0x00000240


	//   ....[1]....
        /*00a8*/ 	.word	0x000003c0


	//   ....[2]....
        /*00ac*/ 	.word	0x000029e0


	//   ....[3]....
        /*00b0*/ 	.word	0x00002b40


	//----- nvinfo : EIATTR_MAX_THREADS
	.align		4
.L_1531:
        /*00b4*/ 	.byte	0x04, 0x05
        /*00b6*/ 	.short	(.L_1533 - .L_1532)
.L_1532:
        /*00b8*/ 	.word	0x00000100
        /*00bc*/ 	.word	0x00000001
        /*00c0*/ 	.word	0x00000001


	//----- nvinfo : EIATTR_CRS_STACK_SIZE
	.align		4
.L_1533:
        /*00c4*/ 	.byte	0x04, 0x1e
        /*00c6*/ 	.short	(.L_1535 - .L_1534)
.L_1534:
        /*00c8*/ 	.word	0x00000000


	//----- nvinfo : EIATTR_CBANK_PARAM_SIZE
	.align		4
.L_1535:
        /*00cc*/ 	.byte	0x03, 0x19
        /*00ce*/ 	.short	0x00e8


	//----- nvinfo : EIATTR_PARAM_CBANK
	.align		4
        /*00d0*/ 	.byte	0x04, 0x0a
        /*00d2*/ 	.short	(.L_1537 - .L_1536)
	.align		4
.L_1536:
        /*00d4*/ 	.word	index@(.nv.constant0._ZN7cutlass13device_kernelIN5flash19FlashAttnFwdCombineIN4cute5tupleIJNS3_1CILi16EEENS5_ILi64EEEEEELi5ELi256ELi1ELb0ELb1ENS_10bfloat16_tEfNS_4arch4Sm80EEEEEvNT_6ParamsE)
        /*00d8*/ 	.short	0x0210
        /*00da*/ 	.short	0x00e8


	//----- nvinfo : EIATTR_SW_WAR
	.align		4
.L_1537:
        /*00dc*/ 	.byte	0x04, 0x36
        /*00de*/ 	.short	(.L_1539 - .L_1538)
.L_1538:
        /*00e0*/ 	.word	0x00000008
.L_1539:


//--------------------- .nv.info._ZN7cutlass13device_kernelIN5flash19FlashAttnFwdCombineIN4cute5tupleIJNS3_1CILi16EEENS5_ILi64EEEEEELi4ELi256ELi1ELb0ELb1ENS_10bfloat16_tEfNS_4arch4Sm80EEEEEvNT_6ParamsE --------------------------
	.section	.nv.info._ZN7cutlass13device_kernelIN5flash19FlashAttnFwdCombineIN4cute5tupleIJNS3_1CILi16EEENS5_ILi64EEEEEELi4ELi256ELi1ELb0ELb1ENS_10bfloat16_tEfNS_4arch4Sm80EEEEEvNT_6ParamsE,"",@"SHT_CUDA_INFO"
	.sectionflags	@""
	.align	4


	//----- nvinfo : EIATTR_CUDA_API_VERSION
	.align		4
        /*0000*/ 	.byte	0x04, 0x37
        /*0002*/ 	.short	(.L_1541 - .L_1540)
.L_1540:
        /*0004*/ 	.word	0x00000082


	//----- nvinfo : EIATTR_KPARAM_INFO
	.align		4
.L_1541:
        /*0008*/ 	.byte	0x04, 0x17
        /*000a*/ 	.short	(.L_1543 - .L_1542)
.L_1542:
        /*000c*/ 	.word	0x00000000
        /*0010*/ 	.short	0x0000
        /*0012*/ 	.short	0x0000
        /*0014*/ 	.byte	0x00, 0xf0, 0xa1, 0x03


	//----- nvinfo : EIATTR_SPARSE_MMA_MASK
	.align		4
.L_1543:
        /*0018*/ 	.byte	0x03, 0x50
        /*001a*/ 	.short	0x0000


	//----- nvinfo : EIATTR_MAXREG_COUNT
	.align		4
        /*001c*/ 	.byte	0x03, 0x1b
        /*001e*/ 	.short	0x0080


	//----- nvinfo : EIATTR_NUM_BARRIERS
	.align		4
        /*0020*/ 	.byte	0x02, 0x4c
        /*0022*/ 	.byte	0x01
	.zero		1


	//----- nvinfo : EIATTR_EXTERNS
	.align		4
        /*0024*/ 	.byte	0x04, 0x0f
        /*0026*/ 	.short	(.L_1545 - .L_1544)


	//   ....[0]....
	.align		4
.L_1544:
        /*0028*/ 	.word	index@(__assertfail)


	//----- nvinfo : EIATTR_MERCURY_ISA_VERSION
	.align		4
.L_1545:
        /*002c*/ 	.byte	0x03, 0x5f
        /*002e*/ 	.short	0x0101


	//----- nvinfo : EIATTR_COOP_GROUP_MASK_REGIDS
	.align		4
        /*0030*/ 	.byte	0x04, 0x29
        /*0032*/ 	.short	(.L_1547 - .L_1546)


	//   ....[0]....
.L_1546:
        /*0034*/ 	.word	0xffffffff


	//   ....[1]....
        /*0038*/ 	.word	0xffffffff


	//   ....[2]....
        /*003c*/ 	.word	0xffffffff


	//   ....[3]....
        /*0040*/ 	.word	0xffffffff


	//   ....[4]....
        /*0044*/ 	.word	0xffffffff


	//   ....[5]....
        /*0048*/ 	.word	0xffffffff


	//   ....[6]....
        /*004c*/ 	.word	0xffffffff


	//   ....[7]....
        /*0050*/ 	.word	0xffffffff


	//   ....[8]....
        /*0054*/ 	.word	0xffffffff


	//   ....[9]....
        /*0058*/ 	.word	0xffffffff


	//   ....[10]....
        /*005c*/ 	.word	0xffffffff


	//   ....[11]....
        /*0060*/ 	.word	0xffffffff


	//----- nvinfo : EIATTR_COOP_GROUP_INSTR_OFFSETS
	.align		4
.L_1547:
        /*0064*/ 	.byte	0x04, 0x28
        /*0066*/ 	.short	(.L_1549 - .L_1548)


	//   ....[0]....
.L_1548:
        /*0068*/ 	.word	0x000015b0


	//   ....[1]....
        /*006c*/ 	.word	0x000015d0


	//   ....[2]....
        /*0070*/ 	.word	0x000015f0


	//   ....[3]....
        /*0074*/ 	.word	0x00001610


	//   ....[4]....
        /*0078*/ 	.word	0x000016b0


	//   ....[5]....
        /*007c*/ 	.word	0x000016d0


	//   ....[6]....
        /*0080*/ 	.word	0x000016e0


	//   ....[7]....
        /*0084*/ 	.word	0x00001710


	//   ....[8]....
        /*0088*/ 	.word	0x00001720


	//   ....[9]....
        /*008c*/ 	.word	0x00001760


	//   ....[10]....
        /*0090*/ 	.word	0x00001770


	//   ....[11]....
        /*0094*/ 	.word	0x000017a0


	//----- nvinfo : EIATTR_SYSCALL_OFFSETS
	.align		4
.L_1549:
        /*0098*/ 	.byte	0x04, 0x46
        /*009a*/ 	.short	(.L_1551 - .L_1550)


	//   ....[0]....
.L_1550:
        /*009c*/ 	.word	0x00000510


	//----- nvinfo : EIATTR_EXIT_INSTR_OFFSETS
	.align		4
.L_1551:
        /*00a0*/ 	.byte	0x04, 0x1c
        /*00a2*/ 	.short	(.L_1553 - .L_1552)


	//   ....[0]....
.L_1552:
        /*00a4*/ 	.word	0x00000240


	//   ....[1]....
        /*00a8*/ 	.word	0x000003c0


	//   ....[2]....
        /*00ac*/ 	.word	0x00002820


	//   ....[3]....
        /*00b0*/ 	.word	0x00002980


	//----- nvinfo : EIATTR_MAX_THREADS
	.align		4
.L_1553:
        /*00b4*/ 	.byte	0x04, 0x05
        /*00b6*/ 	.short	(.L_1555 - .L_1554)
.L_1554:
        /*00b8*/ 	.word	0x00000100
        /*00bc*/ 	.word	0x00000001
        /*00c0*/ 	.word	0x00000001


	//----- nvinfo : EIATTR_CRS_STACK_SIZE
	.align		4
.L_1555:
        /*00c4*/ 	.byte	0x04, 0x1e
        /*00c6*/ 	.short	(.L_1557 - .L_1556)
.L_1556:
        /*00c8*/ 	.word	0x00000000


	//----- nvinfo : EIATTR_CBANK_PARAM_SIZE
	.align		4
.L_1557:
        /*00cc*/ 	.byte	0x03, 0x19
        /*00ce*/ 	.short	0x00e8


	//----- nvinfo : EIATTR_PARAM_CBANK
	.align		4
        /*00d0*/ 	.byte	0x04, 0x0a
        /*00d2*/ 	.short	(.L_1559 - .L_1558)
	.align		4
.L_1558:
        /*00d4*/ 	.word	index@(.nv.constant0._ZN7cutlass13device_kernelIN5flash19FlashAttnFwdCombineIN4cute5tupleIJNS3_1CILi16EEENS5_ILi64EEEEEELi4ELi256ELi1ELb0ELb1ENS_10bfloat16_tEfNS_4arch4Sm80EEEEEvNT_6ParamsE)
        /*00d8*/ 	.short	0x0210
        /*00da*/ 	.short	0x00e8


	//----- nvinfo : EIATTR_SW_WAR
	.align		4
.L_1559:
        /*00dc*/ 	.byte	0x04, 0x36
        /*00de*/ 	.short	(.L_1561 - .L_1560)
.L_1560:
        /*00e0*/ 	.word	0x00000008
.L_1561:


//--------------------- .nv.info._ZN7cutlass13device_kernelIN5flash19FlashAttnFwdCombineIN4cute5tupleIJNS3_1CILi8EEENS5_ILi128EEEEEELi8ELi256ELi1ELb0ELb0ENS_6half_tEfNS_4arch4Sm90EEEEEvNT_6ParamsE --------------------------
	.section	.nv.info._ZN7cutlass13device_kernelIN5flash19FlashAttnFwdCombineIN4cute5tupleIJNS3_1CILi8EEENS5_ILi128EEEEEELi8ELi256ELi1ELb0ELb0ENS_6half_tEfNS_4arch4Sm90EEEEEvNT_6ParamsE,"",@"SHT_CUDA_INFO"
	.sectionflags	@""
	.align	4


	//----- nvinfo : EIATTR_CUDA_API_VERSION
	.align		4
        /*0000*/ 	.byte	0x04, 0x37
        /*0002*/ 	.short	(.L_1563 - .L_1562)
.L_1562:
        /*0004*/ 	.word	0x00000082


	//----- nvinfo : EIATTR_KPARAM_INFO
	.align		4
.L_1563:
        /*0008*/ 	.byte	0x04, 0x17
        /*000a*/ 	.short	(.L_1565 - .L_1564)
.L_1564:
        /*000c*/ 	.word	0x00000000
        /*0010*/ 	.short	0x0000
        /*0012*/ 	.short	0x0000
        /*0014*/ 	.byte	0x00, 0xf0, 0xa1, 0x03


	//----- nvinfo : EIATTR_SPARSE_MMA_MASK
	.align		4
.L_1565:
        /*0018*/ 	.byte	0x03, 0x50
        /*001a*/ 	.short	0x0000


	//----- nvinfo : EIATTR_MAXREG_COUNT
	.align		4
        /*001c*/ 	.byte	0x03, 0x1b
        /*001e*/ 	.short	0x0080


	//----- nvinfo : EIATTR_NUM_BARRIERS
	.align		4
        /*0020*/ 	.byte	0x02, 0x4c
        /*0022*/ 	.byte	0x01
	.zero		1


	//----- nvinfo : EIATTR_EXTERNS
	.align		4
        /*0024*/ 	.byte	0x04, 0x0f
        /*0026*/ 	.short	(.L_1567 - .L_1566)


	//   ....[0]....
	.align		4
.L_1566:
        /*0028*/ 	.word	index@(__assertfail)


	//----- nvinfo : EIATTR_MERCURY_ISA_VERSION
	.align		4
.L_1567:
        /*002c*/ 	.byte	0x03, 0x5f
        /*002e*/ 	.short	0x0101


	//----- nvinfo : EIATTR_COOP_GROUP_MASK_REGIDS
	.align		4
        /*0030*/ 	.byte	0x04, 0x29
        /*0032*/ 	.short	(.L_1569 - .L_1568)


	//   ....[0]....
.L_1568:
        /*0034*/ 	.word	0xffffffff


	//   ....[1]....
        /*0038*/ 	.word	0xffffffff


	//   ....[2]....
        /*003c*/ 	.word	0xffffffff


	//   ....[3]....
        /*0040*/ 	.word	0xffffffff


	//   ....[4]....
        /*0044*/ 	.word	0xffffffff


	//   ....[5]....
        /*0048*/ 	.word	0xffffffff


	//   ....[6]....
        /*004c*/ 	.word	0xffffffff


	//   ....[7]....
        /*0050*/ 	.word	0xffffffff


	//   ....[8]....
        /*0054*/ 	.word	0xffffffff


	//   ....[9]....
        /*0058*/ 	.word	0xffffffff


	//   ....[10]....
        /*005c*/ 	.word	0xffffffff


	//   ....[11]....
        /*0060*/ 	.word	0xffffffff


	//   ....[12]....
        /*0064*/ 	.word	0xffffffff


	//   ....[13]....
        /*0068*/ 	.word	0xffffffff


	//   ....[14]....
        /*006c*/ 	.word	0xffffffff


	//----- nvinfo : EIATTR_COOP_GROUP_INSTR_OFFSETS
	.align		4
.L_1569:
        /*0070*/ 	.byte	0x04, 0x28
        /*0072*/ 	.short	(.L_1571 - .L_1570)


	//   ....[0]....
.L_1570:
        /*0074*/ 	.word	0x00001760


	//   ....[1]....
        /*0078*/ 	.word	0x00001780


	//   ....[2]....
        /*007c*/ 	.word	0x000017a0


	//   ....[3]....
        /*0080*/ 	.word	0x000017c0


	//   ....[4]....
        /*0084*/ 	.word	0x000017e0


	//   ....[5]....
        /*0088*/ 	.word	0x00001af0


	//   ....[6]....
        /*008c*/ 	.word	0x00001b10


	//   ....[7]....
        /*0090*/ 	.word	0x00001b30


	//   ....[8]....
        /*0094*/ 	.word	0x00001b50


	//   ....[9]....
        /*0098*/ 	.word	0x00001b70


	//   ....[10]....
        /*009c*/ 	.word	0x00001ba0


	//   ....[11]....
        /*00a0*/ 	.word	0x00001bc0


	//   ....[12]....
        /*00a4*/ 	.word	0x00001bf0


	//   ....[13]....
        /*00a8*/ 	.word	0x00001c10


	//   ....[14]....
        /*00ac*/ 	.word	0x00001c40


	//----- nvinfo : EIATTR_SYSCALL_OFFSETS
	.align		4
.L_1571:
        /*00b0*/ 	.byte	0x04, 0x46
        /*00b2*/ 	.short	(.L_1573 - .L_1572)


	//   ....[0]....
.L_1572:
        /*00b4*/ 	.word	0x00000390


	//----- nvinfo : EIATTR_EXIT_INSTR_OFFSETS
	.align		4
.L_1573:
        /*00b8*/ 	.byte	0x04, 0x1c
        /*00ba*/ 	.short	(.L_1575 - .L_1574)


	//   ....[0]....
.L_1574:
        /*00bc*/ 	.word	0x00000240


	//   ....[1]....
        /*00c0*/ 	.word	0x00002dd0


	//   ....[2]....
        /*00c4*/ 	.word	0x00002f80


	//----- nvinfo : EIATTR_MAX_THREADS
	.align		4
.L_1575:
        /*00c8*/ 	.byte	0x04, 0x05
        /*00ca*/ 	.short	(.L_1577 - .L_1576)
.L_1576:
        /*00cc*/ 	.word	0x00000100
        /*00d0*/ 	.word	0x00000001
        /*00d4*/ 	.word	0x00000001


	//----- nvinfo : EIATTR_CRS_STACK_SIZE
	.align		4
.L_1577:
        /*00d8*/ 	.byte	0x04, 0x1e
        /*00da*/ 	.short	(.L_1579 - .L_1578)
.L_1578:
        /*00dc*/ 	.word	0x00000000


	//----- nvinfo : EIATTR_CBANK_PARAM_SIZE
	.align		4
.L_1579:
        /*00e0*/ 	.byte	0x03, 0x19
        /*00e2*/ 	.short	0x00e8


	//----- nvinfo : EIATTR_PARAM_CBANK
	.align		4
        /*00e4*/ 	.byte	0x04, 0x0a
        /*00e6*/ 	.short	(.L_1581 - .L_1580)
	.align		4
.L_1580:
        /*00e8*/ 	.word	index@(.nv.constant0._ZN7cutlass13device_kernelIN5flash19FlashAttnFwdCombineIN4cute5tupleIJNS3_1CILi8EEENS5_ILi128EEEEEELi8ELi256ELi1ELb0ELb0ENS_6half_tEfNS_4arch4Sm90EEEEEvNT_6ParamsE)
        /*00ec*/ 	.short	0x0210
        /*00ee*/ 	.short	0x00e8


	//----- nvinfo : EIATTR_SW_WAR
	.align		4
.L_1581:
        /*00f0*/ 	.byte	0x04, 0x36
        /*00f2*/ 	.short	(.L_1583 - .L_1582)
.L_1582:
        /*00f4*/ 	.word	0x00000008
.L_1583:


//--------------------- .nv.info._ZN7cutlass13device_kernelIN5flash19FlashAttnFwdCombineIN4cute5tupleIJNS3_1CILi8EEENS5_ILi128EEEEEELi7ELi256ELi1ELb0ELb0ENS_6half_tEfNS_4arch4Sm90EEEEEvNT_6ParamsE --------------------------
	.section	.nv.info._ZN7cutlass13device_kernelIN5flash19FlashAttnFwdCombineIN4cute5tupleIJNS3_1CILi8EEENS5_ILi128EEEEEELi7ELi256ELi1ELb0ELb0ENS_6half_tEfNS_4arch4Sm90EEEEEvNT_6ParamsE,"",@"SHT_CUDA_INFO"
	.sectionflags	@""
	.align	4


	//----- nvinfo : EIATTR_CUDA_API_VERSION
	.align		4
        /*0000*/ 	.byte	0x04, 0x37
        /*0002*/ 	.short	(.L_1585 - .L_1584)
.L_1584:
        /*0004*/ 	.word	0x00000082


	//----- nvinfo : EIATTR_KPARAM_INFO
	.align		4
.L_1585:
        /*0008*/ 	.byte	0x04, 0x17
        /*000a*/ 	.short	(.L_1587 - .L_1586)
.L_1586:
        /*000c*/ 	.word	0x00000000
        /*0010*/ 	.short	0x0000
        /*0012*/ 	.short	0x0000
        /*0014*/ 	.byte	0x00, 0xf0, 0xa1, 0x03


	//----- nvinfo : EIATTR_SPARSE_MMA_MASK
	.align		4
.L_1587:
        /*0018*/ 	.byte	0x03, 0x50
        /*001a*/ 	.short	0x0000


	//----- nvinfo : EIATTR_MAXREG_COUNT
	.align		4
        /*001c*/ 	.byte	0x03, 0x1b
        /*001e*/ 	.short	0x0080


	//----- nvinfo : EIATTR_NUM_BARRIERS
	.align		4
        /*0020*/ 	.byte	0x02, 0x4c
        /*0022*/ 	.byte	0x01
	.zero		1


	//----- nvinfo : EIATTR_EXTERNS
	.align		4
        /*0024*/ 	.byte	0x04, 0x0f
        /*0026*/ 	.short	(.L_1589 - .L_1588)


	//   ....[0]....
	.align		4
.L_1588:
        /*0028*/ 	.word	index@(__assertfail)


	//----- nvinfo : EIATTR_MERCURY_ISA_VERSION
	.align		4
.L_1589:
        /*002c*/ 	.byte	0x03, 0x5f
        /*002e*/ 	.short	0x0101


	//----- nvinfo : EIATTR_COOP_GROUP_MASK_REGIDS
	.align		4
        /*0030*/ 	.byte	0x04, 0x29
        /*0032*/ 	.short	(.L_1591 - .L_1590)


	//   ....[0]....
.L_1590:
        /*0034*/ 	.word	0xffffffff


	//   ....[1]....
        /*0038*/ 	.word	0xffffffff


	//   ....[2]....
        /*003c*/ 	.word	0xffffffff


	//   ....[3]....
        /*0040*/ 	.word	0xffffffff


	//   ....[4]....
        /*0044*/ 	.word	0xffffffff


	//   ....[5]....
        /*0048*/ 	.word	0xffffffff


	//   ....[6]....
        /*004c*/ 	.word	0xffffffff


	//   ....[7]....
        /*0050*/ 	.word	0xffffffff


	//   ....[8]....
        /*0054*/ 	.word	0xffffffff


	//   ....[9]....
        /*0058*/ 	.word	0xffffffff


	//   ....[10]....
        /*005c*/ 	.word	0xffffffff


	//   ....[11]....
        /*0060*/ 	.word	0xffffffff


	//   ....[12]....
        /*0064*/ 	.word	0xffffffff


	//   ....[13]....
        /*0068*/ 	.word	0xffffffff


	//   ....[14]....
        /*006c*/ 	.word	0xffffffff


	//----- nvinfo : EIATTR_COOP_GROUP_INSTR_OFFSETS
	.align		4
.L_1591:
        /*0070*/ 	.byte	0x04, 0x28
        /*0072*/ 	.short	(.L_1593 - .L_1592)


	//   ....[0]....
.L_1592:
        /*0074*/ 	.word	0x000012a0


	//   ....[1]....
        /*0078*/ 	.word	0x000012c0


	//   ....[2]....
        /*007c*/ 	.word	0x000012e0


	//   ....[3]....
        /*0080*/ 	.word	0x00001300


	//   ....[4]....
        /*0084*/ 	.word	0x00001320


	//   ....[5]....
        /*0088*/ 	.word	0x000014c0


	//   ....[6]....
        /*008c*/ 	.word	0x000014e0


	//   ....[7]....
        /*0090*/ 	.word	0x000014f0


	//   ....[8]....
        /*0094*/ 	.word	0x00001520


	//   ....[9]....
        /*0098*/ 	.word	0x00001530


	//   ....[10]....
        /*009c*/ 	.word	0x00001560


	//   ....[11]....
        /*00a0*/ 	.word	0x00001570


	//   ....[12]....
        /*00a4*/ 	.word	0x000015b0


	//   ....[13]....
        /*00a8*/ 	.word	0x000015c0


	//   ....[14]....
        /*00ac*/ 	.word	0x000015f0


	//----- nvinfo : EIATTR_SYSCALL_OFFSETS
	.align		4
.L_1593:
        /*00b0*/ 	.byte	0x04, 0x46
        /*00b2*/ 	.short	(.L_1595 - .L_1594)


	//   ....[0]....
.L_1594:
        /*00b4*/ 	.word	0x00000390


	//----- nvinfo : EIATTR_EXIT_INSTR_OFFSETS
	.align		4
.L_1595:
        /*00b8*/ 	.byte	0x04, 0x1c
        /*00ba*/ 	.short	(.L_1597 - .L_1596)


	//   ....[0]....
.L_1596:
        /*00bc*/ 	.word	0x00000240


	//   ....[1]....
        /*00c0*/ 	.word	0x00002710


	//   ....[2]....
        /*00c4*/ 	.word	0x000028d0


	//----- nvinfo : EIATTR_MAX_THREADS
	.align		4
.L_1597:
        /*00c8*/ 	.byte	0x04, 0x05
        /*00ca*/ 	.short	(.L_1599 - .L_1598)
.L_1598:
        /*00cc*/ 	.word	0x00000100
        /*00d0*/ 	.word	0x00000001
        /*00d4*/ 	.word	0x00000001


	//----- nvinfo : EIATTR_CRS_STACK_SIZE
	.align		4
.L_1599:
        /*00d8*/ 	.byte	0x04, 0x1e
        /*00da*/ 	.short	(.L_1601 - .L_1600)
.L_1600:
        /*00dc*/ 	.word	0x00000000


	//----- nvinfo : EIATTR_CBANK_PARAM_SIZE
	.align		4
.L_1601:
        /*00e0*/ 	.byte	0x03, 0x19
        /*00e2*/ 	.short	0x00e8


	//----- nvinfo : EIATTR_PARAM_CBANK
	.align		4
        /*00e4*/ 	.byte	0x04, 0x0a
        /*00e6*/ 	.short	(.L_1603 - .L_1602)
	.align		4
.L_1602:
        /*00e8*/ 	.word	index@(.nv.constant0._ZN7cutlass13device_kernelIN5flash19FlashAttnFwdCombineIN4cute5tupleIJNS3_1CILi8EEENS5_ILi128EEEEEELi7ELi256ELi1ELb0ELb0ENS_6half_tEfNS_4arch4Sm90EEEEEvNT_6ParamsE)
        /*00ec*/ 	.short	0x0210
        /*00ee*/ 	.short	0x00e8


	//----- nvinfo : EIATTR_SW_WAR
	.align		4
.L_1603:
        /*00f0*/ 	.byte	0x04, 0x36
        /*00f2*/ 	.short	(.L_1605 - .L_1604)
.L_1604:
        /*00f4*/ 	.word	0x00000008
.L_1605:


//--------------------- .nv.info._ZN7cutlass13device_kernelIN5flash19FlashAttnFwdCombineIN4cute5tupleIJNS3_1CILi8EEENS5_ILi128EEEEEELi6ELi256ELi1ELb0ELb0ENS_6half_tEfNS_4arch4Sm90EEEEEvNT_6ParamsE --------------------------
	.section	.nv.info._ZN7cutlass13device_kernelIN5flash19FlashAttnFwdCombineIN4cute5tupleIJNS3_1CILi8EEENS5_ILi128EEEEEELi6ELi256ELi1ELb0ELb0ENS_6half_tEfNS_4arch4Sm90EEEEEvNT_6ParamsE,"",@"SHT_CUDA_INFO"
	.sectionflags	@""
	.align	4


	//----- nvinfo : EIATTR_CUDA_API_VERSION
	.align		4
        /*0000*/ 	.byte	0x04, 0x37
        /*0002*/ 	.short	(.L_1607 - .L_1606)
.L_1606:
        /*0004*/ 	.word	0x00000082


	//----- nvinfo : EIATTR_KPARAM_INFO
	.align		4
.L_1607:
        /*0008*/ 	.byte	0x04, 0x17
        /*000a*/ 	.short	(.L_1609 - .L_1608)
.L_1608:
        /*000c*/ 	.word	0x00000000
        /*0010*/ 	.short	0x0000
        /*0012*/ 	.short	0x0000
        /*0014*/ 	.byte	0x00, 0xf0, 0xa1, 0x03


	//----- nvinfo : EIATTR_SPARSE_MMA_MASK
	.align		4
.L_1609:
        /*0018*/ 	.byte	0x03, 0x50
        /*001a*/ 	.short	0x0000


	//----- nvinfo : EIATTR_MAXREG_COUNT
	.align		4
        /*001c*/ 	.byte	0x03, 0x1b
        /*001e*/ 	.short	0x0080


	//----- nvinfo : EIATTR_NUM_BARRIERS
	.align		4
        /*0020*/ 	.byte	0x02, 0x4c
        /*0022*/ 	.byte	0x01
	.zero		1


	//----- nvinfo : EIATTR_EXTERNS
	.align		4
        /*0024*/ 	.byte	0x04, 0x0f
        /*0026*/ 	.short	(.L_1611 - .L_1610)


	//   ....[0]....
	.align		4
.L_1610:
        /*0028*/ 	.word	index@(__assertfail)


	//----- nvinfo : EIATTR_MERCURY_ISA_VERSION
	.align		4
.L_1611:
        /*002c*/ 	.byte	0x03, 0x5f
        /*002e*/ 	.short	0x0101


	//----- nvinfo : EIATTR_COOP_GROUP_MASK_REGIDS
	.align		4
        /*0030*/ 	.byte	0x04, 0x29
        /*0032*/ 	.short	(.L_1613 - .L_1612)


	//   ....[0]....
.L_1612:
        /*0034*/ 	.word	0xffffffff


	//   ....[1]....
        /*0038*/ 	.word	0xffffffff


	//   ....[2]....
        /*003c*/ 	.word	0xffffffff


	//   ....[3]....
        /*0040*/ 	.word	0xffffffff


	//   ....[4]....
        /*0044*/ 	.word	0xffffffff


	//   ....[5]....
        /*0048*/ 	.word	0xffffffff


	//   ....[6]....
        /*004c*/ 	.word	0xffffffff


	//   ....[7]....
        /*0050*/ 	.word	0xffffffff


	//   ....[8]....
        /*0054*/ 	.word	0xffffffff


	//   ....[9]....
        /*0058*/ 	.word	0xffffffff


	//   ....[10]....
        /*005c*/ 	.word	0xffffffff


	//   ....[11]....
        /*0060*/ 	.word	0xffffffff


	//   ....[12]....
        /*0064*/ 	.word	0xffffffff


	//   ....[13]....
        /*0068*/ 	.word	0xffffffff


	//   ....[14]....
        /*006c*/ 	.word	0xffffffff


	//----- nvinfo : EIATTR_COOP_GROUP_INSTR_OFFSETS
	.align		4
.L_1613:
        /*0070*/ 	.byte	0x04, 0x28
        /*0072*/ 	.short	(.L_1615 - .L_1614)


	//   ....[0]....
.L_1614:
        /*0074*/ 	.word	0x00000ef0


	//   ....[1]....
        /*0078*/ 	.word	0x00000f10


	//   ....[2]....
        /*007c*/ 	.word	0x00000f30


	//   ....[3]....
        /*0080*/ 	.word	0x00000f50


	//   ....[4]....
        /*0084*/ 	.word	0x00000f70


	//   ....[5]....
        /*0088*/ 	.word	0x00001060


	//   ....[6]....
        /*008c*/ 	.word	0x00001080


	//   ....[7]....
        /*0090*/ 	.word	0x00001090


	//   ....[8]....
        /*0094*/ 	.word	0x000010c0


	//   ....[9]....
        /*0098*/ 	.word	0x000010d0


	//   ....[10]....
        /*009c*/ 	.word	0x00001100


	//   ....[11]....
        /*00a0*/ 	.word	0x00001110


	//   ....[12]....
        /*00a4*/ 	.word	0x00001150


	//   ....[13]....
        /*00a8*/ 	.word	0x00001160


	//   ....[14]....
        /*00ac*/ 	.word	0x000011a0


	//----- nvinfo : EIATTR_SYSCALL_OFFSETS
	.align		4
.L_1615:
        /*00b0*/ 	.byte	0x04, 0x46
        /*00b2*/ 	.short	(.L_1617 - .L_1616)


	//   ....[0]....
.L_1616:
        /*00b4*/ 	.word	0x00000390


	//----- nvinfo : EIATTR_EXIT_INSTR_OFFSETS
	.align		4
.L_1617:
        /*00b8*/ 	.byte	0x04, 0x1c
        /*00ba*/ 	.short	(.L_1619 - .L_1618)


	//   ....[0]....
.L_1618:
        /*00bc*/ 	.word	0x00000240


	//   ....[1]....
        /*00c0*/ 	.word	0x00002260


	//   ....[2]....
        /*00c4*/ 	.word	0x00002420


	//----- nvinfo : EIATTR_MAX_THREADS
	.align		4
.L_1619:
        /*00c8*/ 	.byte	0x04, 0x05
        /*00ca*/ 	.short	(.L_1621 - .L_1620)
.L_1620:
        /*00cc*/ 	.word	0x00000100
        /*00d0*/ 	.word	0x00000001
        /*00d4*/ 	.word	0x00000001


	//----- nvinfo : EIATTR_CRS_STACK_SIZE
	.align		4
.L_1621:
        /*00d8*/ 	.byte	0x04, 0x1e
        /*00da*/ 	.short	(.L_1623 - .L_1622)
.L_1622:
        /*00dc*/ 	.word	0x00000000


	//----- nvinfo : EIATTR_CBANK_PARAM_SIZE
	.align		4
.L_1623:
        /*00e0*/ 	.byte	0x03, 0x19
        /*00e2*/ 	.short	0x00e8


	//----- nvinfo : EIATTR_PARAM_CBANK
	.align		4
        /*00e4*/ 	.byte	0x04, 0x0a
        /*00e6*/ 	.short	(.L_1625 - .L_1624)
	.align		4
.L_1624:
        /*00e8*/ 	.word	index@(.nv.constant0._ZN7cutlass13device_kernelIN5flash19FlashAttnFwdCombineIN4cute5tupleIJNS3_1CILi8EEENS5_ILi128EEEEEELi6ELi256ELi1ELb0ELb0ENS_6half_tEfNS_4arch4Sm90EEEEEvNT_6ParamsE)
        /*00ec*/ 	.short	0x0210
        /*00ee*/ 	.short	0x00e8


	//----- nvinfo : EIATTR_SW_WAR
	.align		4
.L_1625:
        /*00f0*/ 	.byte	0x04, 0x36
        /*00f2*/ 	.short	(.L_1627 - .L_1626)
.L_1626:
        /*00f4*/ 	.word	0x00000008
.L_1627:


//--------------------- .nv.info._ZN7cutlass13device_kernelIN5flash19FlashAttnFwdCombineIN4cute5tupleIJNS3_1CILi8EEENS5_ILi128EEEEEELi5ELi256ELi1ELb0ELb0ENS_6half_tEfNS_4arch4Sm90EEEEEvNT_6ParamsE --------------------------
	.section	.nv.info._ZN7cutlass13device_kernelIN5flash19FlashAttnFwdCombineIN4cute5tupleIJNS3_1CILi8EEENS5_ILi128EEEEEELi5ELi256ELi1ELb0ELb0ENS_6half_tEfNS_4arch4Sm90EEEEEvNT_6ParamsE,"",@"SHT_CUDA_INFO"
	.sectionflags	@""
	.align	4


	//----- nvinfo : EIATTR_CUDA_API_VERSION
	.align		4
        /*0000*/ 	.byte	0x04, 0x37
        /*0002*/ 	.short	(.L_1629 - .L_1628)
.L_1628:
        /*0004*/ 	.word	0x00000082


	//----- nvinfo : EIATTR_KPARAM_INFO
	.align		4
.L_1629:
        /*0008*/ 	.byte	0x04, 0x17
        /*000a*/ 	.short	(.L_1631 - .L_1630)
.L_1630:
        /*000c*/ 	.word	0x00000000
        /*0010*/ 	.short	0x0000
        /*0012*/ 	.short	0x0000
        /*0014*/ 	.byte	0x00, 0xf0, 0xa1, 0x03


	//----- nvinfo : EIATTR_SPARSE_MMA_MASK
	.align		4
.L_1631:
        /*0018*/ 	.byte	0x03, 0x50
        /*001a*/ 	.short	0x0000


	//----- nvinfo : EIATTR_MAXREG_COUNT
	.align		4
        /*001c*/ 	.byte	0x03, 0x1b
        /*001e*/ 	.short	0x0080


	//----- nvinfo : EIATTR_NUM_BARRIERS
	.align		4
        /*0020*/ 	.byte	0x02, 0x4c
        /*0022*/ 	.byte	0x01
	.zero		1


	//----- nvinfo : EIATTR_EXTERNS
	.align		4
        /*0024*/ 	.byte	0x04, 0x0f
        /*0026*/ 	.short	(.L_1633 - .L_1632)


	//   ....[0]....
	.align		4
.L_1632:
        /*0028*/ 	.word	index@(__assertfail)


	//----- nvinfo : EIATTR_MERCURY_ISA_VERSION
	.align		4
.L_1633:
        /*002c*/ 	.byte	0x03, 0x5f
        /*002e*/ 	.short	0x0101


	//----- nvinfo : EIATTR_COOP_GROUP_MASK_REGIDS
	.align		4
        /*0030*/ 	.byte	0x04, 0x29
        /*0032*/ 	.short	(.L_1635 - .L_1634)


	//   ....[0]....
.L_1634:
        /*0034*/ 	.word	0xffffffff


	//   ....[1]....
        /*0038*/ 	.word	0xffffffff


	//   ....[2]....
        /*003c*/ 	.word	0xffffffff


	//   ....[3]....
        /*0040*/ 	.word	0xffffffff


	//   ....[4]....
        /*0044*/ 	.word	0xffffffff


	//   ....[5]....
        /*0048*/ 	.word	0xffffffff


	//   ....[6]....
        /*004c*/ 	.word	0xffffffff


	//   ....[7]....
        /*0050*/ 	.word	0xffffffff


	//   ....[8]....
        /*0054*/ 	.word	0xffffffff


	//   ....[9]....
        /*0058*/ 	.word	0xffffffff


	//   ....[10]....
        /*005c*/ 	.word	0xffffffff


	//   ....[11]....
        /*0060*/ 	.word	0xffffffff


	//   ....[12]....
        /*0064*/ 	.word	0xffffffff


	//   ....[13]....
        /*0068*/ 	.word	0xffffffff


	//   ....[14]....
        /*006c*/ 	.word	0xffffffff


	//----- nvinfo : EIATTR_COOP_GROUP_INSTR_OFFSETS
	.align		4
.L_1635:
        /*0070*/ 	.byte	0x04, 0x28
        /*0072*/ 	.short	(.L_1637 - .L_1636)


	//   ....[0]....
.L_1636:
        /*0074*/ 	.word	0x00000cd0


	//   ....[1]....
        /*0078*/ 	.word	0x00000cf0


	//   ....[2]....
        /*007c*/ 	.word	0x00000d10


	//   ....[3]....
        /*0080*/ 	.word	0x00000d30


	//   ....[4]....
        /*0084*/ 	.word	0x00000d50


	//   ....[5]....
        /*0088*/ 	.word	0x00000de0


	//   ....[6]....
        /*008c*/ 	.word	0x00000e10


	//   ....[7]....
        /*0090*/ 	.word	0x00000e20


	//   ....[8]....
        /*0094*/ 	.word	0x00000e50


	//   ....[9]....
        /*0098*/ 	.word	0x00000e60


	//   ....[10]....
        /*009c*/ 	.word	0x00000e90


	//   ....[11]....
        /*00a0*/ 	.word	0x00000ea0


	//   ....[12]....
        /*00a4*/ 	.word	0x00000ed0


	//   ....[13]....
        /*00a8*/ 	.word	0x00000ee0


	//   ....[14]....
        /*00ac*/ 	.word	0x00000f50


	//----- nvinfo : EIATTR_SYSCALL_OFFSETS
	.align		4
.L_1637:
        /*00b0*/ 	.byte	0x04, 0x46
        /*00b2*/ 	.short	(.L_1639 - .L_1638)


	//   ....[0]....
.L_1638:
        /*00b4*/ 	.word	0x00000390


	//----- nvinfo : EIATTR_EXIT_INSTR_OFFSETS
	.align		4
.L_1639:
        /*00b8*/ 	.byte	0x04, 0x1c
        /*00ba*/ 	.short	(.L_1641 - .L_1640)


	//   ....[0]....
.L_1640:
        /*00bc*/ 	.word	0x00000240


	//   ....[1]....
        /*00c0*/ 	.word	0x00001fd0


	//   ....[2]....
        /*00c4*/ 	.word	0x00002190


	//----- nvinfo : EIATTR_MAX_THREADS
	.align		4
.L_1641:
        /*00c8*/ 	.byte	0x04, 0x05
        /*00ca*/ 	.short	(.L_1643 - .L_1642)
.L_1642:
        /*00cc*/ 	.word	0x00000100
        /*00d0*/ 	.word	0x00000001
        /*00d4*/ 	.word	0x00000001


	//----- nvinfo : EIATTR_CRS_STACK_SIZE
	.align		4
.L_1643:
        /*00d8*/ 	.byte	0x04, 0x1e
        /*00da*/ 	.short	(.L_1645 - .L_1644)
.L_1644:
        /*00dc*/ 	.word	0x00000000


	//----- nvinfo : EIATTR_CBANK_PARAM_SIZE
	.align		4
.L_1645:
        /*00e0*/ 	.byte	0x03, 0x19
        /*00e2*/ 	.short	0x00e8


	//----- nvinfo : EIATTR_PARAM_CBANK
	.align		4
        /*00e4*/ 	.byte	0x04, 0x0a
        /*00e6*/ 	.short	(.L_1647 - .L_1646)
	.align		4
.L_1646:
        /*00e8*/ 	.word	index@(.nv.constant0._ZN7cutlass13device_kernelIN5flash19FlashAttnFwdCombineIN4cute5tupleIJNS3_1CILi8EEENS5_ILi128EEEEEELi5ELi256ELi1ELb0ELb0ENS_6half_tEfNS_4arch4Sm90EEEEEvNT_6ParamsE)
        /*00ec*/ 	.short	0x0210
        /*00ee*/ 	.short	0x00e8


	//----- nvinfo : EIATTR_SW_WAR
	.align		4
.L_1647:
        /*00f0*/ 	.byte	0x04, 0x36
        /*00f2*/ 	.short	(.L_1649 - .L_1648)
.L_1648:
        /*00f4*/ 	.word	0x00000008
.L_1649:


//--------------------- .nv.info._ZN7cutlass13device_kernelIN5flash19FlashAttnFwdCombineIN4cute5tupleIJNS3_1CILi8EEENS5_ILi128EEEEEELi8ELi256ELi1ELb0ELb1ENS_6half_tEfNS_4arch4Sm90EEEEEvNT_6ParamsE --------------------------
	.section	.nv.info._ZN7cutlass13device_kernelIN5flash19FlashAttnFwdCombineIN4cute5tupleIJNS3_1CILi8EEENS5_ILi128EEEEEELi8ELi256ELi1ELb0ELb1ENS_6half_tEfNS_4arch4Sm90EEEEEvNT_6ParamsE,"",@"SHT_CUDA_INFO"
	.sectionflags	@""
	.align	4


	//----- nvinfo : EIATTR_CUDA_API_VERSION
	.align		4
        /*0000*/ 	.byte	0x04, 0x37
        /*0002*/ 	.short	(.L_1651 - .L_1650)
.L_1650:
        /*0004*/ 	.word	0x00000082


	//----- nvinfo : EIATTR_KPARAM_INFO
	.align		4
.L_1651:
        /*0008*/ 	.byte	0x04, 0x17
        /*000a*/ 	.short	(.L_1653 - .L_1652)
.L_1652:
        /*000c*/ 	.word	0x00000000
        /*0010*/ 	.short	0x0000
        /*0012*/ 	.short	0x0000
        /*0014*/ 	.byte	0x00, 0xf0, 0xa1, 0x03


	//----- nvinfo : EIATTR_SPARSE_MMA_MASK
	.align		4
.L_1653:
        /*0018*/ 	.byte	0x03, 0x50
        /*001a*/ 	.short	0x0000


	//----- nvinfo : EIATTR_MAXREG_COUNT
	.align		4
        /*001c*/ 	.byte	0x03, 0x1b
        /*001e*/ 	.short	0x0080


	//----- nvinfo : EIATTR_NUM_BARRIERS
	.align		4
        /*0020*/ 	.byte	0x02, 0x4c
        /*0022*/ 	.byte	0x01
	.zero		1


	//----- nvinfo : EIATTR_EXTERNS
	.align		4
        /*0024*/ 	.byte	0x04, 0x0f
        /*0026*/ 	.short	(.L_1655 - .L_1654)


	//   ....[0]....
	.align		4
.L_1654:
        /*0028*/ 	.word	index@(__assertfail)


	//----- nvinfo : EIATTR_MERCURY_ISA_VERSION
	.align		4
.L_1655:
        /*002c*/ 	.byte	0x03, 0x5f
        /*002e*/ 	.short	0x0101


	//----- nvinfo : EIATTR_COOP_GROUP_MASK_REGIDS
	.align		4
        /*0030*/ 	.byte	0x04, 0x29
        /*0032*/ 	.short	(.L_1657 - .L_1656)


	//   ....[0]....
.L_1656:
        /*0034*/ 	.word	0xffffffff


	//   ....[1]....
        /*0038*/ 	.word	0xffffffff


	//   ....[2]....
        /*003c*/ 	.word	0xffffffff


	//   ....[3]....
        /*0040*/ 	.word	0xffffffff


	//   ....[4]....
        /*0044*/ 	.word	0xffffffff


	//   ....[5]....
        /*0048*/ 	.word	0xffffffff


	//   ....[6]....
        /*004c*/ 	.word	0xffffffff


	//   ....[7]....
        /*0050*/ 	.word	0xffffffff


	//   ....[8]....
        /*0054*/ 	.word	0xffffffff


	//   ....[9]....
        /*0058*/ 	.word	0xffffffff


	//   ....[10]....
        /*005c*/ 	.word	0xffffffff


	//   ....[11]....
        /*0060*/ 	.word	0xffffffff


	//   ....[12]....
        /*0064*/ 	.word	0xffffffff


	//   ....[13]....
        /*0068*/ 	.word	0xffffffff


	//   ....[14]....
        /*006c*/ 	.word	0xffffffff


	//----- nvinfo : EIATTR_COOP_GROUP_INSTR_OFFSETS
	.align		4
.L_1657:
        /*0070*/ 	.byte	0x04, 0x28
        /*0072*/ 	.short	(.L_1659 - .L_1658)


	//   ....[0]....
.L_1658:
        /*0074*/ 	.word	0x00002090


	//   ....[1]....
        /*0078*/ 	.word	0x000020b0


	//   ....[2]....
        /*007c*/ 	.word	0x000020d0


	//   ....[3]....
        /*0080*/ 	.word	0x000020f0


	//   ....[4]....
        /*0084*/ 	.word	0x00002110


	//   ....[5]....
        /*0088*/ 	.word	0x00002430


	//   ....[6]....
        /*008c*/ 	.word	0x00002450


	//   ....[7]....
        /*0090*/ 	.word	0x00002460


	//   ....[8]....
        /*0094*/ 	.word	0x00002490


	//   ....[9]....
        /*0098*/ 	.word	0x000024a0


	//   ....[10]....
        /*009c*/ 	.word	0x000024d0


	//   ....[11]....
        /*00a0*/ 	.word	0x000024e0


	//   ....[12]....
        /*00a4*/ 	.word	0x00002520


	//   ....[13]....
        /*00a8*/ 	.word	0x00002530


	//   ....[14]....
        /*00ac*/ 	.word	0x00002560


	//----- nvinfo : EIATTR_SYSCALL_OFFSETS
	.align		4
.L_1659:
        /*00b0*/ 	.byte	0x04, 0x46
        /*00b2*/ 	.short	(.L_1661 - .L_1660)


	//   ....[0]....
.L_1660:
        /*00b4*/ 	.word	0x00000510


	//----- nvinfo : EIATTR_EXIT_INSTR_OFFSETS
	.align		4
.L_1661:
        /*00b8*/ 	.byte	0x04, 0x1c
        /*00ba*/ 	.short	(.L_1663 - .L_1662)


	//   ....[0]....
.L_1662:
        /*00bc*/ 	.word	0x00000240


	//   ....[1]....
        /*00c0*/ 	.word	0x000003c0


	//   ....[2]....
        /*00c4*/ 	.word	0x000036c0


	//   ....[3]....
        /*00c8*/ 	.word	0x00003820


	//----- nvinfo : EIATTR_MAX_THREADS
	.align		4
.L_1663:
        /*00cc*/ 	.byte	0x04, 0x05
        /*00ce*/ 	.short	(.L_1665 - .L_1664)
.L_1664:
        /*00d0*/ 	.word	0x00000100
        /*00d4*/ 	.word	0x00000001
        /*00d8*/ 	.word	0x00000001


	//----- nvinfo : EIATTR_CRS_STACK_SIZE
	.align		4
.L_1665:
        /*00dc*/ 	.byte	0x04, 0x1e
        /*00de*/ 	.short	(.L_1667 - .L_1666)
.L_1666:
        /*00e0*/ 	.word	0x00000000


	//----- nvinfo : EIATTR_CBANK_PARAM_SIZE
	.align		4
.L_1667:
        /*00e4*/ 	.byte	0x03, 0x19
        /*00e6*/ 	.short	0x00e8


	//----- nvinfo : EIATTR_PARAM_CBANK
	.align		4
        /*00e8*/ 	.byte	0x04, 0x0a
        /*00ea*/ 	.short	(.L_1669 - .L_1668)
	.align		4
.L_1668:
        /*00ec*/ 	.word	index@(.nv.constant0._ZN7cutlass13device_kernelIN5flash19FlashAttnFwdCombineIN4cute5tupleIJNS3_1CILi8EEENS5_ILi128EEEEEELi8ELi256ELi1ELb0ELb1ENS_6half_tEfNS_4arch4Sm90EEEEEvNT_6ParamsE)
        /*00f0*/ 	.short	0x0210
        /*00f2*/ 	.short	0x00e8


	//----- nvinfo : EIATTR_SW_WAR
	.align		4
.L_1669:
        /*00f4*/ 	.byte	0x04, 0x36
        /*00f6*/ 	.short	(.L_1671 - .L_1670)
.L_1670:
        /*00f8*/ 	.word	0x00000008
.L_1671:


//--------------------- .nv.info._ZN7cutlass13device_kernelIN5flash19FlashAttnFwdCombineIN4cute5tupleIJNS3_1CILi8EEENS5_ILi128EEEEEELi7ELi256ELi1ELb0ELb1ENS_6half_tEfNS_4arch4Sm90EEEEEvNT_6ParamsE --------------------------
	.section	.nv.info._ZN7cutlass13device_kernelIN5flash19FlashAttnFwdCombineIN4cute5tupleIJNS3_1CILi8EEENS5_ILi128EEEEEELi7ELi256ELi1ELb0ELb1ENS_6half_tEfNS_4arch4Sm90EEEEEvNT_6ParamsE,"",@"SHT_CUDA_INFO"
	.sectionflags	@""
	.align	4


	//----- nvinfo : EIATTR_CUDA_API_VERSION
	.align		4
        /*0000*/ 	.byte	0x04, 0x37
        /*0002*/ 	.short	(.L_1673 - .L_1672)
.L_1672:
        /*0004*/ 	.word	0x00000082


	//----- nvinfo : EIATTR_KPARAM_INFO
	.align		4
.L_1673:
        /*0008*/ 	.byte	0x04, 0x17
        /*000a*/ 	.short	(.L_1675 - .L_1674)
.L_1674:
        /*000c*/ 	.word	0x00000000
        /*0010*/ 	.short	0x0000
        /*0012*/ 	.short	0x0000
        /*0014*/ 	.byte	0x00, 0xf0, 0xa1, 0x03


	//----- nvinfo : EIATTR_SPARSE_MMA_MASK
	.align		4
.L_1675:
        /*0018*/ 	.byte	0x03, 0x50
        /*001a*/ 	.short	0x0000


	//----- nvinfo : EIATTR_MAXREG_COUNT
	.align		4
        /*001c*/ 	.byte	0x03, 0x1b
        /*001e*/ 	.short	0x0080


	//----- nvinfo : EIATTR_NUM_BARRIERS
	.align		4
        /*0020*/ 	.byte	0x02, 0x4c
        /*0022*/ 	.byte	0x01
	.zero		1


	//----- nvinfo : EIATTR_EXTERNS
	.align		4
        /*0024*/ 	.byte	0x04, 0x0f
        /*0026*/ 	.short	(.L_1677 - .L_1676)


	//   ....[0]....
	.align		4
.L_1676:
        /*0028*/ 	.word	index@(__assertfail)


	//----- nvinfo : EIATTR_MERCURY_ISA_VERSION
	.align		4
.L_1677:
        /*002c*/ 	.byte	0x03, 0x5f
        /*002e*/ 	.short	0x0101


	//----- nvinfo : EIATTR_COOP_GROUP_MASK_REGIDS
	.align		4
        /*0030*/ 	.byte	0x04, 0x29
        /*0032*/ 	.short	(.L_1679 - .L_1678)


	//   ....[0]....
.L_1678:
        /*0034*/ 	.word	0xffffffff


	//   ....[1]....
        /*0038*/ 	.word	0xffffffff


	//   ....[2]....
        /*003c*/ 	.word	0xffffffff


	//   ....[3]....
        /*0040*/ 	.word	0xffffffff


	//   ....[4]....
        /*0044*/ 	.word	0xffffffff


	//   ....[5]....
        /*0048*/ 	.word	0xffffffff


	//   ....[6]....
        /*004c*/ 	.word	0xffffffff


	//   ....[7]....
        /*0050*/ 	.word	0xffffffff


	//   ....[8]....
        /*0054*/ 	.word	0xffffffff


	//   ....[9]....
        /*0058*/ 	.word	0xffffffff


	//   ....[10]....
        /*005c*/ 	.word	0xffffffff


	//   ....[11]....
        /*0060*/ 	.word	0xffffffff


	//   ....[12]....
        /*0064*/ 	.word	0xffffffff


	//   ....[13]....
        /*0068*/ 	.word	0xffffffff


	//   ....[14]....
        /*006c*/ 	.word	0xffffffff


	//----- nvinfo : EIATTR_COOP_GROUP_INSTR_OFFSETS
	.align		4
.L_1679:
        /*0070*/ 	.byte	0x04, 0x28
        /*0072*/ 	.short	(.L_1681 - .L_1680)


	//   ....[0]....
.L_1680:
        /*0074*/ 	.word	0x00001ba0


	//   ....[1]....
        /*0078*/ 	.word	0x00001bc0


	//   ....[2]....
        /*007c*/ 	.word	0x00001be0


	//   ....[3]....
        /*0080*/ 	.word	0x00001c00


	//   ....[4]....
        /*0084*/ 	.word	0x00001c20


	//   ....[5]....
        /*0088*/ 	.word	0x00001dc0


	//   ....[6]....
        /*008c*/ 	.word	0x00001de0


	//   ....[7]....
        /*0090*/ 	.word	0x00001df0


	//   ....[8]....
        /*0094*/ 	.word	0x00001e20


	//   ....[9]....
        /*0098*/ 	.word	0x00001e30


	//   ....[10]....
        /*009c*/ 	.word	0x00001e60


	//   ....[11]....
        /*00a0*/ 	.word	0x00001e70


	//   ....[12]....
        /*00a4*/ 	.word	0x00001eb0


	//   ....[13]....
        /*00a8*/ 	.word	0x00001ec0


	//   ....[14]....
        /*00ac*/ 	.word	0x00001ef0


	//----- nvinfo : EIATTR_SYSCALL_OFFSETS
	.align		4
.L_1681:
        /*00b0*/ 	.byte	0x04, 0x46
        /*00b2*/ 	.short	(.L_1683 - .L_1682)


	//   ....[0]....
.L_1682:
        /*00b4*/ 	.word	0x00000510


	//----- nvinfo : EIATTR_EXIT_INSTR_OFFSETS
	.align		4
.L_1683:
        /*00b8*/ 	.byte	0x04, 0x1c
        /*00ba*/ 	.short	(.L_1685 - .L_1684)


	//   ....[0]....
.L_1684:
        /*00bc*/ 	.word	0x00000240


	//   ....[1]....
        /*00c0*/ 	.word	0x000003c0


	//   ....[2]....
        /*00c4*/ 	.word	0x00002fe0


	//   ....[3]....
        /*00c8*/ 	.word	0x00003140


	//----- nvinfo : EIATTR_MAX_THREADS
	.align		4
.L_1685:
        /*00cc*/ 	.byte	0x04, 0x05
        /*00ce*/ 	.short	(.L_1687 - .L_1686)
.L_1686:
        /*00d0*/ 	.word	0x00000100
        /*00d4*/ 	.word	0x00000001
        /*00d8*/ 	.word	0x00000001


	//----- nvinfo : EIATTR_CRS_STACK_SIZE
	.align		4
.L_1687:
        /*00dc*/ 	.byte	0x04, 0x1e
        /*00de*/ 	.short	(.L_1689 - .L_1688)
.L_1688:
        /*00e0*/ 	.word	0x00000000


	//----- nvinfo : EIATTR_CBANK_PARAM_SIZE
	.align		4
.L_1689:
        /*00e4*/ 	.byte	0x03, 0x19
        /*00e6*/ 	.short	0x00e8


	//----- nvinfo : EIATTR_PARAM_CBANK
	.align		4
        /*00e8*/ 	.byte	0x04, 0x0a
        /*00ea*/ 	.short	(.L_1691 - .L_1690)
	.align		4
.L_1690:
        /*00ec*/ 	.word	index@(.nv.constant0._ZN7cutlass13device_kernelIN5flash19FlashAttnFwdCombineIN4cute5tupleIJNS3_1CILi8EEENS5_ILi128EEEEEELi7ELi256ELi1ELb0ELb1ENS_6half_tEfNS_4arch4Sm90EEEEEvNT_6ParamsE)
        /*00f0*/ 	.short	0x0210
        /*00f2*/ 	.short	0x00e8


	//----- nvinfo : EIATTR_SW_WAR
	.align		4
.L_1691:
        /*00f4*/ 	.byte	0x04, 0x36
        /*00f6*/ 	.short	(.L_1693 - .L_1692)
.L_1692:
        /*00f8*/ 	.word	0x00000008
.L_1693:


//--------------------- .nv.info._ZN7cutlass13device_kernelIN5flash19FlashAttnFwdCombineIN4cute5tupleIJNS3_1CILi8EEENS5_ILi128EEEEEELi6ELi256ELi1ELb0ELb1ENS_6half_tEfNS_4arch4Sm90EEEEEvNT_6ParamsE --------------------------
	.section	.nv.info._ZN7cutlass13device_kernelIN5flash19FlashAttnFwdCombineIN4cute5tupleIJNS3_1CILi8EEENS5_ILi128EEEEEELi6ELi256ELi1ELb0ELb1ENS_6half_tEfNS_4arch4Sm90EEEEEvNT_6ParamsE,"",@"SHT_CUDA_INFO"
	.sectionflags	@""
	.align	4


	//----- nvinfo : EIATTR_CUDA_API_VERSION
	.align		4
        /*0000*/ 	.byte	0x04, 0x37
        /*0002*/ 	.short	(.L_1695 - .L_1694)
.L_1694:
        /*0004*/ 	.word	0x00000082


	//----- nvinfo : EIATTR_KPARAM_INFO
	.align		4
.L_1695:
        /*0008*/ 	.byte	0x04, 0x17
        /*000a*/ 	.short	(.L_1697 - .L_1696)
.L_1696:
        /*000c*/ 	.word	0x00000000
        /*0010*/ 	.short	0x0000
        /*0012*/ 	.short	0x0000
        /*0014*/ 	.byte	0x00, 0xf0, 0xa1, 0x03


	//----- nvinfo : EIATTR_SPARSE_MMA_MASK
	.align		4
.L_1697:
        /*0018*/ 	.byte	0x03, 0x50
        /*001a*/ 	.short	0x0000


	//----- nvinfo : EIATTR_MAXREG_COUNT
	.align		4
        /*001c*/ 	.byte	0x03, 0x1b
        /*001e*/ 	.short	0x0080


	//----- nvinfo : EIATTR_NUM_BARRIERS
	.align		4
        /*0020*/ 	.byte	0x02, 0x4c
        /*0022*/ 	.byte	0x01
	.zero		1


	//----- nvinfo : EIATTR_EXTERNS
	.align		4
        /*0024*/ 	.byte	0x04, 0x0f
        /*0026*/ 	.short	(.L_1699 - .L_1698)


	//   ....[0]....
	.align		4
.L_1698:
        /*0028*/ 	.word	index@(__assertfail)


	//----- nvinfo : EIATTR_MERCURY_ISA_VERSION
	.align		4
.L_1699:
        /*002c*/ 	.byte	0x03, 0x5f
        /*002e*/ 	.short	0x0101


	//----- nvinfo : EIATTR_COOP_GROUP_MASK_REGIDS
	.align		4
        /*0030*/ 	.byte	0x04, 0x29
        /*0032*/ 	.short	(.L_1701 - .L_1700)


	//   ....[0]....
.L_1700:
        /*0034*/ 	.word	0xffffffff


	//   ....[1]....
        /*0038*/ 	.word	0xffffffff


	//   ....[2]....
        /*003c*/ 	.word	0xffffffff


	//   ....[3]....
        /*0040*/ 	.word	0xffffffff


	//   ....[4]....
        /*0044*/ 	.word	0xffffffff


	//   ....[5]....
        /*0048*/ 	.word	0xffffffff


	//   ....[6]....
        /*004c*/ 	.word	0xffffffff


	//   ....[7]....
        /*0050*/ 	.word	0xffffffff


	//   ....[8]....
        /*0054*/ 	.word	0xffffffff


	//   ....[9]....
        /*0058*/ 	.word	0xffffffff


	//   ....[10]....
        /*005c*/ 	.word	0xffffffff


	//   ....[11]....
        /*0060*/ 	.word	0xffffffff


	//   ....[12]....
        /*0064*/ 	.word	0xffffffff


	//   ....[13]....
        /*0068*/ 	.word	0xffffffff


	//   ....[14]....
        /*006c*/ 	.word	0xffffffff


	//----- nvinfo : EIATTR_COOP_GROUP_INSTR_OFFSETS
	.align		4
.L_1701:
        /*0070*/ 	.byte	0x04, 0x28
        /*0072*/ 	.short	(.L_1703 - .L_1702)


	//   ....[0]....
.L_1702:
        /*0074*/ 	.word	0x00001800


	//   ....[1]....
        /*0078*/ 	.word	0x00001820


	//   ....[2]....
        /*007c*/ 	.word	0x00001840


	//   ....[3]....
        /*0080*/ 	.word	0x00001860


	//   ....[4]....
        /*0084*/ 	.word	0x00001880


	//   ....[5]....
        /*0088*/ 	.word	0x00001970


	//   ....[6]....
        /*008c*/ 	.word	0x00001990


	//   ....[7]....
        /*0090*/ 	.word	0x000019a0


	//   ....[8]....
        /*0094*/ 	.word	0x000019d0


	//   ....[9]....
        /*0098*/ 	.word	0x000019e0


	//   ....[10]....
        /*009c*/ 	.word	0x00001a10


	//   ....[11]....
        /*00a0*/ 	.word	0x00001a20


	//   ....[12]....
        /*00a4*/ 	.word	0x00001a60


	//   ....[13]....
        /*00a8*/ 	.word	0x00001a70


	//   ....[14]....
        /*00ac*/ 	.word	0x00001aa0


	//----- nvinfo : EIATTR_SYSCALL_OFFSETS
	.align		4
.L_1703:
        /*00b0*/ 	.byte	0x04, 0x46
        /*00b2*/ 	.short	(.L_1705 - .L_1704)


	//   ....[0]....
.L_1704:
        /*00b4*/ 	.word	0x00000510


	//----- nvinfo : EIATTR_EXIT_INSTR_OFFSETS
	.align		4
.L_1705:
        /*00b8*/ 	.byte	0x04, 0x1c
        /*00ba*/ 	.short	(.L_1707 - .L_1706)


	//   ....[0]....
.L_1706:
        /*00bc*/ 	.word	0x00000240


	//   ....[1]....
        /*00c0*/ 	.word	0x000003c0


	//   ....[2]....
        /*00c4*/ 	.word	0x00002b40


	//   ....[3]....
        /*00c8*/ 	.word	0x00002ca0


	//----- nvinfo : EIATTR_MAX_THREADS
	.align		4
.L_1707:
        /*00cc*/ 	.byte	0x04, 0x05
        /*00ce*/ 	.short	(.L_1709 - .L_1708)
.L_1708:
        /*00d0*/ 	.word	0x00000100
        /*00d4*/ 	.word	0x00000001
        /*00d8*/ 	.word	0x00000001


	//----- nvinfo : EIATTR_CRS_STACK_SIZE
	.align		4
.L_1709:
        /*00dc*/ 	.byte	0x04, 0x1e
        /*00de*/ 	.short	(.L_1711 - .L_1710)
.L_1710:
        /*00e0*/ 	.word	0x00000000


	//----- nvinfo : EIATTR_CBANK_PARAM_SIZE
	.align		4
.L_1711:
        /*00e4*/ 	.byte	0x03, 0x19
        /*00e6*/ 	.short	0x00e8


	//----- nvinfo : EIATTR_PARAM_CBANK
	.align		4
        /*00e8*/ 	.byte	0x04, 0x0a
        /*00ea*/ 	.short	(.L_1713 - .L_1712)
	.align		4
.L_1712:
        /*00ec*/ 	.word	index@(.nv.constant0._ZN7cutlass13device_kernelIN5flash19FlashAttnFwdCombineIN4cute5tupleIJNS3_1CILi8EEENS5_ILi128EEEEEELi6ELi256ELi1ELb0ELb1ENS_6half_tEfNS_4arch4Sm90EEEEEvNT_6ParamsE)
        /*00f0*/ 	.short	0x0210
        /*00f2*/ 	.short	0x00e8


	//----- nvinfo : EIATTR_SW_WAR
	.align		4
.L_1713:
        /*00f4*/ 	.byte	0x04, 0x36
        /*00f6*/ 	.short	(.L_1715 - .L_1714)
.L_1714:
        /*00f8*/ 	.word	0x00000008
.L_1715:


//--------------------- .nv.info._ZN7cutlass13device_kernelIN5flash19FlashAttnFwdCombineIN4cute5tupleIJNS3_1CILi8EEENS5_ILi128EEEEEELi5ELi256ELi1ELb0ELb1ENS_6half_tEfNS_4arch4Sm90EEEEEvNT_6ParamsE --------------------------
	.section	.nv.info._ZN7cutlass13device_kernelIN5flash19FlashAttnFwdCombineIN4cute5tupleIJNS3_1CILi8EEENS5_ILi128EEEEEELi5ELi256ELi1ELb0ELb1ENS_6half_tEfNS_4arch4Sm90EEEEEvNT_6ParamsE,"",@"SHT_CUDA_INFO"
	.sectionflags	@""
	.align	4


	//----- nvinfo : EIATTR_CUDA_API_VERSION
	.align		4
        /*0000*/ 	.byte	0x04, 0x37
        /*0002*/ 	.short	(.L_1717 - .L_1716)
.L_1716:
        /*0004*/ 	.word	0x00000082


	//----- nvinfo : EIATTR_KPARAM_INFO
	.align		4
.L_1717:
        /*0008*/ 	.byte	0x04, 0x17
        /*000a*/ 	.short	(.L_1719 - .L_1718)
.L_1718:
        /*000c*/ 	.word	0x00000000
        /*0010*/ 	.short	0x0000
        /*0012*/ 	.short	0x0000
        /*0014*/ 	.byte	0x00, 0xf0, 0xa1, 0x03


	//----- nvinfo : EIATTR_SPARSE_MMA_MASK
	.align		4
.L_1719:
        /*0018*/ 	.byte	0x03, 0x50
        /*001a*/ 	.short	0x0000


	//----- nvinfo : EIATTR_MAXREG_COUNT
	.align		4
        /*001c*/ 	.byte	0x03, 0x1b
        /*001e*/ 	.short	0x0080


	//----- nvinfo : EIATTR_NUM_BARRIERS
	.align		4
        /*0020*/ 	.byte	0x02, 0x4c
        /*0022*/ 	.byte	0x01
	.zero		1


	//----- nvinfo : EIATTR_EXTERNS
	.align		4
        /*0024*/ 	.byte	0x04, 0x0f
        /*0026*/ 	.short	(.L_1721 - .L_1720)


	//   ....[0]....
	.align		4
.L_1720:
        /*0028*/ 	.word	index@(__assertfail)


	//----- nvinfo : EIATTR_MERCURY_ISA_VERSION
	.align		4
.L_1721:
        /*002c*/ 	.byte	0x03, 0x5f
        /*002e*/ 	.short	0x0101


	//----- nvinfo : EIATTR_COOP_GROUP_MASK_REGIDS
	.align		4
        /*0030*/ 	.byte	0x04, 0x29
        /*0032*/ 	.short	(.L_1723 - .L_1722)


	//   ....[0]....
.L_1722:
        /*0034*/ 	.word	0xffffffff


	//   ....[1]....
        /*0038*/ 	.word	0xffffffff


	//   ....[2]....
        /*003c*/ 	.word	0xffffffff


	//   ....[3]....
        /*0040*/ 	.word	0xffffffff


	//   ....[4]....
        /*0044*/ 	.word	0xffffffff


	//   ....[5]....
        /*0048*/ 	.word	0xffffffff


	//   ....[6]....
        /*004c*/ 	.word	0xffffffff


	//   ....[7]....
        /*0050*/ 	.word	0xffffffff


	//   ....[8]....
        /*0054*/ 	.word	0xffffffff


	//   ....[9]....
        /*0058*/ 	.word	0xffffffff


	//   ....[10]....
        /*005c*/ 	.word	0xffffffff


	//   ....[11]....
        /*0060*/ 	.word	0xffffffff


	//   ....[12]....
        /*0064*/ 	.word	0xffffffff


	//   ....[13]....
        /*0068*/ 	.word	0xffffffff


	//   ....[14]....
        /*006c*/ 	.word	0xffffffff


	//----- nvinfo : EIATTR_COOP_GROUP_INSTR_OFFSETS
	.align		4
.L_1723:
        /*0070*/ 	.byte	0x04, 0x28
        /*0072*/ 	.short	(.L_1725 - .L_1724)


	//   ....[0]....
.L_1724:
        /*0074*/ 	.word	0x000015e0


	//   ....[1]....
        /*0078*/ 	.word	0x00001600


	//   ....[2]....
        /*007c*/ 	.word	0x00001620


	//   ....[3]....
        /*0080*/ 	.word	0x00001640


	//   ....[4]....
        /*0084*/ 	.word	0x00001660


	//   ....[5]....
        /*0088*/ 	.word	0x000016f0


	//   ....[6]....
        /*008c*/ 	.word	0x00001720


	//   ....[7]....
        /*0090*/ 	.word	0x00001730


	//   ....[8]....
        /*0094*/ 	.word	0x00001760


	//   ....[9]....
        /*0098*/ 	.word	0x00001770


	//   ....[10]....
        /*009c*/ 	.word	0x000017a0


	//   ....[11]....
        /*00a0*/ 	.word	0x000017b0


	//   ....[12]....
        /*00a4*/ 	.word	0x000017e0


	//   ....[13]....
        /*00a8*/ 	.word	0x000017f0


	//   ....[14]....
        /*00ac*/ 	.word	0x00001860


	//----- nvinfo : EIATTR_SYSCALL_OFFSETS
	.align		4
.L_1725:
        /*00b0*/ 	.byte	0x04, 0x46
        /*00b2*/ 	.short	(.L_1727 - .L_1726)


	//   ....[0]....
.L_1726:
        /*00b4*/ 	.word	0x00000510


	//----- nvinfo : EIATTR_EXIT_INSTR_OFFSETS
	.align		4
.L_1727:
        /*00b8*/ 	.byte	0x04, 0x1c
        /*00ba*/ 	.short	(.L_1729 - .L_1728)


	//   ....[0]....
.L_1728:
        /*00bc*/ 	.word	0x00000240


	//   ....[1]....
        /*00c0*/ 	.word	0x000003c0


	//   ....[2]....
        /*00c4*/ 	.word	0x000028b0


	//   ....[3]....
        /*00c8*/ 	.word	0x00002a10


	//----- nvinfo : EIATTR_MAX_THREADS
	.align		4
.L_1729:
        /*00cc*/ 	.byte	0x04, 0x05
        /*00ce*/ 	.short	(.L_1731 - .L_1730)
.L_1730:
        /*00d0*/ 	.word	0x00000100
        /*00d4*/ 	.word	0x00000001
        /*00d8*/ 	.word	0x00000001


	//----- nvinfo : EIATTR_CRS_STACK_SIZE
	.align		4
.L_1731:
        /*00dc*/ 	.byte	0x04, 0x1e
        /*00de*/ 	.short	(.L_1733 - .L_1732)
.L_1732:
        /*00e0*/ 	.word	0x00000000


	//----- nvinfo : EIATTR_CBANK_PARAM_SIZE
	.align		4
.L_1733:
        /*00e4*/ 	.byte	0x03, 0x19
        /*00e6*/ 	.short	0x00e8


	//----- nvinfo : EIATTR_PARAM_CBANK
	.align		4
        /*00e8*/ 	.byte	0x04, 0x0a
        /*00ea*/ 	.short	(.L_1735 - .L_1734)
	.align		4
.L_1734:
        /*00ec*/ 	.word	index@(.nv.constant0._ZN7cutlass13device_kernelIN5flash19FlashAttnFwdCombineIN4cute5tupleIJNS3_1CILi8EEENS5_ILi128EEEEEELi5ELi256ELi1ELb0ELb1ENS_6half_tEfNS_4arch4Sm90EEEEEvNT_6ParamsE)
        /*00f0*/ 	.short	0x0210
        /*00f2*/ 	.short	0x00e8


	//----- nvinfo : EIATTR_SW_WAR
	.align		4
.L_1735:
        /*00f4*/ 	.byte	0x04, 0x36
        /*00f6*/ 	.short	(.L_1737 - .L_1736)
.L_1736:
        /*00f8*/ 	.word	0x00000008
.L_1737:


//--------------------- .nv.info._ZN7cutlass13device_kernelIN5flash19FlashAttnFwdCombineIN4cute5tupleIJNS3_1CILi8EEENS5_ILi128EEEEEELi8ELi256ELi1ELb0ELb0ENS_6half_tEfNS_4arch4Sm80EEEEEvNT_6ParamsE --------------------------
	.section	.nv.info._ZN7cutlass13device_kernelIN5flash19FlashAttnFwdCombineIN4cute5tupleIJNS3_1CILi8EEENS5_ILi128EEEEEELi8ELi256ELi1ELb0ELb0ENS_6half_tEfNS_4arch4Sm80EEEEEvNT_6ParamsE,"",@"SHT_CUDA_INFO"
	.sectionflags	@""
	.align	4


	//----- nvinfo : EIATTR_CUDA_API_VERSION
	.align		4
        /*0000*/ 	.byte	0x04, 0x37
        /*0002*/ 	.short	(.L_1739 - .L_1738)
.L_1738:
        /*0004*/ 	.word	0x00000082


	//----- nvinfo : EIATTR_KPARAM_INFO
	.align		4
.L_1739:
        /*0008*/ 	.byte	0x04, 0x17
        /*000a*/ 	.short	(.L_1741 - .L_1740)
.L_1740:
        /*000c*/ 	.word	0x00000000
        /*0010*/ 	.short	0x0000
        /*0012*/ 	.short	0x0000
        /*0014*/ 	.byte	0x00, 0xf0, 0xa1, 0x03


	//----- nvinfo : EIATTR_SPARSE_MMA_MASK
	.align		4
.L_1741:
        /*0018*/ 	.byte	0x03, 0x50
        /*001a*/ 	.short	0x0000


	//----- nvinfo : EIATTR_MAXREG_COUNT
	.align		4
        /*001c*/ 	.byte	0x03, 0x1b
        /*001e*/ 	.short	0x0080


	//----- nvinfo : EIATTR_NUM_BARRIERS
	.align		4
        /*0020*/ 	.byte	0x02, 0x4c
        /*0022*/ 	.byte	0x01
	.zero		1


	//----- nvinfo : EIATTR_EXTERNS
	.align		4
        /*0024*/ 	.byte	0x04, 0x0f
        /*0026*/ 	.short	(.L_1743 - .L_1742)


	//   ....[0]....
	.align		4
.L_1742:
        /*0028*/ 	.word	index@(__assertfail)


	//----- nvinfo : EIATTR_MERCURY_ISA_VERSION
	.align		4
.L_1743:
        /*002c*/ 	.byte	0x03, 0x5f
        /*002e*/ 	.short	0x0101


	//----- nvinfo : EIATTR_COOP_GROUP_MASK_REGIDS
	.align		4
        /*0030*/ 	.byte	0x04, 0x29
        /*0032*/ 	.short	(.L_1745 - .L_1744)


	//   ....[0]....
.L_1744:
        /*0034*/ 	.word	0xffffffff


	//   ....[1]....
        /*0038*/ 	.word	0xffffffff


	//   ....[2]....
        /*003c*/ 	.word	0xffffffff


	//   ....[3]....
        /*0040*/ 	.word	0xffffffff


	//   ....[4]....
        /*0044*/ 	.word	0xffffffff


	//   ....[5]....
        /*0048*/ 	.word	0xffffffff


	//   ....[6]....
        /*004c*/ 	.word	0xffffffff


	//   ....[7]....
        /*0050*/ 	.word	0xffffffff


	//   ....[8]....
        /*0054*/ 	.word	0xffffffff


	//   ....[9]....
        /*0058*/ 	.word	0xffffffff


	//   ....[10]....
        /*005c*/ 	.word	0xffffffff


	//   ....[11]....
        /*0060*/ 	.word	0xffffffff


	//   ....[12]....
        /*0064*/ 	.word	0xffffffff


	//   ....[13]....
        /*0068*/ 	.word	0xffffffff


	//   ....[14]....
        /*006c*/ 	.word	0xffffffff


	//----- nvinfo : EIATTR_COOP_GROUP_INSTR_OFFSETS
	.align		4
.L_1745:
        /*0070*/ 	.byte	0x04, 0x28
        /*0072*/ 	.short	(.L_1747 - .L_1746)


	//   ....[0]....
.L_1746:
        /*0074*/ 	.word	0x00001760


	//   ....[1]....
        /*0078*/ 	.word	0x00001780


	//   ....[2]....
        /*007c*/ 	.word	0x000017a0


	//   ....[3]....
        /*0080*/ 	.word	0x000017c0


	//   ....[4]....
        /*0084*/ 	.word	0x000017e0


	//   ....[5]....
        /*0088*/ 	.word	0x00001af0


	//   ....[6]....
        /*008c*/ 	.word	0x00001b10


	//   ....[7]....
        /*0090*/ 	.word	0x00001b30


	//   ....[8]....
        /*0094*/ 	.word	0x00001b50


	//   ....[9]....
        /*0098*/ 	.word	0x00001b70


	//   ....[10]....
        /*009c*/ 	.word	0x00001ba0


	//   ....[11]....
        /*00a0*/ 	.word	0x00001bc0


	//   ....[12]....
        /*00a4*/ 	.word	0x00001bf0


	//   ....[13]....
        /*00a8*/ 	.word	0x00001c10


	//   ....[14]....
        /*00ac*/ 	.word	0x00001c40


	//----- nvinfo : EIATTR_SYSCALL_OFFSETS
	.align		4
.L_1747:
        /*00b0*/ 	.byte	0x04, 0x46
        /*00b2*/ 	.short	(.L_1749 - .L_1748)


	//   ....[0]....
.L_1748:
        /*00b4*/ 	.word	0x00000390


	//----- nvinfo : EIATTR_EXIT_INSTR_OFFSETS
	.align		4
.L_1749:
        /*00b8*/ 	.byte	0x04, 0x1c
        /*00ba*/ 	.short	(.L_1751 - .L_1750)


	//   ....[0]....
.L_1750:
        /*00bc*/ 	.word	0x00000240


	//   ....[1]....
        /*00c0*/ 	.word	0x00002dd0


	//   ....[2]....
        /*00c4*/ 	.word	0x00002f80


	//----- nvinfo : EIATTR_MAX_THREADS
	.align		4
.L_1751:
        /*00c8*/ 	.byte	0x04, 0x05
        /*00ca*/ 	.short	(.L_1753 - .L_1752)
.L_1752:
        /*00cc*/ 	.word	0x00000100
        /*00d0*/ 	.word	0x00000001
        /*00d4*/ 	.word	0x00000001


	//----- nvinfo : EIATTR_CRS_STACK_SIZE
	.align		4
.L_1753:
        /*00d8*/ 	.byte	0x04, 0x1e
        /*00da*/ 	.short	(.L_1755 - .L_1754)
.L_1754:
        /*00dc*/ 	.word	0x00000000


	//----- nvinfo : EIATTR_CBANK_PARAM_SIZE
	.align		4
.L_1755:
        /*00e0*/ 	.byte	0x03, 0x19
        /*00e2*/ 	.short	0x00e8


	//----- nvinfo : EIATTR_PARAM_CBANK
	.align		4
        /*00e4*/ 	.byte	0x04, 0x0a
        /*00e6*/ 	.short	(.L_1757 - .L_1756)
	.align		4
.L_1756:
        /*00e8*/ 	.word	index@(.nv.constant0._ZN7cutlass13device_kernelIN5flash19FlashAttnFwdCombineIN4cute5tupleIJNS3_1CILi8EEENS5_ILi128EEEEEELi8ELi256ELi1ELb0ELb0ENS_6half_tEfNS_4arch4Sm80EEEEEvNT_6ParamsE)
        /*00ec*/ 	.short	0x0210
        /*00ee*/ 	.short	0x00e8


	//----- nvinfo : EIATTR_SW_WAR
	.align		4
.L_1757:
        /*00f0*/ 	.byte	0x04, 0x36
        /*00f2*/ 	.short	(.L_1759 - .L_1758)
.L_1758:
        /*00f4*/ 	.word	0x00000008
.L_1759:


//--------------------- .nv.info._ZN7cutlass13device_kernelIN5flash19FlashAttnFwdCombineIN4cute5tupleIJNS3_1CILi8EEENS5_ILi128EEEEEELi7ELi256ELi1ELb0ELb0ENS_6half_tEfNS_4arch4Sm80EEEEEvNT_6ParamsE --------------------------
	.section	.nv.info._ZN7cutlass13device_kernelIN5flash19FlashAttnFwdCombineIN4cute5tupleIJNS3_1CILi8EEENS5_ILi128EEEEEELi7ELi256ELi1ELb0ELb0ENS_6half_tEfNS_4arch4Sm80EEEEEvNT_6ParamsE,"",@"SHT_CUDA_INFO"
	.sectionflags	@""
	.align	4


	//----- nvinfo : EIATTR_CUDA_API_VERSION
	.align		4
        /*0000*/ 	.byte	0x04, 0x37
        /*0002*/ 	.short	(.L_1761 - .L_1760)
.L_1760:
        /*0004*/ 	.word	0x00000082


	//----- nvinfo : EIATTR_KPARAM_INFO
	.align		4
.L_1761:
        /*0008*/ 	.byte	0x04, 0x17
        /*000a*/ 	.short	(.L_1763 - .L_1762)
.L_1762:
        /*000c*/ 	.word	0x00000000
        /*0010*/ 	.short	0x0000
        /*0012*/ 	.short	0x0000
        /*0014*/ 	.byte	0x00, 0xf0, 0xa1, 0x03


	//----- nvinfo : EIATTR_SPARSE_MMA_MASK
	.align		4
.L_1763:
        /*0018*/ 	.byte	0x03, 0x50
        /*001a*/ 	.short	0x0000


	//----- nvinfo : EIATTR_MAXREG_COUNT
	.align		4
        /*001c*/ 	.byte	0x03, 0x1b
        /*001e*/ 	.short	0x0080


	//----- nvinfo : EIATTR_NUM_BARRIERS
	.align		4
        /*0020*/ 	.byte	0x02, 0x4c
        /*0022*/ 	.byte	0x01
	.zero		1


	//----- nvinfo : EIATTR_EXTERNS
	.align		4
        /*0024*/ 	.byte	0x04, 0x0f
        /*0026*/ 	.short	(.L_1765 - .L_1764)


	//   ....[0]....
	.align		4
.L_1764:
        /*0028*/ 	.word	index@(__assertfail)


	//----- nvinfo : EIATTR_MERCURY_ISA_VERSION
	.align		4
.L_1765:
        /*002c*/ 	.byte	0x03, 0x5f
        /*002e*/ 	.short	0x0101


	//----- nvinfo : EIATTR_COOP_GROUP_MASK_REGIDS
	.align		4
        /*0030*/ 	.byte	0x04, 0x29
        /*0032*/ 	.short	(.L_1767 - .L_1766)


	//   ....[0]....
.L_1766:
        /*0034*/ 	.word	0xffffffff


	//   ....[1]....
        /*0038*/ 	.word	0xffffffff


	//   ....[2]....
        /*003c*/ 	.word	0xffffffff


	//   ....[3]....
        /*0040*/ 	.word	0xffffffff


	//   ....[4]....
        /*0044*/ 	.word	0xffffffff


	//   ....[5]....
        /*0048*/ 	.word	0xffffffff


	//   ....[6]....
        /*004c*/ 	.word	0xffffffff


	//   ....[7]....
        /*0050*/ 	.word	0xffffffff


	//   ....[8]....
        /*0054*/ 	.word	0xffffffff


	//   ....[9]....
        /*0058*/ 	.word	0xffffffff


	//   ....[10]....
        /*005c*/ 	.word	0xffffffff


	//   ....[11]....
        /*0060*/ 	.word	0xffffffff


	//   ....[12]....
        /*0064*/ 	.word	0xffffffff


	//   ....[13]....
        /*0068*/ 	.word	0xffffffff


	//   ....[14]....
        /*006c*/ 	.word	0xffffffff


	//----- nvinfo : EIATTR_COOP_GROUP_INSTR_OFFSETS
	.align		4
.L_1767:
        /*0070*/ 	.byte	0x04, 0x28
        /*0072*/ 	.short	(.L_1769 - .L_1768)


	//   ....[0]....
.L_1768:
        /*0074*/ 	.word	0x000012a0


	//   ....[1]....
        /*0078*/ 	.word	0x000012c0


	//   ....[2]....
        /*007c*/ 	.word	0x000012e0


	//   ....[3]....
        /*0080*/ 	.word	0x00001300


	//   ....[4]....
        /*0084*/ 	.word	0x00001320


	//   ....[5]....
        /*0088*/ 	.word	0x000014c0


	//   ....[6]....
        /*008c*/ 	.word	0x000014e0


	//   ....[7]....
        /*0090*/ 	.word	0x000014f0


	//   ....[8]....
        /*0094*/ 	.word	0x00001520


	//   ....[9]....
        /*0098*/ 	.word	0x00001530


	//   ....[10]....
        /*009c*/ 	.word	0x00001560


	//   ....[11]....
        /*00a0*/ 	.word	0x00001570


	//   ....[12]....
        /*00a4*/ 	.word	0x000015b0


	//   ....[13]....
        /*00a8*/ 	.word	0x000015c0


	//   ....[14]....
        /*00ac*/ 	.word	0x000015f0


	//----- nvinfo : EIATTR_SYSCALL_OFFSETS
	.align		4
.L_1769:
        /*00b0*/ 	.byte	0x04, 0x46
        /*00b2*/ 	.short	(.L_1771 - .L_1770)


	//   ....[0]....
.L_1770:
        /*00b4*/ 	.word	0x00000390


	//----- nvinfo : EIATTR_EXIT_INSTR_OFFSETS
	.align		4
.L_1771:
        /*00b8*/ 	.byte	0x04, 0x1c
        /*00ba*/ 	.short	(.L_1773 - .L_1772)


	//   ....[0]....
.L_1772:
        /*00bc*/ 	.word	0x00000240


	//   ....[1]....
        /*00c0*/ 	.word	0x00002710


	//   ....[2]....
        /*00c4*/ 	.word	0x000028d0


	//----- nvinfo : EIATTR_MAX_THREADS
	.align		4
.L_1773:
        /*00c8*/ 	.byte	0x04, 0x05
        /*00ca*/ 	.short	(.L_1775 - .L_1774)
.L_1774:
        /*00cc*/ 	.word	0x00000100
        /*00d0*/ 	.word	0x00000001
        /*00d4*/ 	.word	0x00000001


	//----- nvinfo : EIATTR_CRS_STACK_SIZE
	.align		4
.L_1775:
        /*00d8*/ 	.byte	0x04, 0x1e
        /*00da*/ 	.short	(.L_1777 - .L_1776)
.L_1776:
        /*00dc*/ 	.word	0x00000000


	//----- nvinfo : EIATTR_CBANK_PARAM_SIZE
	.align		4
.L_1777:
        /*00e0*/ 	.byte	0x03, 0x19
        /*00e2*/ 	.short	0x00e8


	//----- nvinfo : EIATTR_PARAM_CBANK
	.align		4
        /*00e4*/ 	.byte	0x04, 0x0a
        /*00e6*/ 	.short	(.L_1779 - .L_1778)
	.align		4
.L_1778:
        /*00e8*/ 	.word	index@(.nv.constant0._ZN7cutlass13device_kernelIN5flash19FlashAttnFwdCombineIN4cute5tupleIJNS3_1CILi8EEENS5_ILi128EEEEEELi7ELi256ELi1ELb0ELb0ENS_6half_tEfNS_4arch4Sm80EEEEEvNT_6ParamsE)
        /*00ec*/ 	.short	0x0210
        /*00ee*/ 	.short	0x00e8


	//----- nvinfo : EIATTR_SW_WAR
	.align		4
.L_1779:
        /*00f0*/ 	.byte	0x04, 0x36
        /*00f2*/ 	.short	(.L_1781 - .L_1780)
.L_1780:
        /*00f4*/ 	.word	0x00000008
.L_1781:


//--------------------- .nv.info._ZN7cutlass13device_kernelIN5flash19FlashAttnFwdCombineIN4cute5tupleIJNS3_1CILi8EEENS5_ILi128EEEEEELi6ELi256ELi1ELb0ELb0ENS_6half_tEfNS_4arch4Sm80EEEEEvNT_6ParamsE --------------------------
	.section	.nv.info._ZN7cutlass13device_kernelIN5flash19FlashAttnFwdCombineIN4cute5tupleIJNS3_1CILi8EEENS5_ILi128EEEEEELi6ELi256ELi1ELb0ELb0ENS_6half_tEfNS_4arch4Sm80EEEEEvNT_6ParamsE,"",@"SHT_CUDA_INFO"
	.sectionflags	@""
	.align	4


	//----- nvinfo : EIATTR_CUDA_API_VERSION
	.align		4
        /*0000*/ 	.byte	0x04, 0x37
        /*0002*/ 	.short	(.L_1783 - .L_1782)
.L_1782:
        /*0004*/ 	.word	0x00000082


	//----- nvinfo : EIATTR_KPARAM_INFO
	.align		4
.L_1783:
        /*0008*/ 	.byte	0x04, 0x17
        /*000a*/ 	.short	(.L_1785 - .L_1784)
.L_1784:
        /*000c*/ 	.word	0x00000000
        /*0010*/ 	.short	0x0000
        /*0012*/ 	.short	0x0000
        /*0014*/ 	.byte	0x00, 0xf0, 0xa1, 0x03


	//----- nvinfo : EIATTR_SPARSE_MMA_MASK
	.align		4
.L_1785:
        /*0018*/ 	.byte	0x03, 0x50
        /*001a*/ 	.short	0x0000


	//----- nvinfo : EIATTR_MAXREG_COUNT
	.align		4
        /*001c*/ 	.byte	0x03, 0x1b
        /*001e*/ 	.short	0x0080


	//----- nvinfo : EIATTR_NUM_BARRIERS
	.align		4
        /*0020*/ 	.byte	0x02, 0x4c
        /*0022*/ 	.byte	0x01
	.zero		1


	//----- nvinfo : EIATTR_EXTERNS
	.align		4
        /*0024*/ 	.byte	0x04, 0x0f
        /*0026*/ 	.short	(.L_1787 - .L_1786)


	//   ....[0]....
	.align		4
.L_1786:
        /*0028*/ 	.word	index@(__assertfail)


	//----- nvinfo : EIATTR_MERCURY_ISA_VERSION
	.align		4
.L_1787:
        /*002c*/ 	.byte	0x03, 0x5f
        /*002e*/ 	.short	0x0101


	//----- nvinfo : EIATTR_COOP_GROUP_MASK_REGIDS
	.align		4
        /*0030*/ 	.byte	0x04, 0x29
        /*0032*/ 	.short	(.L_1789 - .L_1788)


	//   ....[0]....
.L_1788:
        /*0034*/ 	.word	0xffffffff


	//   ....[1]....
        /*0038*/ 	.word	0xffffffff


	//   ....[2]....
        /*003c*/ 	.word	0xffffffff


	//   ....[3]....
        /*0040*/ 	.word	0xffffffff


	//   ....[4]....
        /*0044*/ 	.word	0xffffffff


	//   ....[5]....
        /*0048*/ 	.word	0xffffffff


	//   ....[6]....
        /*004c*/ 	.word	0xffffffff


	//   ....[7]....
        /*0050*/ 	.word	0xffffffff


	//   ....[8]....
        /*0054*/ 	.word	0xffffffff


	//   ....[9]....
        /*0058*/ 	.word	0xffffffff


	//   ....[10]....
        /*005c*/ 	.word	0xffffffff


	//   ....[11]....
        /*0060*/ 	.word	0xffffffff


	//   ....[12]....
        /*0064*/ 	.word	0xffffffff


	//   ....[13]....
        /*0068*/ 	.word	0xffffffff


	//   ....[14]....
        /*006c*/ 	.word	0xffffffff


	//----- nvinfo : EIATTR_COOP_GROUP_INSTR_OFFSETS
	.align		4
.L_1789:
        /*0070*/ 	.byte	0x04, 0x28
        /*0072*/ 	.short	(.L_1791 - .L_1790)


	//   ....[0]....
.L_1790:
        /*0074*/ 	.word	0x00000ef0


	//   ....[1]....
        /*0078*/ 	.word	0x00000f10


	//   ....[2]....
        /*007c*/ 	.word	0x00000f30


	//   ....[3]....
        /*0080*/ 	.word	0x00000f50


	//   ....[4]....
        /*0084*/ 	.word	0x00000f70


	//   ....[5]....
        /*0088*/ 	.word	0x00001060


	//   ....[6]....
        /*008c*/ 	.word	0x00001080


	//   ....[7]....
        /*0090*/ 	.word	0x00001090


	//   ....[8]....
        /*0094*/ 	.word	0x000010c0


	//   ....[9]....
        /*0098*/ 	.word	0x000010d0


	//   ....[10]....
        /*009c*/ 	.word	0x00001100


	//   ....[11]....
        /*00a0*/ 	.word	0x00001110


	//   ....[12]....
        /*00a4*/ 	.word	0x00001150


	//   ....[13]....
        /*00a8*/ 	.word	0x00001160


	//   ....[14]....
        /*00ac*/ 	.word	0x000011a0


	//----- nvinfo : EIATTR_SYSCALL_OFFSETS
	.align		4
.L_1791:
        /*00b0*/ 	.byte	0x04, 0x46
        /*00b2*/ 	.short	(.L_1793 - .L_1792)


	//   ....[0]....
.L_1792:
        /*00b4*/ 	.word	0x00000390


	//----- nvinfo : EIATTR_EXIT_INSTR_OFFSETS
	.align		4
.L_1793:
        /*00b8*/ 	.byte	0x04, 0x1c
        /*00ba*/ 	.short	(.L_1795 - .L_1794)


	//   ....[0]....
.L_1794:
        /*00bc*/ 	.word	0x00000240


	//   ....[1]....
        /*00c0*/ 	.word	0x00002260


	//   ....[2]....
        /*00c4*/ 	.word	0x00002420


	//----- nvinfo : EIATTR_MAX_THREADS
	.align		4
.L_1795:
        /*00c8*/ 	.byte	0x04, 0x05
        /*00ca*/ 	.short	(.L_1797 - .L_1796)
.L_1796:
        /*00cc*/ 	.word	0x00000100
        /*00d0*/ 	.word	0x00000001
        /*00d4*/ 	.word	0x00000001


	//----- nvinfo : EIATTR_CRS_STACK_SIZE
	.align		4
.L_1797:
        /*00d8*/ 	.byte	0x04, 0x1e
        /*00da*/ 	.short	(.L_1799 - .L_1798)
.L_1798:
        /*00dc*/ 	.word	0x00000000


	//----- nvinfo : EIATTR_CBANK_PARAM_SIZE
	.align		4
.L_1799:
        /*00e0*/ 	.byte	0x03, 0x19
        /*00e2*/ 	.short	0x00e8


	//----- nvinfo : EIATTR_PARAM_CBANK
	.align		4
        /*00e4*/ 	.byte	0x04, 0x0a
        /*00e6*/ 	.short	(.L_1801 - .L_1800)
	.align		4
.L_1800:
        /*00e8*/ 	.word	index@(.nv.constant0._ZN7cutlass13device_kernelIN5flash19FlashAttnFwdCombineIN4cute5tupleIJNS3_1CILi8EEENS5_ILi128EEEEEELi6ELi256ELi1ELb0ELb0ENS_6half_tEfNS_4arch4Sm80EEEEEvNT_6ParamsE)
        /*00ec*/ 	.short	0x0210
        /*00ee*/ 	.short	0x00e8


	//----- nvinfo : EIATTR_SW_WAR
	.align		4
.L_1801:
        /*00f0*/ 	.byte	0x04, 0x36
        /*00f2*/ 	.short	(.L_1803 - .L_1802)
.L_1802:
        /*00f4*/ 	.word	0x00000008
.L_1803:


//--------------------- .nv.info._ZN7cutlass13device_kernelIN5flash19FlashAttnFwdCombineIN4cute5tupleIJNS3_1CILi8EEENS5_ILi128EEEEEELi5ELi256ELi1ELb0ELb0ENS_6half_tEfNS_4arch4Sm80EEEEEvNT_6ParamsE --------------------------
	.section	.nv.info._ZN7cutlass13device_kernelIN5flash19FlashAttnFwdCombineIN4cute5tupleIJNS3_1CILi8EEENS5_ILi128EEEEEELi5ELi256ELi1ELb0ELb0ENS_6half_tEfNS_4arch4Sm80EEEEEvNT_6ParamsE,"",@"SHT_CUDA_INFO"
	.sectionflags	@""
	.align	4


	//----- nvinfo : EIATTR_CUDA_API_VERSION
	.align		4
        /*0000*/ 	.byte	0x04, 0x37
        /*0002*/ 	.short	(.L_1805 - .L_1804)
.L_1804:
        /*0004*/ 	.word	0x00000082


	//----- nvinfo : EIATTR_KPARAM_INFO
	.align		4
.L_1805:
        /*0008*/ 	.byte	0x04, 0x17
        /*000a*/ 	.short	(.L_1807 - .L_1806)
.L_1806:
        /*000c*/ 	.word	0x00000000
        /*0010*/ 	.short	0x0000
        /*0012*/ 	.short	0x0000
        /*0014*/ 	.byte	0x00, 0xf0, 0xa1, 0x03


	//----- nvinfo : EIATTR_SPARSE_MMA_MASK
	.align		4
.L_1807:
        /*0018*/ 	.byte	0x03, 0x50
        /*001a*/ 	.short	0x0000


	//----- nvinfo : EIATTR_MAXREG_COUNT
	.align		4
        /*001c*/ 	.byte	0x03, 0x1b
        /*001e*/ 	.short	0x0080


	//----- nvinfo : EIATTR_NUM_BARRIERS
	.align		4
        /*0020*/ 	.byte	0x02, 0x4c
        /*0022*/ 	.byte	0x01
	.zero		1


	//----- nvinfo : EIATTR_EXTERNS
	.align		4
        /*0024*/ 	.byte	0x04, 0x0f
        /*0026*/ 	.short	(.L_1809 - .L_1808)


	//   ....[0]....
	.align		4
.L_1808:
        /*0028*/ 	.word	index@(__assertfail)


	//----- nvinfo : EIATTR_MERCURY_ISA_VERSION
	.align		4
.L_1809:
        /*002c*/ 	.byte	0x03, 0x5f
        /*002e*/ 	.short	0x0101


	//----- nvinfo : EIATTR_COOP_GROUP_MASK_REGIDS
	.align		4
        /*0030*/ 	.byte	0x04, 0x29
        /*0032*/ 	.short	(.L_1811 - .L_1810)


	//   ....[0]....
.L_1810:
        /*0034*/ 	.word	0xffffffff


	//   ....[1]....
        /*0038*/ 	.word	0xffffffff


	//   ....[2]....
        /*003c*/ 	.word	0xffffffff


	//   ....[3]....
        /*0040*/ 	.word	0xffffffff


	//   ....[4]....
        /*0044*/ 	.word	0xffffffff


	//   ....[5]....
        /*0048*/ 	.word	0xffffffff


	//   ....[6]....
        /*004c*/ 	.word	0xffffffff


	//   ....[7]....
        /*0050*/ 	.word	0xffffffff


	//   ....[8]....
        /*0054*/ 	.word	0xffffffff


	//   ....[9]....
        /*0058*/ 	.word	0xffffffff


	//   ....[10]....
        /*005c*/ 	.word	0xffffffff


	//   ....[11]....
        /*0060*/ 	.word	0xffffffff


	//   ....[12]....
        /*0064*/ 	.word	0xffffffff


	//   ....[13]....
        /*0068*/ 	.word	0xffffffff


	//   ....[14]....
        /*006c*/ 	.word	0xffffffff


	//----- nvinfo : EIATTR_COOP_GROUP_INSTR_OFFSETS
	.align		4
.L_1811:
        /*0070*/ 	.byte	0x04, 0x28
        /*0072*/ 	.short	(.L_1813 - .L_1812)


	//   ....[0]....
.L_1812:
        /*0074*/ 	.word	0x00000cd0


	//   ....[1]....
        /*0078*/ 	.word	0x00000cf0


	//   ....[2]....
        /*007c*/ 	.word	0x00000d10


	//   ....[3]....
        /*0080*/ 	.word	0x00000d30


	//   ....[4]....
        /*0084*/ 	.word	0x00000d50


	//   ....[5]....
        /*0088*/ 	.word	0x00000de0


	//   ....[6]....
        /*008c*/ 	.word	0x00000e10


	//   ....[7]....
        /*0090*/ 	.word	0x00000e20


	//   ....[8]....
        /*0094*/ 	.word	0x00000e50


	//   ....[9]....
        /*0098*/ 	.word	0x00000e60


	//   ....[10]....
        /*009c*/ 	.word	0x00000e90


	//   ....[11]....
        /*00a0*/ 	.word	0x00000ea0


	//   ....[12]....
        /*00a4*/ 	.word	0x00000ed0


	//   ....[13]....
        /*00a8*/ 	.word	0x00000ee0


	//   ....[14]....
        /*00ac*/ 	.word	0x00000f50


	//----- nvinfo : EIATTR_SYSCALL_OFFSETS
	.align		4
.L_1813:
        /*00b0*/ 	.byte	0x04, 0x46
        /*00b2*/ 	.short	(.L_1815 - .L_1814)


	//   ....[0]....
.L_1814:
        /*00b4*/ 	.word	0x00000390


	//----- nvinfo : EIATTR_EXIT_INSTR_OFFSETS
	.align		4
.L_1815:
        /*00b8*/ 	.byte	0x04, 0x1c
        /*00ba*/ 	.short	(.L_1817 - .L_1816)


	//   ....[0]....
.L_1816:
        /*00bc*/ 	.word	0x00000240


	//   ....[1]....
        /*00c0*/ 	.word	0x00001fd0


	//   ....[2]....
        /*00c4*/ 	.word	0x00002190


	//----- nvinfo : EIATTR_MAX_THREADS
	.align		4
.L_1817:
        /*00c8*/ 	.byte	0x04, 0x05
        /*00ca*/ 	.short	(.L_1819 - .L_1818)
.L_1818:
        /*00cc*/ 	.word	0x00000100
        /*00d0*/ 	.word	0x00000001
        /*00d4*/ 	.word	0x00000001


	//----- nvinfo : EIATTR_CRS_STACK_SIZE
	.align		4
.L_1819:
        /*00d8*/ 	.byte	0x04, 0x1e
        /*00da*/ 	.short	(.L_1821 - .L_1820)
.L_1820:
        /*00dc*/ 	.word	0x00000000


	//----- nvinfo : EIATTR_CBANK_PARAM_SIZE
	.align		4
.L_1821:
        /*00e0*/ 	.byte	0x03, 0x19
        /*00e2*/ 	.short	0x00e8


	//----- nvinfo : EIATTR_PARAM_CBANK
	.align		4
        /*00e4*/ 	.byte	0x04, 0x0a
        /*00e6*/ 	.short	(.L_1823 - .L_1822)
	.align		4
.L_1822:
        /*00e8*/ 	.word	index@(.nv.constant0._ZN7cutlass13device_kernelIN5flash19FlashAttnFwdCombineIN4cute5tupleIJNS3_1CILi8EEENS5_ILi128EEEEEELi5ELi256ELi1ELb0ELb0ENS_6half_tEfNS_4arch4Sm80EEEEEvNT_6ParamsE)
        /*00ec*/ 	.short	0x0210
        /*00ee*/ 	.short	0x00e8


	//----- nvinfo : EIATTR_SW_WAR
	.align		4
.L_1823:
        /*00f0*/ 	.byte	0x04, 0x36
        /*00f2*/ 	.short	(.L_1825 - .L_1824)
.L_1824:
        /*00f4*/ 	.word	0x00000008
.L_1825:


//--------------------- .nv.info._ZN7cutlass13device_kernelIN5flash19FlashAttnFwdCombineIN4cute5tupleIJNS3_1CILi8EEENS5_ILi128EEEEEELi8ELi256ELi1ELb0ELb1ENS_6half_tEfNS_4arch4Sm80EEEEEvNT_6ParamsE --------------------------
	.section	.nv.info._ZN7cutlass13device_kernelIN5flash19FlashAttnFwdCombineIN4cute5tupleIJNS3_1CILi8EEENS5_ILi128EEEEEELi8ELi256ELi1ELb0ELb1ENS_6half_tEfNS_4arch4Sm80EEEEEvNT_6ParamsE,"",@"SHT_CUDA_INFO"
	.sectionflags	@""
	.align	4


	//----- nvinfo : EIATTR_CUDA_API_VERSION
	.align		4
        /*0000*/ 	.byte	0x04, 0x37
        /*0002*/ 	.short	(.L_1827 - .L_1826)
.L_1826:
        /*0004*/ 	.word	0x00000082


	//----- nvinfo : EIATTR_KPARAM_INFO
	.align		4
.L_1827:
        /*0008*/ 	.byte	0x04, 0x17
        /*000a*/ 	.short	(.L_1829 - .L_1828)
.L_1828:
        /*000c*/ 	.word	0x00000000
        /*0010*/ 	.short	0x0000
        /*0012*/ 	.short	0x0000
        /*0014*/ 	.byte	0x00, 0xf0, 0xa1, 0x03


	//----- nvinfo : EIATTR_SPARSE_MMA_MASK
	.align		4
.L_1829:
        /*0018*/ 	.byte	0x03, 0x50
        /*001a*/ 	.short	0x0000


	//----- nvinfo : EIATTR_MAXREG_COUNT
	.align		4
        /*001c*/ 	.byte	0x03, 0x1b
        /*001e*/ 	.short	0x0080


	//----- nvinfo : EIATTR_NUM_BARRIERS
	.align		4
        /*0020*/ 	.byte	0x02, 0x4c
        /*0022*/ 	.byte	0x01
	.zero		1


	//----- nvinfo : EIATTR_EXTERNS
	.align		4
        /*0024*/ 	.byte	0x04, 0x0f
        /*0026*/ 	.short	(.L_1831 - .L_1830)


	//   ....[0]....
	.align		4
.L_1830:
        /*0028*/ 	.word	index@(__assertfail)


	//----- nvinfo : EIATTR_MERCURY_ISA_VERSION
	.align		4
.L_1831:
        /*002c*/ 	.byte	0x03, 0x5f
        /*002e*/ 	.short	0x0101


	//----- nvinfo : EIATTR_COOP_GROUP_MASK_REGIDS
	.align		4
        /*0030*/ 	.byte	0x04, 0x29
        /*0032*/ 	.short	(.L_1833 - .L_1832)


	//   ....[0]....
.L_1832:
        /*0034*/ 	.word	0xffffffff


	//   ....[1]....
        /*0038*/ 	.word	0xffffffff


	//   ....[2]....
        /*003c*/ 	.word	0xffffffff


	//   ....[3]....
        /*0040*/ 	.word	0xffffffff


	//   ....[4]....
        /*0044*/ 	.word	0xffffffff


	//   ....[5]....
        /*0048*/ 	.word	0xffffffff


	//   ....[6]....
        /*004c*/ 	.word	0xffffffff


	//   ....[7]....
        /*0050*/ 	.word	0xffffffff


	//   ....[8]....
        /*0054*/ 	.word	0xffffffff


	//   ....[9]....
        /*0058*/ 	.word	0xffffffff


	//   ....[10]....
        /*005c*/ 	.word	0xffffffff


	//   ....[11]....
        /*0060*/ 	.word	0xffffffff


	//   ....[12]....
        /*0064*/ 	.word	0xffffffff


	//   ....[13]....
        /*0068*/ 	.word	0xffffffff


	//   ....[14]....
        /*006c*/ 	.word	0xffffffff


	//----- nvinfo : EIATTR_COOP_GROUP_INSTR_OFFSETS
	.align		4
.L_1833:
        /*0070*/ 	.byte	0x04, 0x28
        /*0072*/ 	.short	(.L_1835 - .L_1834)


	//   ....[0]....
.L_1834:
        /*0074*/ 	.word	0x00002090


	//   ....[1]....
        /*0078*/ 	.word	0x000020b0


	//   ....[2]....
        /*007c*/ 	.word	0x000020d0


	//   ....[3]....
        /*0080*/ 	.word	0x000020f0


	//   ....[4]....
        /*0084*/ 	.word	0x00002110


	//   ....[5]....
        /*0088*/ 	.word	0x00002430


	//   ....[6]....
        /*008c*/ 	.word	0x00002450


	//   ....[7]....
        /*0090*/ 	.word	0x00002460


	//   ....[8]....
        /*0094*/ 	.word	0x00002490


	//   ....[9]....
        /*0098*/ 	.word	0x000024a0


	//   ....[10]....
        /*009c*/ 	.word	0x000024d0


	//   ....[11]....
        /*00a0*/ 	.word	0x000024e0


	//   ....[12]....
        /*00a4*/ 	.word	0x00002520


	//   ....[13]....
        /*00a8*/ 	.word	0x00002530


	//   ....[14]....
        /*00ac*/ 	.word	0x00002560


	//----- nvinfo : EIATTR_SYSCALL_OFFSETS
	.align		4
.L_1835:
        /*00b0*/ 	.byte	0x04, 0x46
        /*00b2*/ 	.short	(.L_1837 - .L_1836)


	//   ....[0]....
.L_1836:
        /*00b4*/ 	.word	0x00000510


	//----- nvinfo : EIATTR_EXIT_INSTR_OFFSETS
	.align		4
.L_1837:
        /*00b8*/ 	.byte	0x04, 0x1c
        /*00ba*/ 	.short	(.L_1839 - .L_1838)


	//   ....[0]....
.L_1838:
        /*00bc*/ 	.word	0x00000240


	//   ....[1]....
        /*00c0*/ 	.word	0x000003c0


	//   ....[2]....
        /*00c4*/ 	.word	0x000036c0


	//   ....[3]....
        /*00c8*/ 	.word	0x00003820


	//----- nvinfo : EIATTR_MAX_THREADS
	.align		4
.L_1839:
        /*00cc*/ 	.byte	0x04, 0x05
        /*00ce*/ 	.short	(.L_1841 - .L_1840)
.L_1840:
        /*00d0*/ 	.word	0x00000100
        /*00d4*/ 	.word	0x00000001
        /*00d8*/ 	.word	0x00000001


	//----- nvinfo : EIATTR_CRS_STACK_SIZE
	.align		4
.L_1841:
        /*00dc*/ 	.byte	0x04, 0x1e
        /*00de*/ 	.short	(.L_1843 - .L_1842)
.L_1842:
        /*00e0*/ 	.word	0x00000000


	//----- nvinfo : EIATTR_CBANK_PARAM_SIZE
	.align		4
.L_1843:
        /*00e4*/ 	.byte	0x03, 0x19
        /*00e6*/ 	.short	0x00e8


	//----- nvinfo : EIATTR_PARAM_CBANK
	.align		4
        /*00e8*/ 	.byte	0x04, 0x0a
        /*00ea*/ 	.short	(.L_1845 - .L_1844)
	.align		4
.L_1844:
        /*00ec*/ 	.word	index@(.nv.constant0._ZN7cutlass13device_kernelIN5flash19FlashAttnFwdCombineIN4cute5tupleIJNS3_1CILi8EEENS5_ILi128EEEEEELi8ELi256ELi1ELb0ELb1ENS_6half_tEfNS_4arch4Sm80EEEEEvNT_6ParamsE)
        /*00f0*/ 	.short	0x0210
        /*00f2*/ 	.short	0x00e8


	//----- nvinfo : EIATTR_SW_WAR
	.align		4
.L_1845:
        /*00f4*/ 	.byte	0x04, 0x36
        /*00f6*/ 	.short	(.L_1847 - .L_1846)
.L_1846:
        /*00f8*/ 	.word	0x00000008
.L_1847:


//--------------------- .nv.info._ZN7cutlass13device_kernelIN5flash19FlashAttnFwdCombineIN4cute5tupleIJNS3_1CILi8EEENS5_ILi128EEEEEELi7ELi256ELi1ELb0ELb1ENS_6half_tEfNS_4arch4Sm80EEEEEvNT_6ParamsE --------------------------
	.section	.nv.info._ZN7cutlass13device_kernelIN5flash19FlashAttnFwdCombineIN4cute5tupleIJNS3_1CILi8EEENS5_ILi128EEEEEELi7ELi256ELi1ELb0ELb1ENS_6half_tEfNS_4arch4Sm80EEEEEvNT_6ParamsE,"",@"SHT_CUDA_INFO"
	.sectionflags	@""
	.align	4


	//----- nvinfo : EIATTR_CUDA_API_VERSION
	.align		4
        /*0000*/ 	.byte	0x04, 0x37
        /*0002*/ 	.short	(.L_1849 - .L_1848)
.L_1848:
        /*0004*/ 	.word	0x00000082


	//----- nvinfo : EIATTR_KPARAM_INFO
	.align		4
.L_1849:
        /*0008*/ 	.byte	0x04, 0x17
        /*000a*/ 	.short	(.L_1851 - .L_1850)
.L_1850:
        /*000c*/ 	.word	0x00000000
        /*0010*/ 	.short	0x0000
        /*0012*/ 	.short	0x0000
        /*0014*/ 	.byte	0x00, 0xf0, 0xa1, 0x03


	//----- nvinfo : EIATTR_SPARSE_MMA_MASK
	.align		4
.L_1851:
        /*0018*/ 	.byte	0x03, 0x50
        /*001a*/ 	.short	0x0000


	//----- nvinfo : EIATTR_MAXREG_COUNT
	.align		4
        /*001c*/ 	.byte	0x03, 0x1b
        /*001e*/ 	.short	0x0080


	//----- nvinfo : EIATTR_NUM_BARRIERS
	.align		4
        /*0020*/ 	.byte	0x02, 0x4c
        /*0022*/ 	.byte	0x01
	.zero		1


	//----- nvinfo : EIATTR_EXTERNS
	.align		4
        /*0024*/ 	.byte	0x04, 0x0f
        /*0026*/ 	.short	(.L_1853 - .L_1852)


	//   ....[0]....
	.align		4
.L_1852:
        /*0028*/ 	.word	index@(__assertfail)


	//----- nvinfo : EIATTR_MERCURY_ISA_VERSION
	.align		4
.L_1853:
        /*002c*/ 	.byte	0x03, 0x5f
        /*002e*/ 	.short	0x0101


	//----- nvinfo : EIATTR_COOP_GROUP_MASK_REGIDS
	.align		4
        /*0030*/ 	.byte	0x04, 0x29
        /*0032*/ 	.short	(.L_1855 - .L_1854)


	//   ....[0]....
.L_1854:
        /*0034*/ 	.word	0xffffffff


	//   ....[1]....
        /*0038*/ 	.word	0xffffffff


	//   ....[2]....
        /*003c*/ 	.word	0xffffffff


	//   ....[3]....
        /*0040*/ 	.word	0xffffffff


	//   ....[4]....
        /*0044*/ 	.word	0xffffffff


	//   ....[5]....
        /*0048*/ 	.word	0xffffffff


	//   ....[6]....
        /*004c*/ 	.word	0xffffffff


	//   ....[7]....
        /*0050*/ 	.word	0xffffffff


	//   ....[8]....
        /*0054*/ 	.word	0xffffffff


	//   ....[9]....
        /*0058*/ 	.word	0xffffffff


	//   ....[10]....
        /*005c*/ 	.word	0xffffffff


	//   ....[11]....
        /*0060*/ 	.word	0xffffffff


	//   ....[12]....
        /*0064*/ 	.word	0xffffffff


	//   ....[13]....
        /*0068*/ 	.word	0xffffffff


	//   ....[14]....
        /*006c*/ 	.word	0xffffffff


	//----- nvinfo : EIATTR_COOP_GROUP_INSTR_OFFSETS
	.align		4
.L_1855:
        /*0070*/ 	.byte	0x04, 0x28
        /*0072*/ 	.short	(.L_1857 - .L_1856)


	//   ....[0]....
.L_1856:
        /*0074*/ 	.word	0x00001ba0


	//   ....[1]....
        /*0078*/ 	.word	0x00001bc0


	//   ....[2]....
        /*007c*/ 	.word	0x00001be0


	//   ....[3]....
        /*0080*/ 	.word	0x00001c00


	//   ....[4]....
        /*0084*/ 	.word	0x00001c20


	//   ....[5]....
        /*0088*/ 	.word	0x00001dc0


	//   ....[6]....
        /*008c*/ 	.word	0x00001de0


	//   ....[7]....
        /*0090*/ 	.word	0x00001df0


	//   ....[8]....
        /*0094*/ 	.word	0x00001e20


	//   ....[9]....
        /*0098*/ 	.word	0x00001e30


	//   ....[10]....
        /*009c*/ 	.word	0x00001e60


	//   ....[11]....
        /*00a0*/ 	.word	0x00001e70


	//   ....[12]....
        /*00a4*/ 	.word	0x00001eb0


	//   ....[13]....
        /*00a8*/ 	.word	0x00001ec0


	//   ....[14]....
        /*00ac*/ 	.word	0x00001ef0


	//----- nvinfo : EIATTR_SYSCALL_OFFSETS
	.align		4
.L_1857:
        /*00b0*/ 	.byte	0x04, 0x46
        /*00b2*/ 	.short	(.L_1859 - .L_1858)


	//   ....[0]....
.L_1858:
        /*00b4*/ 	.word	0x00000510


	//----- nvinfo : EIATTR_EXIT_INSTR_OFFSETS
	.align		4
.L_1859:
        /*00b8*/ 	.byte	0x04, 0x1c
        /*00ba*/ 	.short	(.L_1861 - .L_1860)


	//   ....[0]....
.L_1860:
        /*00bc*/ 	.word	0x00000240


	//   ....[1]....
        /*00c0*/ 	.word	0x000003c0


	//   ....[2]....
        /*00c4*/ 	.word	0x00002fe0


	//   ....[3]....
        /*00c8*/ 	.word	0x00003140


	//----- nvinfo : EIATTR_MAX_THREADS
	.align		4
.L_1861:
        /*00cc*/ 	.byte	0x04, 0x05
        /*00ce*/ 	.short	(.L_1863 - .L_1862)
.L_1862:
        /*00d0*/ 	.word	0x00000100
        /*00d4*/ 	.word	0x00000001
        /*00d8*/ 	.word	0x00000001


	//----- nvinfo : EIATTR_CRS_STACK_SIZE
	.align		4
.L_1863:
        /*00dc*/ 	.byte	0x04, 0x1e
        /*00de*/ 	.short	(.L_1865 - .L_1864)
.L_1864:
        /*00e0*/ 	.word	0x00000000


	//----- nvinfo : EIATTR_CBANK_PARAM_SIZE
	.align		4
.L_1865:
        /*00e4*/ 	.byte	0x03, 0x19
        /*00e6*/ 	.short	0x00e8


	//----- nvinfo : EIATTR_PARAM_CBANK
	.align		4
        /*00e8*/ 	.byte	0x04, 0x0a
        /*00ea*/ 	.short	(.L_1867 - .L_1866)
	.align		4
.L_1866:
        /*00ec*/ 	.word	index@(.nv.constant0._ZN7cutlass13device_kernelIN5flash19FlashAttnFwdCombineIN4cute5tupleIJNS3_1CILi8EEENS5_ILi128EEEEEELi7ELi256ELi1ELb0ELb1ENS_6half_tEfNS_4arch4Sm80EEEEEvNT_6ParamsE)
        /*00f0*/ 	.short	0x0210
        /*00f2*/ 	.short	0x00e8


	//----- nvinfo : EIATTR_SW_WAR
	.align		4
.L_1867:
        /*00f4*/ 	.byte	0x04, 0x36
        /*00f6*/ 	.short	(.L_1869 - .L_1868)
.L_1868:
        /*00f8*/ 	.word	0x00000008
.L_1869:


//--------------------- .nv.info._ZN7cutlass13device_kernelIN5flash19FlashAttnFwdCombineIN4cute5tupleIJNS3_1CILi8EEENS5_ILi128EEEEEELi6ELi256ELi1ELb0ELb1ENS_6half_tEfNS_4arch4Sm80EEEEEvNT_6ParamsE --------------------------
	.section	.nv.info._ZN7cutlass13device_kernelIN5flash19FlashAttnFwdCombineIN4cute5tupleIJNS3_1CILi8EEENS5_ILi128EEEEEELi6ELi256ELi1ELb0ELb1ENS_6half_tEfNS_4arch4Sm80EEEEEvNT_6ParamsE,"",@"SHT_CUDA_INFO"
	.sectionflags	@""
	.align	4


	//----- nvinfo : EIATTR_CUDA_API_VERSION
	.align		4
        /*0000*/ 	.byte	0x04, 0x37
        /*0002*/ 	.short	(.L_1871 - .L_1870)
.L_1870:
        /*0004*/ 	.word	0x00000082


	//----- nvinfo : EIATTR_KPARAM_INFO
	.align		4
.L_1871:
        /*0008*/ 	.byte	0x04, 0x17
        /*000a*/ 	.short	(.L_1873 - .L_1872)
.L_1872:
        /*000c*/ 	.word	0x00000000
        /*0010*/ 	.short	0x0000
        /*0012*/ 	.short	0x0000
        /*0014*/ 	.byte	0x00, 0xf0, 0xa1, 0x03


	//----- nvinfo : EIATTR_SPARSE_MMA_MASK
	.align		4
.L_1873:
        /*0018*/ 	.byte	0x03, 0x50
        /*001a*/ 	.short	0x0000


	//----- nvinfo : EIATTR_MAXREG_COUNT
	.align		4
        /*001c*/ 	.byte	0x03, 0x1b
        /*001e*/ 	.short	0x0080


	//----- nvinfo : EIATTR_NUM_BARRIERS
	.align		4
        /*0020*/ 	.byte	0x02, 0x4c
        /*0022*/ 	.byte	0x01
	.zero		1


	//----- nvinfo : EIATTR_EXTERNS
	.align		4
        /*0024*/ 	.byte	0x04, 0x0f
        /*0026*/ 	.short	(.L_1875 - .L_1874)


	//   ....[0]....
	.align		4
.L_1874:
        /*0028*/ 	.word	index@(__assertfail)


	//----- nvinfo : EIATTR_MERCURY_ISA_VERSION
	.align		4
.L_1875:
        /*002c*/ 	.byte	0x03, 0x5f
        /*002e*/ 	.short	0x0101


	//----- nvinfo : EIATTR_COOP_GROUP_MASK_REGIDS
	.align		4
        /*0030*/ 	.byte	0x04, 0x29
        /*0032*/ 	.short	(.L_1877 - .L_1876)


	//   ....[0]....
.L_1876:
        /*0034*/ 	.word	0xffffffff


	//   ....[1]....
        /*0038*/ 	.word	0xffffffff


	//   ....[2]....
        /*003c*/ 	.word	0xffffffff


	//   ....[3]....
        /*0040*/ 	.word	0xffffffff


	//   ....[4]....
        /*0044*/ 	.word	0xffffffff


	//   ....[5]....
        /*0048*/ 	.word	0xffffffff


	//   ....[6]....
        /*004c*/ 	.word	0xffffffff


	//   ....[7]....
        /*0050*/ 	.word	0xffffffff


	//   ....[8]....
        /*0054*/ 	.word	0xffffffff


	//   ....[9]....
        /*0058*/ 	.word	0xffffffff


	//   ....[10]....
        /*005c*/ 	.word	0xffffffff


	//   ....[11]....
        /*0060*/ 	.word	0xffffffff


	//   ....[12]....
        /*0064*/ 	.word	0xffffffff


	//   ....[13]....
        /*0068*/ 	.word	0xffffffff


	//   ....[14]....
        /*006c*/ 	.word	0xffffffff


	//----- nvinfo : EIATTR_COOP_GROUP_INSTR_OFFSETS
	.align		4
.L_1877:
        /*0070*/ 	.byte	0x04, 0x28
        /*0072*/ 	.short	(.L_1879 - .L_1878)


	//   ....[0]....
.L_1878:
        /*0074*/ 	.word	0x00001800


	//   ....[1]....
        /*0078*/ 	.word	0x00001820


	//   ....[2]....
        /*007c*/ 	.word	0x00001840


	//   ....[3]....
        /*0080*/ 	.word	0x00001860


	//   ....[4]....
        /*0084*/ 	.word	0x00001880


	//   ....[5]....
        /*0088*/ 	.word	0x00001970


	//   ....[6]....
        /*008c*/ 	.word	0x00001990


	//   ....[7]....
        /*0090*/ 	.word	0x000019a0


	//   ....[8]....
        /*0094*/ 	.word	0x000019d0


	//   ....[9]....
        /*0098*/ 	.word	0x000019e0


	//   ....[10]....
        /*009c*/ 	.word	0x00001a10


	//   ....[11]....
        /*00a0*/ 	.word	0x00001a20


	//   ....[12]....
        /*00a4*/ 	.word	0x00001a60


	//   ....[13]....
        /*00a8*/ 	.word	0x00001a70


	//   ....[14]....
        /*00ac*/ 	.word	0x00001aa0


	//----- nvinfo : EIATTR_SYSCALL_OFFSETS
	.align		4
.L_1879:
        /*00b0*/ 	.byte	0x04, 0x46
        /*00b2*/ 	.short	(.L_1881 - .L_1880)


	//   ....[0]....
.L_1880:
        /*00b4*/ 	.word	0x00000510


	//----- nvinfo : EIATTR_EXIT_INSTR_OFFSETS
	.align		4
.L_1881:
        /*00b8*/ 	.byte	0x04, 0x1c
        /*00ba*/ 	.short	(.L_1883 - .L_1882)


	//   ....[0]....
.L_1882:
        /*00bc*/ 	.word	0x00000240


	//   ....[1]....
        /*00c0*/ 	.word	0x000003c0


	//   ....[2]....
        /*00c4*/ 	.word	0x00002b40


	//   ....[3]....
        /*00c8*/ 	.word	0x00002ca0


	//----- nvinfo : EIATTR_MAX_THREADS
	.align		4
.L_1883:
        /*00cc*/ 	.byte	0x04, 0x05
        /*00ce*/ 	.short	(.L_1885 - .L_1884)
.L_1884:
        /*00d0*/ 	.word	0x00000100
        /*00d4*/ 	.word	0x00000001
        /*00d8*/ 	.word	0x00000001


	//----- nvinfo : EIATTR_CRS_STACK_SIZE
	.align		4
.L_1885:
        /*00dc*/ 	.byte	0x04, 0x1e
        /*00de*/ 	.short	(.L_1887 - .L_1886)
.L_1886:
        /*00e0*/ 	.word	0x00000000


	//----- nvinfo : EIATTR_CBANK_PARAM_SIZE
	.align		4
.L_1887:
        /*00e4*/ 	.byte	0x03, 0x19
        /*00e6*/ 	.short	0x00e8


	//----- nvinfo : EIATTR_PARAM_CBANK
	.align		4
        /*00e8*/ 	.byte	0x04, 0x0a
        /*00ea*/ 	.short	(.L_1889 - .L_1888)
	.align		4
.L_1888:
        /*00ec*/ 	.word	index@(.nv.constant0._ZN7cutlass13device_kernelIN5flash19FlashAttnFwdCombineIN4cute5tupleIJNS3_1CILi8EEENS5_ILi128EEEEEELi6ELi256ELi1ELb0ELb1ENS_6half_tEfNS_4arch4Sm80EEEEEvNT_6ParamsE)
        /*00f0*/ 	.short	0x0210
        /*00f2*/ 	.short	0x00e8


	//----- nvinfo : EIATTR_SW_WAR
	.align		4
.L_1889:
        /*00f4*/ 	.byte	0x04, 0x36
        /*00f6*/ 	.short	(.L_1891 - .L_1890)
.L_1890:
        /*00f8*/ 	.word	0x00000008
.L_1891:


//--------------------- .nv.info._ZN7cutlass13device_kernelIN5flash19FlashAttnFwdCombineIN4cute5tupleIJNS3_1CILi8EEENS5_ILi128EEEEEELi5ELi256ELi1ELb0ELb1ENS_6half_tEfNS_4arch4Sm80EEEEEvNT_6ParamsE --------------------------
	.section	.nv.info._ZN7cutlass13device_kernelIN5flash19FlashAttnFwdCombineIN4cute5tupleIJNS3_1CILi8EEENS5_ILi128EEEEEELi5ELi256ELi1ELb0ELb1ENS_6half_tEfNS_4arch4Sm80EEEEEvNT_6ParamsE,"",@"SHT_CUDA_INFO"
	.sectionflags	@""
	.align	4


	//----- nvinfo : EIATTR_CUDA_API_VERSION
	.align		4
        /*0000*/ 	.byte	0x04, 0x37
        /*0002*/ 	.short	(.L_1893 - .L_1892)
.L_1892:
        /*0004*/ 	.word	0x00000082


	//----- nvinfo : EIATTR_KPARAM_INFO
	.align		4
.L_1893:
        /*0008*/ 	.byte	0x04, 0x17
        /*000a*/ 	.short	(.L_1895 - .L_1894)
.L_1894:
        /*000c*/ 	.word	0x00000000
        /*0010*/ 	.short	0x0000
        /*0012*/ 	.short	0x0000
        /*0014*/ 	.byte	0x00, 0xf0, 0xa1, 0x03


	//----- nvinfo : EIATTR_SPARSE_MMA_MASK
	.align		4
.L_1895:
        /*0018*/ 	.byte	0x03, 0x50
        /*001a*/ 	.short	0x0000


	//----- nvinfo : EIATTR_MAXREG_COUNT
	.align		4
        /*001c*/ 	.byte	0x03, 0x1b
        /*001e*/ 	.short	0x0080


	//----- nvinfo : EIATTR_NUM_BARRIERS
	.align		4
        /*0020*/ 	.byte	0x02, 0x4c
        /*0022*/ 	.byte	0x01
	.zero		1


	//----- nvinfo : EIATTR_EXTERNS
	.align		4
        /*0024*/ 	.byte	0x04, 0x0f
        /*0026*/ 	.short	(.L_1897 - .L_1896)


	//   ....[0]....
	.align		4
.L_1896:
        /*0028*/ 	.word	index@(__assertfail)


	//----- nvinfo : EIATTR_MERCURY_ISA_VERSION
	.align		4
.L_1897:
        /*002c*/ 	.byte	0x03, 0x5f
        /*002e*/ 	.short	0x0101


	//----- nvinfo : EIATTR_COOP_GROUP_MASK_REGIDS
	.align		4
        /*0030*/ 	.byte	0x04, 0x29
        /*0032*/ 	.short	(.L_1899 - .L_1898)


	//   ....[0]....
.L_1898:
        /*0034*/ 	.word	0xffffffff


	//   ....[1]....
        /*0038*/ 	.word	0xffffffff


	//   ....[2]....
        /*003c*/ 	.word	0xffffffff


	//   ....[3]....
        /*0040*/ 	.word	0xffffffff


	//   ....[4]....
        /*0044*/ 	.word	0xffffffff


	//   ....[5]....
        /*0048*/ 	.word	0xffffffff


	//   ....[6]....
        /*004c*/ 	.word	0xffffffff


	//   ....[7]....
        /*0050*/ 	.word	0xffffffff


	//   ....[8]....
        /*0054*/ 	.word	0xffffffff


	//   ....[9]....
        /*0058*/ 	.word	0xffffffff


	//   ....[10]....
        /*005c*/ 	.word	0xffffffff


	//   ....[11]....
        /*0060*/ 	.word	0xffffffff


	//   ....[12]....
        /*0064*/ 	.word	0xffffffff


	//   ....[13]....
        /*0068*/ 	.word	0xffffffff


	//   ....[14]....
        /*006c*/ 	.word	0xffffffff


	//----- nvinfo : EIATTR_COOP_GROUP_INSTR_OFFSETS
	.align		4
.L_1899:
        /*0070*/ 	.byte	0x04, 0x28
        /*0072*/ 	.short	(.L_1901 - .L_1900)


	//   ....[0]....
.L_1900:
        /*0074*/ 	.word	0x000015e0


	//   ....[1]....
        /*0078*/ 	.word	0x00001600


	//   ....[2]....
        /*007c*/ 	.word	0x00001620


	//   ....[3]....
        /*0080*/ 	.word	0x00001640


	//   ....[4]....
        /*0084*/ 	.word	0x00001660


	//   ....[5]....
        /*0088*/ 	.word	0x000016f0


	//   ....[6]....
        /*008c*/ 	.word	0x00001720


	//   ....[7]....
        /*0090*/ 	.word	0x00001730


	//   ....[8]....
        /*0094*/ 	.word	0x00001760


	//   ....[9]....
        /*0098*/ 	.word	0x00001770


	//   ....[10]....
        /*009c*/ 	.word	0x000017a0


	//   ....[11]....
        /*00a0*/ 	.word	0x000017b0


	//   ....[12]....
        /*00a4*/ 	.word	0x000017e0


	//   ....[13]....
        /*00a8*/ 	.word	0x000017f0


	//   ....[14]....
        /*00ac*/ 	.word	0x00001860


	//----- nvinfo : EIATTR_SYSCALL_OFFSETS
	.align		4
.L_1901:
        /*00b0*/ 	.byte	0x04, 0x46
        /*00b2*/ 	.short	(.L_1903 - .L_1902)


	//   ....[0]....
.L_1902:
        /*00b4*/ 	.word	0x00000510


	//----- nvinfo : EIATTR_EXIT_INSTR_OFFSETS
	.align		4
.L_1903:
        /*00b8*/ 	.byte	0x04, 0x1c
        /*00ba*/ 	.short	(.L_1905 - .L_1904)


	//   ....[0]....
.L_1904:
        /*00bc*/ 	.word	0x00000240


	//   ....[1]....
        /*00c0*/ 	.word	0x000003c0


	//   ....[2]....
        /*00c4*/ 	.word	0x000028b0


	//   ....[3]....
        /*00c8*/ 	.word	0x00002a10


	//----- nvinfo : EIATTR_MAX_THREADS
	.align		4
.L_1905:
        /*00cc*/ 	.byte	0x04, 0x05
        /*00ce*/ 	.short	(.L_1907 - .L_1906)
.L_1906:
        /*00d0*/ 	.word	0x00000100
        /*00d4*/ 	.word	0x00000001
        /*00d8*/ 	.word	0x00000001


	//----- nvinfo : EIATTR_CRS_STACK_SIZE
	.align		4
.L_1907:
        /*00dc*/ 	.byte	0x04, 0x1e
        /*00de*/ 	.short	(.L_1909 - .L_1908)
.L_1908:
        /*00e0*/ 	.word	0x00000000


	//----- nvinfo : EIATTR_CBANK_PARAM_SIZE
	.align		4
.L_1909:
        /*00e4*/ 	.byte	0x03, 0x19
        /*00e6*/ 	.short	0x00e8


	//----- nvinfo : EIATTR_PARAM_CBANK
	.align		4
        /*00e8*/ 	.byte	0x04, 0x0a
        /*00ea*/ 	.short	(.L_1911 - .L_1910)
	.align		4
.L_1910:
        /*00ec*/ 	.word	index@(.nv.constant0._ZN7cutlass13device_kernelIN5flash19FlashAttnFwdCombineIN4cute5tupleIJNS3_1CILi8EEENS5_ILi128EEEEEELi5ELi256ELi1ELb0ELb1ENS_6half_tEfNS_4arch4Sm80EEEEEvNT_6ParamsE)
        /*00f0*/ 	.short	0x0210
        /*00f2*/ 	.short	0x00e8


	//----- nvinfo : EIATTR_SW_WAR
	.align		4
.L_1911:
        /*00f4*/ 	.byte	0x04, 0x36
        /*00f6*/ 	.short	(.L_1913 - .L_1912)
.L_1912:
        /*00f8*/ 	.word	0x00000008
.L_1913:


//--------------------- .nv.info._ZN7cutlass13device_kernelIN5flash19FlashAttnFwdCombineIN4cute5tupleIJNS3_1CILi16EEENS5_ILi64EEEEEELi8ELi256ELi1ELb0ELb0ENS_6half_tEfNS_4arch4Sm90EEEEEvNT_6ParamsE --------------------------
	.section	.nv.info._ZN7cutlass13device_kernelIN5flash19FlashAttnFwdCombineIN4cute5tupleIJNS3_1CILi16EEENS5_ILi64EEEEEELi8ELi256ELi1ELb0ELb0ENS_6half_tEfNS_4arch4Sm90EEEEEvNT_6ParamsE,"",@"SHT_CUDA_INFO"
	.sectionflags	@""
	.align	4


	//----- nvinfo : EIATTR_CUDA_API_VERSION
	.align		4
        /*0000*/ 	.byte	0x04, 0x37
        /*0002*/ 	.short	(.L_1915 - .L_1914)
.L_1914:
        /*0004*/ 	.word	0x00000082


	//----- nvinfo : EIATTR_KPARAM_INFO
	.align		4
.L_1915:
        /*0008*/ 	.byte	0x04, 0x17
        /*000a*/ 	.short	(.L_1917 - .L_1916)
.L_1916:
        /*000c*/ 	.word	0x00000000
        /*0010*/ 	.short	0x0000
        /*0012*/ 	.short	0x0000
        /*0014*/ 	.byte	0x00, 0xf0, 0xa1, 0x03


	//----- nvinfo : EIATTR_SPARSE_MMA_MASK
	.align		4
.L_1917:
        /*0018*/ 	.byte	0x03, 0x50
        /*001a*/ 	.short	0x0000


	//----- nvinfo : EIATTR_MAXREG_COUNT
	.align		4
        /*001c*/ 	.byte	0x03, 0x1b
        /*001e*/ 	.short	0x0080


	//----- nvinfo : EIATTR_NUM_BARRIERS
	.align		4
        /*0020*/ 	.byte	0x02, 0x4c
        /*0022*/ 	.byte	0x01
	.zero		1


	//----- nvinfo : EIATTR_EXTERNS
	.align		4
        /*0024*/ 	.byte	0x04, 0x0f
        /*0026*/ 	.short	(.L_1919 - .L_1918)


	//   ....[0]....
	.align		4
.L_1918:
        /*0028*/ 	.word	index@(__assertfail)


	//----- nvinfo : EIATTR_MERCURY_ISA_VERSION
	.align		4
.L_1919:
        /*002c*/ 	.byte	0x03, 0x5f
        /*002e*/ 	.short	0x0101


	//----- nvinfo : EIATTR_COOP_GROUP_MASK_REGIDS
	.align		4
        /*0030*/ 	.byte	0x04, 0x29
        /*0032*/ 	.short	(.L_1921 - .L_1920)


	//   ....[0]....
.L_1920:
        /*0034*/ 	.word	0xffffffff


	//   ....[1]....
        /*0038*/ 	.word	0xffffffff


	//   ....[2]....
        /*003c*/ 	.word	0xffffffff


	//   ....[3]....
        /*0040*/ 	.word	0xffffffff


	//   ....[4]....
        /*0044*/ 	.word	0xffffffff


	//   ....[5]....
        /*0048*/ 	.word	0xffffffff


	//   ....[6]....
        /*004c*/ 	.word	0xffffffff


	//   ....[7]....
        /*0050*/ 	.word	0xffffffff


	//   ....[8]....
        /*0054*/ 	.word	0xffffffff


	//   ....[9]....
        /*0058*/ 	.word	0xffffffff


	//   ....[10]....
        /*005c*/ 	.word	0xffffffff


	//   ....[11]....
        /*0060*/ 	.word	0xffffffff


	//----- nvinfo : EIATTR_COOP_GROUP_INSTR_OFFSETS
	.align		4
.L_1921:
        /*0064*/ 	.byte	0x04, 0x28
        /*0066*/ 	.short	(.L_1923 - .L_1922)


	//   ....[0]....
.L_1922:
        /*0068*/ 	.word	0x00001ff0


	//   ....[1]....
        /*006c*/ 	.word	0x00002010


	//   ....[2]....
        /*0070*/ 	.word	0x00002030


	//   ....[3]....
        /*0074*/ 	.word	0x00002050


	//   ....[4]....
        /*0078*/ 	.word	0x00002670


	//   ....[5]....
        /*007c*/ 	.word	0x00002690


	//   ....[6]....
        /*0080*/ 	.word	0x000026a0


	//   ....[7]....
        /*0084*/ 	.word	0x000026d0


	//   ....[8]....
        /*0088*/ 	.word	0x000026e0


	//   ....[9]....
        /*008c*/ 	.word	0x00002710


	//   ....[10]....
        /*0090*/ 	.word	0x00002720


	//   ....[11]....
        /*0094*/ 	.word	0x00002770


	//----- nvinfo : EIATTR_SYSCALL_OFFSETS
	.align		4
.L_1923:
        /*0098*/ 	.byte	0x04, 0x46
        /*009a*/ 	.short	(.L_1925 - .L_1924)


	//   ....[0]....
.L_1924:
        /*009c*/ 	.word	0x00000390


	//----- nvinfo : EIATTR_EXIT_INSTR_OFFSETS
	.align		4
.L_1925:
        /*00a0*/ 	.byte	0x04, 0x1c
        /*00a2*/ 	.short	(.L_1927 - .L_1926)


	//   ....[0]....
.L_1926:
        /*00a4*/ 	.word	0x00000240


	//   ....[1]....
        /*00a8*/ 	.word	0x000039f0


	//   ....[2]....
        /*00ac*/ 	.word	0x00003bb0


	//----- nvinfo : EIATTR_MAX_THREADS
	.align		4
.L_1927:
        /*00b0*/ 	.byte	0x04, 0x05
        /*00b2*/ 	.short	(.L_1929 - .L_1928)
.L_1928:
        /*00b4*/ 	.word	0x00000100
        /*00b8*/ 	.word	0x00000001
        /*00bc*/ 	.word	0x00000001


	//----- nvinfo : EIATTR_CRS_STACK_SIZE
	.align		4
.L_1929:
        /*00c0*/ 	.byte	0x04, 0x1e
        /*00c2*/ 	.short	(.L_1931 - .L_1930)
.L_1930:
        /*00c4*/ 	.word	0x00000000


	//----- nvinfo : EIATTR_CBANK_PARAM_SIZE
	.align		4
.L_1931:
        /*00c8*/ 	.byte	0x03, 0x19
        /*00ca*/ 	.short	0x00e8


	//----- nvinfo : EIATTR_PARAM_CBANK
	.align		4
        /*00cc*/ 	.byte	0x04, 0x0a
        /*00ce*/ 	.short	(.L_1933 - .L_1932)
	.align		4
.L_1932:
        /*00d0*/ 	.word	index@(.nv.constant0._ZN7cutlass13device_kernelIN5flash19FlashAttnFwdCombineIN4cute5tupleIJNS3_1CILi16EEENS5_ILi64EEEEEELi8ELi256ELi1ELb0ELb0ENS_6half_tEfNS_4arch4Sm90EEEEEvNT_6ParamsE)
        /*00d4*/ 	.short	0x0210
        /*00d6*/ 	.short	0x00e8


	//----- nvinfo : EIATTR_SW_WAR
	.align		4
.L_1933:
        /*00d8*/ 	.byte	0x04, 0x36
        /*00da*/ 	.short	(.L_1935 - .L_1934)
.L_1934:
        /*00dc*/ 	.word	0x00000008
.L_1935:


//--------------------- .nv.info._ZN7cutlass13device_kernelIN5flash19FlashAttnFwdCombineIN4cute5tupleIJNS3_1CILi16EEENS5_ILi64EEEEEELi7ELi256ELi1ELb0ELb0ENS_6half_tEfNS_4arch4Sm90EEEEEvNT_6ParamsE --------------------------
	.section	.nv.info._ZN7cutlass13device_kernelIN5flash19FlashAttnFwdCombineIN4cute5tupleIJNS3_1CILi16EEENS5_ILi64EEEEEELi7ELi256ELi1ELb0ELb0ENS_6half_tEfNS_4arch4Sm90EEEEEvNT_6ParamsE,"",@"SHT_CUDA_INFO"
	.sectionflags	@""
	.align	4


	//----- nvinfo : EIATTR_CUDA_API_VERSION
	.align		4
        /*0000*/ 	.byte	0x04, 0x37
        /*0002*/ 	.short	(.L_1937 - .L_1936)
.L_1936:
        /*0004*/ 	.word	0x00000082


	//----- nvinfo : EIATTR_KPARAM_INFO
	.align		4
.L_1937:
        /*0008*/ 	.byte	0x04, 0x17
        /*000a*/ 	.short	(.L_1939 - .L_1938)
.L_1938:
        /*000c*/ 	.word	0x00000000
        /*0010*/ 	.short	0x0000
        /*0012*/ 	.short	0x0000
        /*0014*/ 	.byte	0x00, 0xf0, 0xa1, 0x03


	//----- nvinfo : EIATTR_SPARSE_MMA_MASK
	.align		4
.L_1939:
        /*0018*/ 	.byte	0x03, 0x50
        /*001a*/ 	.short	0x0000


	//----- nvinfo : EIATTR_MAXREG_COUNT
	.align		4
        /*001c*/ 	.byte	0x03, 0x1b
        /*001e*/ 	.short	0x0080


	//----- nvinfo : EIATTR_NUM_BARRIERS
	.align		4
        /*0020*/ 	.byte	0x02, 0x4c
        /*0022*/ 	.byte	0x01
	.zero		1


	//----- nvinfo : EIATTR_EXTERNS
	.align		4
        /*0024*/ 	.byte	0x04, 0x0f
        /*0026*/ 	.short	(.L_1941 - .L_1940)


	//   ....[0]....
	.align		4
.L_1940:
        /*0028*/ 	.word	index@(__assertfail)


	//----- nvinfo : EIATTR_MERCURY_ISA_VERSION
	.align		4
.L_1941:
        /*002c*/ 	.byte	0x03, 0x5f
        /*002e*/ 	.short	0x0101


	//----- nvinfo : EIATTR_COOP_GROUP_MASK_REGIDS
	.align		4
        /*0030*/ 	.byte	0x04, 0x29
        /*0032*/ 	.short	(.L_1943 - .L_1942)


	//   ....[0]....
.L_1942:
        /*0034*/ 	.word	0xffffffff


	//   ....[1]....
        /*0038*/ 	.word	0xffffffff


	//   ....[2]....
        /*003c*/ 	.word	0xffffffff


	//   ....[3]....
        /*0040*/ 	.word	0xffffffff


	//   ....[4]....
        /*0044*/ 	.word	0xffffffff


	//   ....[5]....
        /*0048*/ 	.word	0xffffffff


	//   ....[6]....
        /*004c*/ 	.word	0xffffffff


	//   ....[7]....
        /*0050*/ 	.word	0xffffffff


	//   ....[8]....
        /*0054*/ 	.word	0xffffffff


	//   ....[9]....
        /*0058*/ 	.word	0xffffffff


	//   ....[10]....
        /*005c*/ 	.word	0xffffffff


	//   ....[11]....
        /*0060*/ 	.word	0xffffffff


	//----- nvinfo : EIATTR_COOP_GROUP_INSTR_OFFSETS
	.align		4
.L_1943:
        /*0064*/ 	.byte	0x04, 0x28
        /*0066*/ 	.short	(.L_1945 - .L_1944)


	//   ....[0]....
.L_1944:
        /*0068*/ 	.word	0x00001560


	//   ....[1]....
        /*006c*/ 	.word	0x00001580


	//   ....[2]....
        /*0070*/ 	.word	0x000015a0


	//   ....[3]....
        /*0074*/ 	.word	0x000015c0


	//   ....[4]....
        /*0078*/ 	.word	0x000018e0


	//   ....[5]....
        /*007c*/ 	.word	0x00001900


	//   ....[6]....
        /*0080*/ 	.word	0x00001910


	//   ....[7]....
        /*0084*/ 	.word	0x00001940


	//   ....[8]....
        /*0088*/ 	.word	0x00001950


	//   ....[9]....
        /*008c*/ 	.word	0x00001980


	//   ....[10]....
        /*0090*/ 	.word	0x00001990


	//   ....[11]....
        /*0094*/ 	.word	0x000019e0


	//----- nvinfo : EIATTR_SYSCALL_OFFSETS
	.align		4
.L_1945:
        /*0098*/ 	.byte	0x04, 0x46
        /*009a*/ 	.short	(.L_1947 - .L_1946)


	//   ....[0]....
.L_1946:
        /*009c*/ 	.word	0x00000390


	//----- nvinfo : EIATTR_EXIT_INSTR_OFFSETS
	.align		4
.L_1947:
        /*00a0*/ 	.byte	0x04, 0x1c
        /*00a2*/ 	.short	(.L_1949 - .L_1948)


	//   ....[0]....
.L_1948:
        /*00a4*/ 	.word	0x00000240


	//   ....[1]....
        /*00a8*/ 	.word	0x00002b70


	//   ....[2]....
        /*00ac*/ 	.word	0x00002d30


	//----- nvinfo : EIATTR_MAX_THREADS
	.align		4
.L_1949:
        /*00b0*/ 	.byte	0x04, 0x05
        /*00b2*/ 	.short	(.L_1951 - .L_1950)
.L_1950:
        /*00b4*/ 	.word	0x00000100
        /*00b8*/ 	.word	0x00000001
        /*00bc*/ 	.word	0x00000001


	//----- nvinfo : EIATTR_CRS_STACK_SIZE
	.align		4
.L_1951:
        /*00c0*/ 	.byte	0x04, 0x1e
        /*00c2*/ 	.short	(.L_1953 - .L_1952)
.L_1952:
        /*00c4*/ 	.word	0x00000000


	//----- nvinfo : EIATTR_CBANK_PARAM_SIZE
	.align		4
.L_1953:
        /*00c8*/ 	.byte	0x03, 0x19
        /*00ca*/ 	.short	0x00e8


	//----- nvinfo : EIATTR_PARAM_CBANK
	.align		4
        /*00cc*/ 	.byte	0x04, 0x0a
        /*00ce*/ 	.short	(.L_1955 - .L_1954)
	.align		4
.L_1954:
        /*00d0*/ 	.word	index@(.nv.constant0._ZN7cutlass13device_kernelIN5flash19FlashAttnFwdCombineIN4cute5tupleIJNS3_1CILi16EEENS5_ILi64EEEEEELi7ELi256ELi1ELb0ELb0ENS_6half_tEfNS_4arch4Sm90EEEEEvNT_6ParamsE)
        /*00d4*/ 	.short	0x0210
        /*00d6*/ 	.short	0x00e8


	//----- nvinfo : EIATTR_SW_WAR
	.align		4
.L_1955:
        /*00d8*/ 	.byte	0x04, 0x36
        /*00da*/ 	.short	(.L_1957 - .L_1956)
.L_1956:
        /*00dc*/ 	.word	0x00000008
.L_1957:


//--------------------- .nv.info._ZN7cutlass13device_kernelIN5flash19FlashAttnFwdCombineIN4cute5tupleIJNS3_1CILi16EEENS5_ILi64EEEEEELi6ELi256ELi1ELb0ELb0ENS_6half_tEfNS_4arch4Sm90EEEEEvNT_6ParamsE --------------------------
	.section	.nv.info._ZN7cutlass13device_kernelIN5flash19FlashAttnFwdCombineIN4cute5tupleIJNS3_1CILi16EEENS5_ILi64EEEEEELi6ELi256ELi1ELb0ELb0ENS_6half_tEfNS_4arch4Sm90EEEEEvNT_6ParamsE,"",@"SHT_CUDA_INFO"
	.sectionflags	@""
	.align	4


	//----- nvinfo : EIATTR_CUDA_API_VERSION
	.align		4
        /*0000*/ 	.byte	0x04, 0x37
        /*0002*/ 	.short	(.L_1959 - .L_1958)
.L_1958:
        /*0004*/ 	.word	0x00000082


	//----- nvinfo : EIATTR_KPARAM_INFO
	.align		4
.L_1959:
        /*0008*/ 	.byte	0x04, 0x17
        /*000a*/ 	.short	(.L_1961 - .L_1960)
.L_1960:
        /*000c*/ 	.word	0x00000000
        /*0010*/ 	.short	0x0000
        /*0012*/ 	.short	0x0000
        /*0014*/ 	.byte	0x00, 0xf0, 0xa1, 0x03


	//----- nvinfo : EIATTR_SPARSE_MMA_MASK
	.align		4
.L_1961:
        /*0018*/ 	.byte	0x03, 0x50
        /*001a*/ 	.short	0x0000


	//----- nvinfo : EIATTR_MAXREG_COUNT
	.align		4
        /*001c*/ 	.byte	0x03, 0x1b
        /*001e*/ 	.short	0x0080


	//----- nvinfo : EIATTR_NUM_BARRIERS
	.align		4
        /*0020*/ 	.byte	0x02, 0x4c
        /*0022*/ 	.byte	0x01
	.zero		1


	//----- nvinfo : EIATTR_EXTERNS
	.align		4
        /*0024*/ 	.byte	0x04, 0x0f
        /*0026*/ 	.short	(.L_1963 - .L_1962)


	//   ....[0]....
	.align		4
.L_1962:
        /*0028*/ 	.word	index@(__assertfail)


	//----- nvinfo : EIATTR_MERCURY_ISA_VERSION
	.align		4
.L_1963:
        /*002c*/ 	.byte	0x03, 0x5f
        /*002e*/ 	.short	0x0101


	//----- nvinfo : EIATTR_COOP_GROUP_MASK_REGIDS
	.align		4
        /*0030*/ 	.byte	0x04, 0x29
        /*0032*/ 	.short	(.L_1965 - .L_1964)


	//   ....[0]....
.L_1964:
        /*0034*/ 	.word	0xffffffff


	//   ....[1]....
        /*0038*/ 	.word	0xffffffff


	//   ....[2]....
        /*003c*/ 	.word	0xffffffff


	//   ....[3]....
        /*0040*/ 	.word	0xffffffff


	//   ....[4]....
        /*0044*/ 	.word	0xffffffff


	//   ....[5]....
        /*0048*/ 	.word	0xffffffff


	//   ....[6]....
        /*004c*/ 	.word	0xffffffff


	//   ....[7]....
        /*0050*/ 	.word	0xffffffff


	//   ....[8]....
        /*0054*/ 	.word	0xffffffff


	//   ....[9]....
        /*0058*/ 	.word	0xffffffff


	//   ....[10]....
        /*005c*/ 	.word	0xffffffff


	//   ....[11]....
        /*0060*/ 	.word	0xffffffff


	//----- nvinfo : EIATTR_COOP_GROUP_INSTR_OFFSETS
	.align		4
.L_1965:
        /*0064*/ 	.byte	0x04, 0x28
        /*0066*/ 	.short	(.L_1967 - .L_1966)


	//   ....[0]....
.L_1966:
        /*0068*/ 	.word	0x000010a0


	//   ....[1]....
        /*006c*/ 	.word	0x000010c0


	//   ....[2]....
        /*0070*/ 	.word	0x000010e0


	//   ....[3]....
        /*0074*/ 	.word	0x00001100


	//   ....[4]....
        /*0078*/ 	.word	0x000012a0


	//   ....[5]....
        /*007c*/ 	.word	0x000012c0


	//   ....[6]....
        /*0080*/ 	.word	0x000012d0


	//   ....[7]....
        /*0084*/ 	.word	0x00001300


	//   ....[8]....
        /*0088*/ 	.word	0x00001310


	//   ....[9]....
        /*008c*/ 	.word	0x00001340


	//   ....[10]....
        /*0090*/ 	.word	0x00001350


	//   ....[11]....
        /*0094*/ 	.word	0x00001390


	//----- nvinfo : EIATTR_SYSCALL_OFFSETS
	.align		4
.L_1967:
        /*0098*/ 	.byte	0x04, 0x46
        /*009a*/ 	.short	(.L_1969 - .L_1968)


	//   ....[0]....
.L_1968:
        /*009c*/ 	.word	0x00000390


	//----- nvinfo : EIATTR_EXIT_INSTR_OFFSETS
	.align		4
.L_1969:
        /*00a0*/ 	.byte	0x04, 0x1c
        /*00a2*/ 	.short	(.L_1971 - .L_1970)


	//   ....[0]....
.L_1970:
        /*00a4*/ 	.word	0x00000240


	//   ....[1]....
        /*00a8*/ 	.word	0x00002450


	//   ....[2]....
        /*00ac*/ 	.word	0x00002610


	//----- nvinfo : EIATTR_MAX_THREADS
	.align		4
.L_1971:
        /*00b0*/ 	.byte	0x04, 0x05
        /*00b2*/ 	.short	(.L_1973 - .L_1972)
.L_1972:
        /*00b4*/ 	.word	0x00000100
        /*00b8*/ 	.word	0x00000001
        /*00bc*/ 	.word	0x00000001


	//----- nvinfo : EIATTR_CRS_STACK_SIZE
	.align		4
.L_1973:
        /*00c0*/ 	.byte	0x04, 0x1e
        /*00c2*/ 	.short	(.L_1975 - .L_1974)
.L_1974:
        /*00c4*/ 	.word	0x00000000


	//----- nvinfo : EIATTR_CBANK_PARAM_SIZE
	.align		4
.L_1975:
        /*00c8*/ 	.byte	0x03, 0x19
        /*00ca*/ 	.short	0x00e8


	//----- nvinfo : EIATTR_PARAM_CBANK
	.align		4
        /*00cc*/ 	.byte	0x04, 0x0a
        /*00ce*/ 	.short	(.L_1977 - .L_1976)
	.align		4
.L_1976:
        /*00d0*/ 	.word	index@(.nv.constant0._ZN7cutlass13device_kernelIN5flash19FlashAttnFwdCombineIN4cute5tupleIJNS3_1CILi16EEENS5_ILi64EEEEEELi6ELi256ELi1ELb0ELb0ENS_6half_tEfNS_4arch4Sm90EEEEEvNT_6ParamsE)
        /*00d4*/ 	.short	0x0210
        /*00d6*/ 	.short	0x00e8


	//----- nvinfo : EIATTR_SW_WAR
	.align		4
.L_1977:
        /*00d8*/ 	.byte	0x04, 0x36
        /*00da*/ 	.short	(.L_1979 - .L_1978)
.L_1978:
        /*00dc*/ 	.word	0x00000008
.L_1979:


//--------------------- .nv.info._ZN7cutlass13device_kernelIN5flash19FlashAttnFwdCombineIN4cute5tupleIJNS3_1CILi16EEENS5_ILi64EEEEEELi5ELi256ELi1ELb0ELb0ENS_6half_tEfNS_4arch4Sm90EEEEEvNT_6ParamsE --------------------------
	.section	.nv.info._ZN7cutlass13device_kernelIN5flash19FlashAttnFwdCombineIN4cute5tupleIJNS3_1CILi16EEENS5_ILi64EEEEEELi5ELi256ELi1ELb0ELb0ENS_6half_tEfNS_4arch4Sm90EEEEEvNT_6ParamsE,"",@"SHT_CUDA_INFO"
	.sectionflags	@""
	.align	4


	//----- nvinfo : EIATTR_CUDA_API_VERSION
	.align		4
        /*0000*/ 	.byte	0x04, 0x37
        /*0002*/ 	.short	(.L_1981 - .L_1980)
.L_1980:
        /*0004*/ 	.word	0x00000082


	//----- nvinfo : EIATTR_KPARAM_INFO
	.align		4
.L_1981:
        /*0008*/ 	.byte	0x04, 0x17
        /*000a*/ 	.short	(.L_1983 - .L_1982)
.L_1982:
        /*000c*/ 	.word	0x00000000
        /*0010*/ 	.short	0x0000
        /*0012*/ 	.short	0x0000
        /*0014*/ 	.byte	0x00, 0xf0, 0xa1, 0x03


	//----- nvinfo : EIATTR_SPARSE_MMA_MASK
	.align		4
.L_1983:
        /*0018*/ 	.byte	0x03, 0x50
        /*001a*/ 	.short	0x0000


	//----- nvinfo : EIATTR_MAXREG_COUNT
	.align		4
        /*001c*/ 	.byte	0x03, 0x1b
        /*001e*/ 	.short	0x0080


	//----- nvinfo : EIATTR_NUM_BARRIERS
	.align		4
        /*0020*/ 	.byte	0x02, 0x4c
        /*0022*/ 	.byte	0x01
	.zero		1


	//----- nvinfo : EIATTR_EXTERNS
	.align		4
        /*0024*/ 	.byte	0x04, 0x0f
        /*0026*/ 	.short	(.L_1985 - .L_1984)


	//   ....[0]....
	.align		4
.L_1984:
        /*0028*/ 	.word	index@(__assertfail)


	//----- nvinfo : EIATTR_MERCURY_ISA_VERSION
	.align		4
.L_1985:
        /*002c*/ 	.byte	0x03, 0x5f
        /*002e*/ 	.short	0x0101


	//----- nvinfo : EIATTR_COOP_GROUP_MASK_REGIDS
	.align		4
        /*0030*/ 	.byte	0x04, 0x29
        /*0032*/ 	.short	(.L_1987 - .L_1986)


	//   ....[0]....
.L_1986:
        /*0034*/ 	.word	0xffffffff


	//   ....[1]....
        /*0038*/ 	.word	0xffffffff


	//   ....[2]....
        /*003c*/ 	.word	0xffffffff


	//   ....[3]....
        /*0040*/ 	.word	0xffffffff


	//   ....[4]....
        /*0044*/ 	.word	0xffffffff


	//   ....[5]....
        /*0048*/ 	.word	0xffffffff


	//   ....[6]....
        /*004c*/ 	.word	0xffffffff


	//   ....[7]....
        /*0050*/ 	.word	0xffffffff


	//   ....[8]....
        /*0054*/ 	.word	0xffffffff


	//   ....[9]....
        /*0058*/ 	.word	0xffffffff


	//   ....[10]....
        /*005c*/ 	.word	0xffffffff


	//   ....[11]....
        /*0060*/ 	.word	0xffffffff


	//----- nvinfo : EIATTR_COOP_GROUP_INSTR_OFFSETS
	.align		4
.L_1987:
        /*0064*/ 	.byte	0x04, 0x28
        /*0066*/ 	.short	(.L_1989 - .L_1988)


	//   ....[0]....
.L_1988:
        /*0068*/ 	.word	0x00000de0


	//   ....[1]....
        /*006c*/ 	.word	0x00000e00


	//   ....[2]....
        /*0070*/ 	.word	0x00000e20


	//   ....[3]....
        /*0074*/ 	.word	0x00000e40


	//   ....[4]....
        /*0078*/ 	.word	0x00000f30


	//   ....[5]....
        /*007c*/ 	.word	0x00000f50


	//   ....[6]....
        /*0080*/ 	.word	0x00000f60


	//   ....[7]....
        /*0084*/ 	.word	0x00000f90


	//   ....[8]....
        /*0088*/ 	.word	0x00000fa0


	//   ....[9]....
        /*008c*/ 	.word	0x00000fe0


	//   ....[10]....
        /*0090*/ 	.word	0x00000ff0


	//   ....[11]....
        /*0094*/ 	.word	0x00001030


	//----- nvinfo : EIATTR_SYSCALL_OFFSETS
	.align		4
.L_1989:
        /*0098*/ 	.byte	0x04, 0x46
        /*009a*/ 	.short	(.L_1991 - .L_1990)


	//   ....[0]....
.L_1990:
        /*009c*/ 	.word	0x00000390


	//----- nvinfo : EIATTR_EXIT_INSTR_OFFSETS
	.align		4
.L_1991:
        /*00a0*/ 	.byte	0x04, 0x1c
        /*00a2*/ 	.short	(.L_1993 - .L_1992)


	//   ....[0]....
.L_1992:
        /*00a4*/ 	.word	0x00000240


	//   ....[1]....
        /*00a8*/ 	.word	0x000020f0


	//   ....[2]....
        /*00ac*/ 	.word	0x000022b0


	//----- nvinfo : EIATTR_MAX_THREADS
	.align		4
.L_1993:
        /*00b0*/ 	.byte	0x04, 0x05
        /*00b2*/ 	.short	(.L_1995 - .L_1994)
.L_1994:
        /*00b4*/ 	.word	0x00000100
        /*00b8*/ 	.word	0x00000001
        /*00bc*/ 	.word	0x00000001


	//----- nvinfo : EIATTR_CRS_STACK_SIZE
	.align		4
.L_1995:
        /*00c0*/ 	.byte	0x04, 0x1e
        /*00c2*/ 	.short	(.L_1997 - .L_1996)
.L_1996:
        /*00c4*/ 	.word	0x00000000


	//----- nvinfo : EIATTR_CBANK_PARAM_SIZE
	.align		4
.L_1997:
        /*00c8*/ 	.byte	0x03, 0x19
        /*00ca*/ 	.short	0x00e8


	//----- nvinfo : EIATTR_PARAM_CBANK
	.align		4
        /*00cc*/ 	.byte	0x04, 0x0a
        /*00ce*/ 	.short	(.L_1999 - .L_1998)
	.align		4
.L_1998:
        /*00d0*/ 	.word	index@(.nv.constant0._ZN7cutlass13device_kernelIN5flash19FlashAttnFwdCombineIN4cute5tupleIJNS3_1CILi16EEENS5_ILi64EEEEEELi5ELi256ELi1ELb0ELb0ENS_6half_tEfNS_4arch4Sm90EEEEEvNT_6ParamsE)
        /*00d4*/ 	.short	0x0210
        /*00d6*/ 	.short	0x00e8


	//----- nvinfo : EIATTR_SW_WAR
	.align		4
.L_1999:
        /*00d8*/ 	.byte	0x04, 0x36
        /*00da*/ 	.short	(.L_2001 - .L_2000)
.L_2000:
        /*00dc*/ 	.word	0x00000008
.L_2001:


//--------------------- .nv.info._ZN7cutlass13device_kernelIN5flash19FlashAttnFwdCombineIN4cute5tupleIJNS3_1CILi16EEENS5_ILi64EEEEEELi4ELi256ELi1ELb0ELb0ENS_6half_tEfNS_4arch4Sm90EEEEEvNT_6ParamsE --------------------------
	.section	.nv.info._ZN7cutlass13device_kernelIN5flash19FlashAttnFwdCombineIN4cute5tupleIJNS3_1CILi16EEENS5_ILi64EEEEEELi4ELi256ELi1ELb0ELb0ENS_6half_tEfNS_4arch4Sm90EEEEEvNT_6ParamsE,"",@"SHT_CUDA_INFO"
	.sectionflags	@""
	.align	4


	//----- nvinfo : EIATTR_CUDA_API_VERSION
	.align		4
        /*0000*/ 	.byte	0x04, 0x37
        /*0002*/ 	.short	(.L_2003 - .L_2002)
.L_2002:
        /*0004*/ 	.word	0x00000082


	//----- nvinfo : EIATTR_KPARAM_INFO
	.align		4
.L_2003:
        /*0008*/ 	.byte	0x04, 0x17
        /*000a*/ 	.short	(.L_2005 - .L_2004)
.L_2004:
        /*000c*/ 	.word	0x00000000
        /*0010*/ 	.short	0x0000
        /*0012*/ 	.short	0x0000
        /*0014*/ 	.byte	0x00, 0xf0, 0xa1, 0x03


	//----- nvinfo : EIATTR_SPARSE_MMA_MASK
	.align		4
.L_2005:
        /*0018*/ 	.byte	0x03, 0x50
        /*001a*/ 	.short	0x0000


	//----- nvinfo : EIATTR_MAXREG_COUNT
	.align		4
        /*001c*/ 	.byte	0x03, 0x1b
        /*001e*/ 	.short	0x0080


	//----- nvinfo : EIATTR_NUM_BARRIERS
	.align		4
        /*0020*/ 	.byte	0x02, 0x4c
        /*0022*/ 	.byte	0x01
	.zero		1


	//----- nvinfo : EIATTR_EXTERNS
	.align		4
        /*0024*/ 	.byte	0x04, 0x0f
        /*0026*/ 	.short	(.L_2007 - .L_2006)


	//   ....[0]....
	.align		4
.L_2006:
        /*0028*/ 	.word	index@(__assertfail)


	//----- nvinfo : EIATTR_MERCURY_ISA_VERSION
	.align		4
.L_2007:
        /*002c*/ 	.byte	0x03, 0x5f
        /*002e*/ 	.short	0x0101


	//----- nvinfo : EIATTR_COOP_GROUP_MASK_REGIDS
	.align		4
        /*0030*/ 	.byte	0x04, 0x29
        /*0032*/ 	.short	(.L_2009 - .L_2008)


	//   ....[0]....
.L_2008:
        /*0034*/ 	.word	0xffffffff


	//   ....[1]....
        /*0038*/ 	.word	0xffffffff


	//   ....[2]....
        /*003c*/ 	.word	0xffffffff


	//   ....[3]....
        /*0040*/ 	.word	0xffffffff


	//   ....[4]....
        /*0044*/ 	.word	0xffffffff


	//   ....[5]....
        /*0048*/ 	.word	0xffffffff


	//   ....[6]....
        /*004c*/ 	.word	0xffffffff


	//   ....[7]....
        /*0050*/ 	.word	0xffffffff


	//   ....[8]....
        /*0054*/ 	.word	0xffffffff


	//   ....[9]....
        /*0058*/ 	.word	0xffffffff


	//   ....[10]....
        /*005c*/ 	.word	0xffffffff


	//   ....[11]....
        /*0060*/ 	.word	0xffffffff


	//----- nvinfo : EIATTR_COOP_GROUP_INSTR_OFFSETS
	.align		4
.L_2009:
        /*0064*/ 	.byte	0x04, 0x28
        /*0066*/ 	.short	(.L_2011 - .L_2010)


	//   ....[0]....
.L_2010:
        /*0068*/ 	.word	0x00000c90


	//   ....[1]....
        /*006c*/ 	.word	0x00000cb0


	//   ....[2]....
        /*0070*/ 	.word	0x00000cd0


	//   ....[3]....
        /*0074*/ 	.word	0x00000cf0


	//   ....[4]....
        /*0078*/ 	.word	0x00000d90


	//   ....[5]....
        /*007c*/ 	.word	0x00000db0


	//   ....[6]....
        /*0080*/ 	.word	0x00000dc0


	//   ....[7]....
        /*0084*/ 	.word	0x00000df0


	//   ....[8]....
        /*0088*/ 	.word	0x00000e00


	//   ....[9]....
        /*008c*/ 	.word	0x00000e40


	//   ....[10]....
        /*0090*/ 	.word	0x00000e50


	//   ....[11]....
        /*0094*/ 	.word	0x00000e90


	//----- nvinfo : EIATTR_SYSCALL_OFFSETS
	.align		4
.L_2011:
        /*0098*/ 	.byte	0x04, 0x46
        /*009a*/ 	.short	(.L_2013 - .L_2012)


	//   ....[0]....
.L_2012:
        /*009c*/ 	.word	0x00000390


	//----- nvinfo : EIATTR_EXIT_INSTR_OFFSETS
	.align		4
.L_2013:
        /*00a0*/ 	.byte	0x04, 0x1c
        /*00a2*/ 	.short	(.L_2015 - .L_2014)


	//   ....[0]....
.L_2014:
        /*00a4*/ 	.word	0x00000240


	//   ....[1]....
        /*00a8*/ 	.word	0x00001f30


	//   ....[2]....
        /*00ac*/ 	.word	0x000020f0


	//----- nvinfo : EIATTR_MAX_THREADS
	.align		4
.L_2015:
        /*00b0*/ 	.byte	0x04, 0x05
        /*00b2*/ 	.short	(.L_2017 - .L_2016)
.L_2016:
        /*00b4*/ 	.word	0x00000100
        /*00b8*/ 	.word	0x00000001
        /*00bc*/ 	.word	0x00000001


	//----- nvinfo : EIATTR_CRS_STACK_SIZE
	.align		4
.L_2017:
        /*00c0*/ 	.byte	0x04, 0x1e
        /*00c2*/ 	.short	(.L_2019 - .L_2018)
.L_2018:
        /*00c4*/ 	.word	0x00000000


	//----- nvinfo : EIATTR_CBANK_PARAM_SIZE
	.align		4
.L_2019:
        /*00c8*/ 	.byte	0x03, 0x19
        /*00ca*/ 	.short	0x00e8


	//----- nvinfo : EIATTR_PARAM_CBANK
	.align		4
        /*00cc*/ 	.byte	0x04, 0x0a
        /*00ce*/ 	.short	(.L_2021 - .L_2020)
	.align		4
.L_2020:
        /*00d0*/ 	.word	index@(.nv.constant0._ZN7cutlass13device_kernelIN5flash19FlashAttnFwdCombineIN4cute5tupleIJNS3_1CILi16EEENS5_ILi64EEEEEELi4ELi256ELi1ELb0ELb0ENS_6half_tEfNS_4arch4Sm90EEEEEvNT_6ParamsE)
        /*00d4*/ 	.short	0x0210
        /*00d6*/ 	.short	0x00e8


	//----- nvinfo : EIATTR_SW_WAR
	.align		4
.L_2021:
        /*00d8*/ 	.byte	0x04, 0x36
        /*00da*/ 	.short	(.L_2023 - .L_2022)
.L_2022:
        /*00dc*/ 	.word	0x00000008
.L_2023:


//--------------------- .nv.info._ZN7cutlass13device_kernelIN5flash19FlashAttnFwdCombineIN4cute5tupleIJNS3_1CILi16EEENS5_ILi64EEEEEELi8ELi256ELi1ELb0ELb1ENS_6half_tEfNS_4arch4Sm90EEEEEvNT_6ParamsE --------------------------
	.section	.nv.info._ZN7cutlass13device_kernelIN5flash19FlashAttnFwdCombineIN4cute5tupleIJNS3_1CILi16EEENS5_ILi64EEEEEELi8ELi256ELi1ELb0ELb1ENS_6half_tEfNS_4arch4Sm90EEEEEvNT_6ParamsE,"",@"SHT_CUDA_INFO"
	.sectionflags	@""
	.align	4


	//----- nvinfo : EIATTR_CUDA_API_VERSION
	.align		4
        /*0000*/ 	.byte	0x04, 0x37
        /*0002*/ 	.short	(.L_2025 - .L_2024)
.L_2024:
        /*0004*/ 	.word	0x00000082


	//----- nvinfo : EIATTR_KPARAM_INFO
	.align		4
.L_2025:
        /*0008*/ 	.byte	0x04, 0x17
        /*000a*/ 	.short	(.L_2027 - .L_2026)
.L_2026:
        /*000c*/ 	.word	0x00000000
        /*0010*/ 	.short	0x0000
        /*0012*/ 	.short	0x0000
        /*0014*/ 	.byte	0x00, 0xf0, 0xa1, 0x03


	//----- nvinfo : EIATTR_SPARSE_MMA_MASK
	.align		4
.L_2027:
        /*0018*/ 	.byte	0x03, 0x50
        /*001a*/ 	.short	0x0000


	//----- nvinfo : EIATTR_MAXREG_COUNT
	.align		4
        /*001c*/ 	.byte	0x03, 0x1b
        /*001e*/ 	.short	0x0080


	//----- nvinfo : EIATTR_NUM_BARRIERS
	.align		4
        /*0020*/ 	.byte	0x02, 0x4c
        /*0022*/ 	.byte	0x01
	.zero		1


	//----- nvinfo : EIATTR_EXTERNS
	.align		4
        /*0024*/ 	.byte	0x04, 0x0f
        /*0026*/ 	.short	(.L_2029 - .L_2028)


	//   ....[0]....
	.align		4
.L_2028:
        /*0028*/ 	.word	index@(__assertfail)


	//----- nvinfo : EIATTR_MERCURY_ISA_VERSION
	.align		4
.L_2029:
        /*002c*/ 	.byte	0x03, 0x5f
        /*002e*/ 	.short	0x0101


	//----- nvinfo : EIATTR_COOP_GROUP_MASK_REGIDS
	.align		4
        /*0030*/ 	.byte	0x04, 0x29
        /*0032*/ 	.short	(.L_2031 - .L_2030)


	//   ....[0]....
.L_2030:
        /*0034*/ 	.word	0xffffffff


	//   ....[1]....
        /*0038*/ 	.word	0xffffffff


	//   ....[2]....
        /*003c*/ 	.word	0xffffffff


	//   ....[3]....
        /*0040*/ 	.word	0xffffffff


	//   ....[4]....
        /*0044*/ 	.word	0xffffffff


	//   ....[5]....
        /*0048*/ 	.word	0xffffffff


	//   ....[6]....
        /*004c*/ 	.word	0xffffffff


	//   ....[7]....
        /*0050*/ 	.word	0xffffffff


	//   ....[8]....
        /*0054*/ 	.word	0xffffffff


	//   ....[9]....
        /*0058*/ 	.word	0xffffffff


	//   ....[10]....
        /*005c*/ 	.word	0xffffffff


	//   ....[11]....
        /*0060*/ 	.word	0xffffffff


	//----- nvinfo : EIATTR_COOP_GROUP_INSTR_OFFSETS
	.align		4
.L_2031:
        /*0064*/ 	.byte	0x04, 0x28
        /*0066*/ 	.short	(.L_2033 - .L_2032)


	//   ....[0]....
.L_2032:
        /*0068*/ 	.word	0x000028f0


	//   ....[1]....
        /*006c*/ 	.word	0x00002910


	//   ....[2]....
        /*0070*/ 	.word	0x00002930


	//   ....[3]....
        /*0074*/ 	.word	0x00002950


	//   ....[4]....
        /*0078*/ 	.word	0x00002ed0


	//   ....[5]....
        /*007c*/ 	.word	0x00002f50


	//   ....[6]....
        /*0080*/ 	.word	0x00002fa0


	//   ....[7]....
        /*0084*/ 	.word	0x00002fd0


	//   ....[8]....
        /*0088*/ 	.word	0x00002ff0


	//   ....[9]....
        /*008c*/ 	.word	0x00003010


	//   ....[10]....
        /*0090*/ 	.word	0x00003030


	//   ....[11]....
        /*0094*/ 	.word	0x00003070


	//----- nvinfo : EIATTR_SYSCALL_OFFSETS
	.align		4
.L_2033:
        /*0098*/ 	.byte	0x04, 0x46
        /*009a*/ 	.short	(.L_2035 - .L_2034)


	//   ....[0]....
.L_2034:
        /*009c*/ 	.word	0x00000510


	//----- nvinfo : EIATTR_EXIT_INSTR_OFFSETS
	.align		4
.L_2035:
        /*00a0*/ 	.byte	0x04, 0x1c
        /*00a2*/ 	.short	(.L_2037 - .L_2036)


	//   ....[0]....
.L_2036:
        /*00a4*/ 	.word	0x00000240


	//   ....[1]....
        /*00a8*/ 	.word	0x000003c0


	//   ....[2]....
        /*00ac*/ 	.word	0x000042c0


	//   ....[3]....
        /*00b0*/ 	.word	0x00004420


	//----- nvinfo : EIATTR_MAX_THREADS
	.align		4
.L_2037:
        /*00b4*/ 	.byte	0x04, 0x05
        /*00b6*/ 	.short	(.L_2039 - .L_2038)
.L_2038:
        /*00b8*/ 	.word	0x00000100
        /*00bc*/ 	.word	0x00000001
        /*00c0*/ 	.word	0x00000001


	//----- nvinfo : EIATTR_CRS_STACK_SIZE
	.align		4
.L_2039:
        /*00c4*/ 	.byte	0x04, 0x1e
        /*00c6*/ 	.short	(.L_2041 - .L_2040)
.L_2040:
        /*00c8*/ 	.word	0x00000000


	//----- nvinfo : EIATTR_CBANK_PARAM_SIZE
	.align		4
.L_2041:
        /*00cc*/ 	.byte	0x03, 0x19
        /*00ce*/ 	.short	0x00e8


	//----- nvinfo : EIATTR_PARAM_CBANK
	.align		4
        /*00d0*/ 	.byte	0x04, 0x0a
        /*00d2*/ 	.short	(.L_2043 - .L_2042)
	.align		4
.L_2042:
        /*00d4*/ 	.word	index@(.nv.constant0._ZN7cutlass13device_kernelIN5flash19FlashAttnFwdCombineIN4cute5tupleIJNS3_1CILi16EEENS5_ILi64EEEEEELi8ELi256ELi1ELb0ELb1ENS_6half_tEfNS_4arch4Sm90EEEEEvNT_6ParamsE)
        /*00d8*/ 	.short	0x0210
        /*00da*/ 	.short	0x00e8


	//----- nvinfo : EIATTR_SW_WAR
	.align		4
.L_2043:
        /*00dc*/ 	.byte	0x04, 0x36
        /*00de*/ 	.short	(.L_2045 - .L_2044)
.L_2044:
        /*00e0*/ 	.word	0x00000008
.L_2045:


//--------------------- .nv.info._ZN7cutlass13device_kernelIN5flash19FlashAttnFwdCombineIN4cute5tupleIJNS3_1CILi16EEENS5_ILi64EEEEEELi7ELi256ELi1ELb0ELb1ENS_6half_tEfNS_4arch4Sm90EEEEEvNT_6ParamsE --------------------------
	.section	.nv.info._ZN7cutlass13device_kernelIN5flash19FlashAttnFwdCombineIN4cute5tupleIJNS3_1CILi16EEENS5_ILi64EEEEEELi7ELi256ELi1ELb0ELb1ENS_6half_tEfNS_4arch4Sm90EEEEEvNT_6ParamsE,"",@"SHT_CUDA_INFO"
	.sectionflags	@""
	.align	4


	//----- nvinfo : EIATTR_CUDA_API_VERSION
	.align		4
        /*0000*/ 	.byte	0x04, 0x37
        /*0002*/ 	.short	(.L_2047 - .L_2046)
.L_2046:
        /*0004*/ 	.word	0x00000082


	//----- nvinfo : EIATTR_KPARAM_INFO
	.align		4
.L_2047:
        /*0008*/ 	.byte	0x04, 0x17
        /*000a*/ 	.short	(.L_2049 - .L_2048)
.L_2048:
        /*000c*/ 	.word	0x00000000
        /*0010*/ 	.short	0x0000
        /*0012*/ 	.short	0x0000
        /*0014*/ 	.byte	0x00, 0xf0, 0xa1, 0x03


	//----- nvinfo : EIATTR_SPARSE_MMA_MASK
	.align		4
.L_2049:
        /*0018*/ 	.byte	0x03, 0x50
        /*001a*/ 	.short	0x0000


	//----- nvinfo : EIATTR_MAXREG_COUNT
	.align		4
        /*001c*/ 	.byte	0x03, 0x1b
        /*001e*/ 	.short	0x0080


	//----- nvinfo : EIATTR_NUM_BARRIERS
	.align		4
        /*0020*/ 	.byte	0x02, 0x4c
        /*0022*/ 	.byte	0x01
	.zero		1


	//----- nvinfo : EIATTR_EXTERNS
	.align		4
        /*0024*/ 	.byte	0x04, 0x0f
        /*0026*/ 	.short	(.L_2051 - .L_2050)


	//   ....[0]....
	.align		4
.L_2050:
        /*0028*/ 	.word	index@(__assertfail)


	//----- nvinfo : EIATTR_MERCURY_ISA_VERSION
	.align		4
.L_2051:
        /*002c*/ 	.byte	0x03, 0x5f
        /*002e*/ 	.short	0x0101


	//----- nvinfo : EIATTR_COOP_GROUP_MASK_REGIDS
	.align		4
        /*0030*/ 	.byte	0x04, 0x29
        /*0032*/ 	.short	(.L_2053 - .L_2052)


	//   ....[0]....
.L_2052:
        /*0034*/ 	.word	0xffffffff


	//   ....[1]....
        /*0038*/ 	.word	0xffffffff


	//   ....[2]....
        /*003c*/ 	.word	0xffffffff


	//   ....[3]....
        /*0040*/ 	.word	0xffffffff


	//   ....[4]....
        /*0044*/ 	.word	0xffffffff


	//   ....[5]....
        /*0048*/ 	.word	0xffffffff


	//   ....[6]....
        /*004c*/ 	.word	0xffffffff


	//   ....[7]....
        /*0050*/ 	.word	0xffffffff


	//   ....[8]....
        /*0054*/ 	.word	0xffffffff


	//   ....[9]....
        /*0058*/ 	.word	0xffffffff


	//   ....[10]....
        /*005c*/ 	.word	0xffffffff


	//   ....[11]....
        /*0060*/ 	.word	0xffffffff


	//----- nvinfo : EIATTR_COOP_GROUP_INSTR_OFFSETS
	.align		4
.L_2053:
        /*0064*/ 	.byte	0x04, 0x28
        /*0066*/ 	.short	(.L_2055 - .L_2054)


	//   ....[0]....
.L_2054:
        /*0068*/ 	.word	0x00001ee0


	//   ....[1]....
        /*006c*/ 	.word	0x00001f00


	//   ....[2]....
        /*0070*/ 	.word	0x00001f20


	//   ....[3]....
        /*0074*/ 	.word	0x00001f40


	//   ....[4]....
        /*0078*/ 	.word	0x00002260


	//   ....[5]....
        /*007c*/ 	.word	0x00002280


	//   ....[6]....
        /*0080*/ 	.word	0x00002290


	//   ....[7]....
        /*0084*/ 	.word	0x000022c0


	//   ....[8]....
        /*0088*/ 	.word	0x000022d0


	//   ....[9]....
        /*008c*/ 	.word	0x00002300


	//   ....[10]....
        /*0090*/ 	.word	0x00002310


	//   ....[11]....
        /*0094*/ 	.word	0x00002350


	//----- nvinfo : EIATTR_SYSCALL_OFFSETS
	.align		4
.L_2055:
        /*0098*/ 	.byte	0x04, 0x46
        /*009a*/ 	.short	(.L_2057 - .L_2056)


	//   ....[0]....
.L_2056:
        /*009c*/ 	.word	0x00000510


	//----- nvinfo : EIATTR_EXIT_INSTR_OFFSETS
	.align		4
.L_2057:
        /*00a0*/ 	.byte	0x04, 0x1c
        /*00a2*/ 	.short	(.L_2059 - .L_2058)


	//   ....[0]....
.L_2058:
        /*00a4*/ 	.word	0x00000240


	//   ....[1]....
        /*00a8*/ 	.word	0x000003c0


	//   ....[2]....
        /*00ac*/ 	.word	0x00003490


	//   ....[3]....
        /*00b0*/ 	.word	0x000035f0


	//----- nvinfo : EIATTR_MAX_THREADS
	.align		4
.L_2059:
        /*00b4*/ 	.byte	0x04, 0x05
        /*00b6*/ 	.short	(.L_2061 - .L_2060)
.L_2060:
        /*00b8*/ 	.word	0x00000100
        /*00bc*/ 	.word	0x00000001
        /*00c0*/ 	.word	0x00000001


	//----- nvinfo : EIATTR_CRS_STACK_SIZE
	.align		4
.L_2061:
        /*00c4*/ 	.byte	0x04, 0x1e
        /*00c6*/ 	.short	(.L_2063 - .L_2062)
.L_2062:
        /*00c8*/ 	.word	0x00000000


	//----- nvinfo : EIATTR_CBANK_PARAM_SIZE
	.align		4
.L_2063:
        /*00cc*/ 	.byte	0x03, 0x19
        /*00ce*/ 	.short	0x00e8


	//----- nvinfo : EIATTR_PARAM_CBANK
	.align		4
        /*00d0*/ 	.byte	0x04, 0x0a
        /*00d2*/ 	.short	(.L_2065 - .L_2064)
	.align		4
.L_2064:
        /*00d4*/ 	.word	index@(.nv.constant0._ZN7cutlass13device_kernelIN5flash19FlashAttnFwdCombineIN4cute5tupleIJNS3_1CILi16EEENS5_ILi64EEEEEELi7ELi256ELi1ELb0ELb1ENS_6half_tEfNS_4arch4Sm90EEEEEvNT_6ParamsE)
        /*00d8*/ 	.short	0x0210
        /*00da*/ 	.short	0x00e8


	//----- nvinfo : EIATTR_SW_WAR
	.align		4
.L_2065:
        /*00dc*/ 	.byte	0x04, 0x36
        /*00de*/ 	.short	(.L_2067 - .L_2066)
.L_2066:
        /*00e0*/ 	.word	0x00000008
.L_2067:


//--------------------- .nv.info._ZN7cutlass13device_kernelIN5flash19FlashAttnFwdCombineIN4cute5tupleIJNS3_1CILi16EEENS5_ILi64EEEEEELi6ELi256ELi1ELb0ELb1ENS_6half_tEfNS_4arch4Sm90EEEEEvNT_6ParamsE --------------------------
	.section	.nv.info._ZN7cutlass13device_kernelIN5flash19FlashAttnFwdCombineIN4cute5tupleIJNS3_1CILi16EEENS5_ILi64EEEEEELi6ELi256ELi1ELb0ELb1ENS_6half_tEfNS_4arch4Sm90EEEEEvNT_6ParamsE,"",@"SHT_CUDA_INFO"
	.sectionflags	@""
	.align	4


	//----- nvinfo : EIATTR_CUDA_API_VERSION
	.align		4
        /*0000*/ 	.byte	0x04, 0x37
        /*0002*/ 	.short	(.L_2069 - .L_2068)
.L_2068:
        /*0004*/ 	.word	0x00000082


	//----- nvinfo : EIATTR_KPARAM_INFO
	.align		4
.L_2069:
        /*0008*/ 	.byte	0x04, 0x17
        /*000a*/ 	.short	(.L_2071 - .L_2070)
.L_2070:
        /*000c*/ 	.word	0x00000000
        /*0010*/ 	.short	0x0000
        /*0012*/ 	.short	0x0000
        /*0014*/ 	.byte	0x00, 0xf0, 0xa1, 0x03


	//----- nvinfo : EIATTR_SPARSE_MMA_MASK
	.align		4
.L_2071:
        /*0018*/ 	.byte	0x03, 0x50
        /*001a*/ 	.short	0x0000


	//----- nvinfo : EIATTR_MAXREG_COUNT
	.align		4
        /*001c*/ 	.byte	0x03, 0x1b
        /*001e*/ 	.short	0x0080


	//----- nvinfo : EIATTR_NUM_BARRIERS
	.align		4
        /*0020*/ 	.byte	0x02, 0x4c
        /*0022*/ 	.byte	0x01
	.zero		1


	//----- nvinfo : EIATTR_EXTERNS
	.align		4
        /*0024*/ 	.byte	0x04, 0x0f
        /*0026*/ 	.short	(.L_2073 - .L_2072)


	//   ....[0]....
	.align		4
.L_2072:
        /*0028*/ 	.word	index@(__assertfail)


	//----- nvinfo : EIATTR_MERCURY_ISA_VERSION
	.align		4
.L_2073:
        /*002c*/ 	.byte	0x03, 0x5f
        /*002e*/ 	.short	0x0101


	//----- nvinfo : EIATTR_COOP_GROUP_MASK_REGIDS
	.align		4
        /*0030*/ 	.byte	0x04, 0x29
        /*0032*/ 	.short	(.L_2075 - .L_2074)


	//   ....[0]....
.L_2074:
        /*0034*/ 	.word	0xffffffff


	//   ....[1]....
        /*0038*/ 	.word	0xffffffff


	//   ....[2]....
        /*003c*/ 	.word	0xffffffff


	//   ....[3]....
        /*0040*/ 	.word	0xffffffff


	//   ....[4]....
        /*0044*/ 	.word	0xffffffff


	//   ....[5]....
        /*0048*/ 	.word	0xffffffff


	//   ....[6]....
        /*004c*/ 	.word	0xffffffff


	//   ....[7]....
        /*0050*/ 	.word	0xffffffff


	//   ....[8]....
        /*0054*/ 	.word	0xffffffff


	//   ....[9]....
        /*0058*/ 	.word	0xffffffff


	//   ....[10]....
        /*005c*/ 	.word	0xffffffff


	//   ....[11]....
        /*0060*/ 	.word	0xffffffff


	//----- nvinfo : EIATTR_COOP_GROUP_INSTR_OFFSETS
	.align		4
.L_2075:
        /*0064*/ 	.byte	0x04, 0x28
        /*0066*/ 	.short	(.L_2077 - .L_2076)


	//   ....[0]....
.L_2076:
        /*0068*/ 	.word	0x00001980


	//   ....[1]....
        /*006c*/ 	.word	0x000019a0


	//   ....[2]....
        /*0070*/ 	.word	0x000019c0


	//   ....[3]....
        /*0074*/ 	.word	0x000019e0


	//   ....[4]....
        /*0078*/ 	.word	0x00001b80


	//   ....[5]....
        /*007c*/ 	.word	0x00001ba0


	//   ....[6]....
        /*0080*/ 	.word	0x00001bb0


	//   ....[7]....
        /*0084*/ 	.word	0x00001be0


	//   ....[8]....
        /*0088*/ 	.word	0x00001bf0


	//   ....[9]....
        /*008c*/ 	.word	0x00001c30


	//   ....[10]....
        /*0090*/ 	.word	0x00001c40


	//   ....[11]....
        /*0094*/ 	.word	0x00001c70


	//----- nvinfo : EIATTR_SYSCALL_OFFSETS
	.align		4
.L_2077:
        /*0098*/ 	.byte	0x04, 0x46
        /*009a*/ 	.short	(.L_2079 - .L_2078)


	//   ....[0]....
.L_2078:
        /*009c*/ 	.word	0x00000510


	//----- nvinfo : EIATTR_EXIT_INSTR_OFFSETS
	.align		4
.L_2079:
        /*00a0*/ 	.byte	0x04, 0x1c
        /*00a2*/ 	.short	(.L_2081 - .L_2080)


	//   ....[0]....
.L_2080:
        /*00a4*/ 	.word	0x00000240


	//   ....[1]....
        /*00a8*/ 	.word	0x000003c0


	//   ....[2]....
        /*00ac*/ 	.word	0x00002d60


	//   ....[3]....
        /*00b0*/ 	.word	0x00002ec0


	//----- nvinfo : EIATTR_MAX_THREADS
	.align		4
.L_2081:
        /*00b4*/ 	.byte	0x04, 0x05
        /*00b6*/ 	.short	(.L_2083 - .L_2082)
.L_2082:
        /*00b8*/ 	.word	0x00000100
        /*00bc*/ 	.word	0x00000001
        /*00c0*/ 	.word	0x00000001


	//----- nvinfo : EIATTR_CRS_STACK_SIZE
	.align		4
.L_2083:
        /*00c4*/ 	.byte	0x04, 0x1e
        /*00c6*/ 	.short	(.L_2085 - .L_2084)
.L_2084:
        /*00c8*/ 	.word	0x00000000


	//----- nvinfo : EIATTR_CBANK_PARAM_SIZE
	.align		4
.L_2085:
        /*00cc*/ 	.byte	0x03, 0x19
        /*00ce*/ 	.short	0x00e8


	//----- nvinfo : EIATTR_PARAM_CBANK
	.align		4
        /*00d0*/ 	.byte	0x04, 0x0a
        /*00d2*/ 	.short	(.L_2087 - .L_2086)
	.align		4
.L_2086:
        /*00d4*/ 	.word	index@(.nv.constant0._ZN7cutlass13device_kernelIN5flash19FlashAttnFwdCombineIN4cute5tupleIJNS3_1CILi16EEENS5_ILi64EEEEEELi6ELi256ELi1ELb0ELb1ENS_6half_tEfNS_4arch4Sm90EEEEEvNT_6ParamsE)
        /*00d8*/ 	.short	0x0210
        /*00da*/ 	.short	0x00e8


	//----- nvinfo : EIATTR_SW_WAR
	.align		4
.L_2087:
        /*00dc*/ 	.byte	0x04, 0x36
        /*00de*/ 	.short	(.L_2089 - .L_2088)
.L_2088:
        /*00e0*/ 	.word	0x00000008
.L_2089:


//--------------------- .nv.info._ZN7cutlass13device_kernelIN5flash19FlashAttnFwdCombineIN4cute5tupleIJNS3_1CILi16EEENS5_ILi64EEEEEELi5ELi256ELi1ELb0ELb1ENS_6half_tEfNS_4arch4Sm90EEEEEvNT_6ParamsE --------------------------
	.section	.nv.info._ZN7cutlass13device_kernelIN5flash19FlashAttnFwdCombineIN4cute5tupleIJNS3_1CILi16EEENS5_ILi64EEEEEELi5ELi256ELi1ELb0ELb1ENS_6half_tEfNS_4arch4Sm90EEEEEvNT_6ParamsE,"",@"SHT_CUDA_INFO"
	.sectionflags	@""
	.align	4


	//----- nvinfo : EIATTR_CUDA_API_VERSION
	.align		4
        /*0000*/ 	.byte	0x04, 0x37
        /*0002*/ 	.short	(.L_2091 - .L_2090)
.L_2090:
        /*0004*/ 	.word	0x00000082


	//----- nvinfo : EIATTR_KPARAM_INFO
	.align		4
.L_2091:
        /*0008*/ 	.byte	0x04, 0x17
        /*000a*/ 	.short	(.L_2093 - .L_2092)
.L_2092:
        /*000c*/ 	.word	0x00000000
        /*0010*/ 	.short	0x0000
        /*0012*/ 	.short	0x0000
        /*0014*/ 	.byte	0x00, 0xf0, 0xa1, 0x03


	//----- nvinfo : EIATTR_SPARSE_MMA_MASK
	.align		4
.L_2093:
        /*0018*/ 	.byte	0x03, 0x50
        /*001a*/ 	.short	0x0000


	//----- nvinfo : EIATTR_MAXREG_COUNT
	.align		4
        /*001c*/ 	.byte	0x03, 0x1b
        /*001e*/ 	.short	0x0080


	//----- nvinfo : EIATTR_NUM_BARRIERS
	.align		4
        /*0020*/ 	.byte	0x02, 0x4c
        /*0022*/ 	.byte	0x01
	.zero		1


	//----- nvinfo : EIATTR_EXTERNS
	.align		4
        /*0024*/ 	.byte	0x04, 0x0f
        /*0026*/ 	.short	(.L_2095 - .L_2094)


	//   ....[0]....
	.align		4
.L_2094:
        /*0028*/ 	.word	index@(__assertfail)


	//----- nvinfo : EIATTR_MERCURY_ISA_VERSION
	.align		4
.L_2095:
        /*002c*/ 	.byte	0x03, 0x5f
        /*002e*/ 	.short	0x0101


	//----- nvinfo : EIATTR_COOP_GROUP_MASK_REGIDS
	.align		4
        /*0030*/ 	.byte	0x04, 0x29
        /*0032*/ 	.short	(.L_2097 - .L_2096)


	//   ....[0]....
.L_2096:
        /*0034*/ 	.word	0xffffffff


	//   ....[1]....
        /*0038*/ 	.word	0xffffffff


	//   ....[2]....
        /*003c*/ 	.word	0xffffffff


	//   ....[3]....
        /*0040*/ 	.word	0xffffffff


	//   ....[4]....
        /*0044*/ 	.word	0xffffffff


	//   ....[5]....
        /*0048*/ 	.word	0xffffffff


	//   ....[6]....
        /*004c*/ 	.word	0xffffffff


	//   ....[7]....
        /*0050*/ 	.word	0xffffffff


	//   ....[8]....
        /*0054*/ 	.word	0xffffffff


	//   ....[9]....
        /*0058*/ 	.word	0xffffffff


	//   ....[10]....
        /*005c*/ 	.word	0xffffffff


	//   ....[11]....
        /*0060*/ 	.word	0xffffffff


	//----- nvinfo : EIATTR_COOP_GROUP_INSTR_OFFSETS
	.align		4
.L_2097:
        /*0064*/ 	.byte	0x04, 0x28
        /*0066*/ 	.short	(.L_2099 - .L_2098)


	//   ....[0]....
.L_2098:
        /*0068*/ 	.word	0x00001700


	//   ....[1]....
        /*006c*/ 	.word	0x00001720


	//   ....[2]....
        /*0070*/ 	.word	0x00001740


	//   ....[3]....
        /*0074*/ 	.word	0x00001760


	//   ....[4]....
        /*0078*/ 	.word	0x00001850


	//   ....[5]....
        /*007c*/ 	.word	0x00001870


	//   ....[6]....
        /*0080*/ 	.word	0x00001880


	//   ....[7]....
        /*0084*/ 	.word	0x000018b0


	//   ....[8]....
        /*0088*/ 	.word	0x000018c0


	//   ....[9]....
        /*008c*/ 	.word	0x00001900


	//   ....[10]....
        /*0090*/ 	.word	0x00001910


	//   ....[11]....
        /*0094*/ 	.word	0x00001940


	//----- nvinfo : EIATTR_SYSCALL_OFFSETS
	.align		4
.L_2099:
        /*0098*/ 	.byte	0x04, 0x46
        /*009a*/ 	.short	(.L_2101 - .L_2100)


	//   ....[0]....
.L_2100:
        /*009c*/ 	.word	0x00000510


	//----- nvinfo : EIATTR_EXIT_INSTR_OFFSETS
	.align		4
.L_2101:
        /*00a0*/ 	.byte	0x04, 0x1c
        /*00a2*/ 	.short	(.L_2103 - .L_2102)


	//   ....[0]....
.L_2102:
        /*00a4*/ 	.word	0x00000240


	//   ....[1]....
        /*00a8*/ 	.word	0x000003c0


	//   ....[2]....
        /*00ac*/ 	.word	0x000029e0


	//   ....[3]....
        /*00b0*/ 	.word	0x00002b40


	//----- nvinfo : EIATTR_MAX_THREADS
	.align		4
.L_2103:
        /*00b4*/ 	.byte	0x04, 0x05
        /*00b6*/ 	.short	(.L_2105 - .L_2104)
.L_2104:
        /*00b8*/ 	.word	0x00000100
        /*00bc*/ 	.word	0x00000001
        /*00c0*/ 	.word	0x00000001


	//----- nvinfo : EIATTR_CRS_STACK_SIZE
	.align		4
.L_2105:
        /*00c4*/ 	.byte	0x04, 0x1e
        /*00c6*/ 	.short	(.L_2107 - .L_2106)
.L_2106:
        /*00c8*/ 	.word	0x00000000


	//----- nvinfo : EIATTR_CBANK_PARAM_SIZE
	.align		4
.L_2107:
        /*00cc*/ 	.byte	0x03, 0x19
        /*00ce*/ 	.short	0x00e8


	//----- nvinfo : EIATTR_PARAM_CBANK
	.align		4
        /*00d0*/ 	.byte	0x04, 0x0a
        /*00d2*/ 	.short	(.L_2109 - .L_2108)
	.align		4
.L_2108:
        /*00d4*/ 	.word	index@(.nv.constant0._ZN7cutlass13device_kernelIN5flash19FlashAttnFwdCombineIN4cute5tupleIJNS3_1CILi16EEENS5_ILi64EEEEEELi5ELi256ELi1ELb0ELb1ENS_6half_tEfNS_4arch4Sm90EEEEEvNT_6ParamsE)
        /*00d8*/ 	.short	0x0210
        /*00da*/ 	.short	0x00e8


	//----- nvinfo : EIATTR_SW_WAR
	.align		4
.L_2109:
        /*00dc*/ 	.byte	0x04, 0x36
        /*00de*/ 	.short	(.L_2111 - .L_2110)
.L_2110:
        /*00e0*/ 	.word	0x00000008
.L_2111:


//--------------------- .nv.info._ZN7cutlass13device_kernelIN5flash19FlashAttnFwdCombineIN4cute5tupleIJNS3_1CILi16EEENS5_ILi64EEEEEELi4ELi256ELi1ELb0ELb1ENS_6half_tEfNS_4arch4Sm90EEEEEvNT_6ParamsE --------------------------
	.section	.nv.info._ZN7cutlass13device_kernelIN5flash19FlashAttnFwdCombineIN4cute5tupleIJNS3_1CILi16EEENS5_ILi64EEEEEELi4ELi256ELi1ELb0ELb1ENS_6half_tEfNS_4arch4Sm90EEEEEvNT_6ParamsE,"",@"SHT_CUDA_INFO"
	.sectionflags	@""
	.align	4


	//----- nvinfo : EIATTR_CUDA_API_VERSION
	.align		4
        /*0000*/ 	.byte	0x04, 0x37
        /*0002*/ 	.short	(.L_2113 - .L_2112)
.L_2112:
        /*0004*/ 	.word	0x00000082


	//----- nvinfo : EIATTR_KPARAM_INFO
	.align		4
.L_2113:
        /*0008*/ 	.byte	0x04, 0x17
        /*000a*/ 	.short	(.L_2115 - .L_2114)
.L_2114:
        /*000c*/ 	.word	0x00000000
        /*0010*/ 	.short	0x0000
        /*0012*/ 	.short	0x0000
        /*0014*/ 	.byte	0x00, 0xf0, 0xa1, 0x03


	//----- nvinfo : EIATTR_SPARSE_MMA_MASK
	.align		4
.L_2115:
        /*0018*/ 	.byte	0x03, 0x50
        /*001a*/ 	.short	0x0000


	//----- nvinfo : EIATTR_MAXREG_COUNT
	.align		4
        /*001c*/ 	.byte	0x03, 0x1b
        /*001e*/ 	.short	0x0080


	//----- nvinfo : EIATTR_NUM_BARRIERS
	.align		4
        /*0020*/ 	.byte	0x02, 0x4c
        /*0022*/ 	.byte	0x01
	.zero		1


	//----- nvinfo : EIATTR_EXTERNS
	.align		4
        /*0024*/ 	.byte	0x04, 0x0f
        /*0026*/ 	.short	(.L_2117 - .L_2116)


	//   ....[0]....
	.align		4
.L_2116:
        /*0028*/ 	.word	index@(__assertfail)


	//----- nvinfo : EIATTR_MERCURY_ISA_VERSION
	.align		4
.L_2117:
        /*002c*/ 	.byte	0x03, 0x5f
        /*002e*/ 	.short	0x0101


	//----- nvinfo : EIATTR_COOP_GROUP_MASK_REGIDS
	.align		4
        /*0030*/ 	.byte	0x04, 0x29
        /*0032*/ 	.short	(.L_2119 - .L_2118)


	//   ....[0]....
.L_2118:
        /*0034*/ 	.word	0xffffffff


	//   ....[1]....
        /*0038*/ 	.word	0xffffffff


	//   ....[2]....
        /*003c*/ 	.word	0xffffffff


	//   ....[3]....
        /*0040*/ 	.word	0xffffffff


	//   ....[4]....
        /*0044*/ 	.word	0xffffffff


	//   ....[5]....
        /*0048*/ 	.word	0xffffffff


	//   ....[6]....
        /*004c*/ 	.word	0xffffffff


	//   ....[7]....
        /*0050*/ 	.word	0xffffffff


	//   ....[8]....
        /*0054*/ 	.word	0xffffffff


	//   ....[9]....
        /*0058*/ 	.word	0xffffffff


	//   ....[10]....
        /*005c*/ 	.word	0xffffffff


	//   ....[11]....
        /*0060*/ 	.word	0xffffffff


	//----- nvinfo : EIATTR_COOP_GROUP_INSTR_OFFSETS
	.align		4
.L_2119:
        /*0064*/ 	.byte	0x04, 0x28
        /*0066*/ 	.short	(.L_2121 - .L_2120)


	//   ....[0]....
.L_2120:
        /*0068*/ 	.word	0x000015b0


	//   ....[1]....
        /*006c*/ 	.word	0x000015d0


	//   ....[2]....
        /*0070*/ 	.word	0x000015f0


	//   ....[3]....
        /*0074*/ 	.word	0x00001610


	//   ....[4]....
        /*0078*/ 	.word	0x000016b0


	//   ....[5]....
        /*007c*/ 	.word	0x000016d0


	//   ....[6]....
        /*0080*/ 	.word	0x000016e0


	//   ....[7]....
        /*0084*/ 	.word	0x00001710


	//   ....[8]....
        /*0088*/ 	.word	0x00001720


	//   ....[9]....
        /*008c*/ 	.word	0x00001760


	//   ....[10]....
        /*0090*/ 	.word	0x00001770


	//   ....[11]....
        /*0094*/ 	.word	0x000017a0


	//----- nvinfo : EIATTR_SYSCALL_OFFSETS
	.align		4
.L_2121:
        /*0098*/ 	.byte	0x04, 0x46
        /*009a*/ 	.short	(.L_2123 - .L_2122)


	//   ....[0]....
.L_2122:
        /*009c*/ 	.word	0x00000510


	//----- nvinfo : EIATTR_EXIT_INSTR_OFFSETS
	.align		4
.L_2123:
        /*00a0*/ 	.byte	0x04, 0x1c
        /*00a2*/ 	.short	(.L_2125 - .L_2124)


	//   ....[0]....
.L_2124:
        /*00a4*/ 	.word	0x00000240


	//   ....[1]....
        /*00a8*/ 	.word	0x000003c0


	//   ....[2]....
        /*00ac*/ 	.word	0x00002820


	//   ....[3]....
        /*00b0*/ 	.word	0x00002980


	//----- nvinfo : EIATTR_MAX_THREADS
	.align		4
.L_2125:
        /*00b4*/ 	.byte	0x04, 0x05
        /*00b6*/ 	.short	(.L_2127 - .L_2126)
.L_2126:
        /*00b8*/ 	.word	0x00000100
        /*00bc*/ 	.word	0x00000001
        /*00c0*/ 	.word	0x00000001


	//----- nvinfo : EIATTR_CRS_STACK_SIZE
	.align		4
.L_2127:
        /*00c4*/ 	.byte	0x04, 0x1e
        /*00c6*/ 	.short	(.L_2129 - .L_2128)
.L_2128:
        /*00c8*/ 	.word	0x00000000


	//----- nvinfo : EIATTR_CBANK_PARAM_SIZE
	.align		4
.L_2129:
        /*00cc*/ 	.byte	0x03, 0x19
        /*00ce*/ 	.short	0x00e8


	//----- nvinfo : EIATTR_PARAM_CBANK
	.align		4
        /*00d0*/ 	.byte	0x04, 0x0a
        /*00d2*/ 	.short	(.L_2131 - .L_2130)
	.align		4
.L_2130:
        /*00d4*/ 	.word	index@(.nv.constant0._ZN7cutlass13device_kernelIN5flash19FlashAttnFwdCombineIN4cute5tupleIJNS3_1CILi16EEENS5_ILi64EEEEEELi4ELi256ELi1ELb0ELb1ENS_6half_tEfNS_4arch4Sm90EEEEEvNT_6ParamsE)
        /*00d8*/ 	.short	0x0210
        /*00da*/ 	.short	0x00e8


	//----- nvinfo : EIATTR_SW_WAR
	.align		4
.L_2131:
        /*00dc*/ 	.byte	0x04, 0x36
        /*00de*/ 	.short	(.L_2133 - .L_2132)
.L_2132:
        /*00e0*/ 	.word	0x00000008
.L_2133:


//--------------------- .nv.info._ZN7cutlass13device_kernelIN5flash19FlashAttnFwdCombineIN4cute5tupleIJNS3_1CILi16EEENS5_ILi64EEEEEELi8ELi256ELi1ELb0ELb0ENS_6half_tEfNS_4arch4Sm80EEEEEvNT_6ParamsE --------------------------
	.section	.nv.info._ZN7cutlass13device_kernelIN5flash19FlashAttnFwdCombineIN4cute5tupleIJNS3_1CILi16EEENS5_ILi64EEEEEELi8ELi256ELi1ELb0ELb0ENS_6half_tEfNS_4arch4Sm80EEEEEvNT_6ParamsE,"",@"SHT_CUDA_INFO"
	.sectionflags	@""
	.align	4


	//----- nvinfo : EIATTR_CUDA_API_VERSION
	.align		4
        /*0000*/ 	.byte	0x04, 0x37
        /*0002*/ 	.short	(.L_2135 - .L_2134)
.L_2134:
        /*0004*/ 	.word	0x00000082


	//----- nvinfo : EIATTR_KPARAM_INFO
	.align		4
.L_2135:
        /*0008*/ 	.byte	0x04, 0x17
        /*000a*/ 	.short	(.L_2137 - .L_2136)
.L_2136:
        /*000c*/ 	.word	0x00000000
        /*0010*/ 	.short	0x0000
        /*0012*/ 	.short	0x0000
        /*0014*/ 	.byte	0x00, 0xf0, 0xa1, 0x03


	//----- nvinfo : EIATTR_SPARSE_MMA_MASK
	.align		4
.L_2137:
        /*0018*/ 	.byte	0x03, 0x50
        /*001a*/ 	.short	0x0000


	//----- nvinfo : EIATTR_MAXREG_COUNT
	.align		4
        /*001c*/ 	.byte	0x03, 0x1b
        /*001e*/ 	.short	0x0080


	//----- nvinfo : EIATTR_NUM_BARRIERS
	.align		4
        /*0020*/ 	.byte	0x02, 0x4c
        /*0022*/ 	.byte	0x01
	.zero		1


	//----- nvinfo : EIATTR_EXTERNS
	.align		4
        /*0024*/ 	.byte	0x04, 0x0f
        /*0026*/ 	.short	(.L_2139 - .L_2138)


	//   ....[0]....
	.align		4
.L_2138:
        /*0028*/ 	.word	index@(__assertfail)


	//----- nvinfo : EIATTR_MERCURY_ISA_VERSION
	.align		4
.L_2139:
        /*002c*/ 	.byte	0x03, 0x5f
        /*002e*/ 	.short	0x0101


	//----- nvinfo : EIATTR_COOP_GROUP_MASK_REGIDS
	.align		4
        /*0030*/ 	.byte	0x04, 0x29
        /*0032*/ 	.short	(.L_2141 - .L_2140)


	//   ....[0]....
.L_2140:
        /*0034*/ 	.word	0xffffffff


	//   ....[1]....
        /*0038*/ 	.word	0xffffffff


	//   ....[2]....
        /*003c*/ 	.word	0xffffffff


	//   ....[3]....
        /*0040*/ 	.word	0xffffffff


	//   ....[4]....
        /*0044*/ 	.word	0xffffffff


	//   ....[5]....
        /*0048*/ 	.word	0xffffffff


	//   ....[6]....
        /*004c*/ 	.word	0xffffffff


	//   ....[7]....
        /*0050*/ 	.word	0xffffffff


	//   ....[8]....
        /*0054*/ 	.word	0xffffffff


	//   ....[9]....
        /*0058*/ 	.word	0xffffffff


	//   ....[10]....
        /*005c*/ 	.word	0xffffffff


	//   ....[11]....
        /*0060*/ 	.word	0xffffffff


	//----- nvinfo : EIATTR_COOP_GROUP_INSTR_OFFSETS
	.align		4
.L_2141:
        /*0064*/ 	.byte	0x04, 0x28
        /*0066*/ 	.short	(.L_2143 - .L_2142)


	//   ....[0]....
.L_2142:
        /*0068*/ 	.word	0x00001ff0


	//   ....[1]....
        /*006c*/ 	.word	0x00002010


	//   ....[2]....
        /*0070*/ 	.word	0x00002030


	//   ....[3]....
        /*0074*/ 	.word	0x00002050


	//   ....[4]....
        /*0078*/ 	.word	0x00002670


	//   ....[5]....
        /*007c*/ 	.word	0x00002690


	//   ....[6]....
        /*0080*/ 	.word	0x000026a0


	//   ....[7]....
        /*0084*/ 	.word	0x000026d0


	//   ....[8]....
        /*0088*/ 	.word	0x000026e0


	//   ....[9]....
        /*008c*/ 	.word	0x00002710


	//   ....[10]....
        /*0090*/ 	.word	0x00002720


	//   ....[11]....
        /*0094*/ 	.word	0x00002770


	//----- nvinfo : EIATTR_SYSCALL_OFFSETS
	.align		4
.L_2143:
        /*0098*/ 	.byte	0x04, 0x46
        /*009a*/ 	.short	(.L_2145 - .L_2144)


	//   ....[0]....
.L_2144:
        /*009c*/ 	.word	0x00000390


	//----- nvinfo : EIATTR_EXIT_INSTR_OFFSETS
	.align		4
.L_2145:
        /*00a0*/ 	.byte	0x04, 0x1c
        /*00a2*/ 	.short	(.L_2147 - .L_2146)


	//   ....[0]....
.L_2146:
        /*00a4*/ 	.word	0x00000240


	//   ....[1]....
        /*00a8*/ 	.word	0x000039f0


	//   ....[2]....
        /*00ac*/ 	.word	0x00003bb0


	//----- nvinfo : EIATTR_MAX_THREADS
	.align		4
.L_2147:
        /*00b0*/ 	.byte	0x04, 0x05
        /*00b2*/ 	.short	(.L_2149 - .L_2148)
.L_2148:
        /*00b4*/ 	.word	0x00000100
        /*00b8*/ 	.word	0x00000001
        /*00bc*/ 	.word	0x00000001


	//----- nvinfo : EIATTR_CRS_STACK_SIZE
	.align		4
.L_2149:
        /*00c0*/ 	.byte	0x04, 0x1e
        /*00c2*/ 	.short	(.L_2151 - .L_2150)
.L_2150:
        /*00c4*/ 	.word	0x00000000


	//----- nvinfo : EIATTR_CBANK_PARAM_SIZE
	.align		4
.L_2151:
        /*00c8*/ 	.byte	0x03, 0x19
        /*00ca*/ 	.short	0x00e8


	//----- nvinfo : EIATTR_PARAM_CBANK
	.align		4
        /*00cc*/ 	.byte	0x04, 0x0a
        /*00ce*/ 	.short	(.L_2153 - .L_2152)
	.align		4
.L_2152:
        /*00d0*/ 	.word	index@(.nv.constant0._ZN7cutlass13device_kernelIN5flash19FlashAttnFwdCombineIN4cute5tupleIJNS3_1CILi16EEENS5_ILi64EEEEEELi8ELi256ELi1ELb0ELb0ENS_6half_tEfNS_4arch4Sm80EEEEEvNT_6ParamsE)
        /*00d4*/ 	.short	0x0210
        /*00d6*/ 	.short	0x00e8


	//----- nvinfo : EIATTR_SW_WAR
	.align		4
.L_2153:
        /*00d8*/ 	.byte	0x04, 0x36
        /*00da*/ 	.short	(.L_2155 - .L_2154)
.L_2154:
        /*00dc*/ 	.word	0x00000008
.L_2155:


//--------------------- .nv.info._ZN7cutlass13device_kernelIN5flash19FlashAttnFwdCombineIN4cute5tupleIJNS3_1CILi16EEENS5_ILi64EEEEEELi7ELi256ELi1ELb0ELb0ENS_6half_tEfNS_4arch4Sm80EEEEEvNT_6ParamsE --------------------------
	.section	.nv.info._ZN7cutlass13device_kernelIN5flash19FlashAttnFwdCombineIN4cute5tupleIJNS3_1CILi16EEENS5_ILi64EEEEEELi7ELi256ELi1ELb0ELb0ENS_6half_tEfNS_4arch4Sm80EEEEEvNT_6ParamsE,"",@"SHT_CUDA_INFO"
	.sectionflags	@""
	.align	4


	//----- nvinfo : EIATTR_CUDA_API_VERSION
	.align		4
        /*0000*/ 	.byte	0x04, 0x37
        /*0002*/ 	.short	(.L_2157 - .L_2156)
.L_2156:
        /*0004*/ 	.word	0x00000082


	//----- nvinfo : EIATTR_KPARAM_INFO
	.align		4
.L_2157:
        /*0008*/ 	.byte	0x04, 0x17
        /*000a*/ 	.short	(.L_2159 - .L_2158)
.L_2158:
        /*000c*/ 	.word	0x00000000
        /*0010*/ 	.short	0x0000
        /*0012*/ 	.short	0x0000
        /*0014*/ 	.byte	0x00, 0xf0, 0xa1, 0x03


	//----- nvinfo : EIATTR_SPARSE_MMA_MASK
	.align		4
.L_2159:
        /*0018*/ 	.byte	0x03, 0x50
        /*001a*/ 	.short	0x0000


	//----- nvinfo : EIATTR_MAXREG_COUNT
	.align		4
        /*001c*/ 	.byte	0x03, 0x1b
        /*001e*/ 	.short	0x0080


	//----- nvinfo : EIATTR_NUM_BARRIERS
	.align		4
        /*0020*/ 	.byte	0x02, 0x4c
        /*0022*/ 	.byte	0x01
	.zero		1


	//----- nvinfo : EIATTR_EXTERNS
	.align		4
        /*0024*/ 	.byte	0x04, 0x0f
        /*0026*/ 	.short	(.L_2161 - .L_2160)


	//   ....[0]....
	.align		4
.L_2160:
        /*0028*/ 	.word	index@(__assertfail)


	//----- nvinfo : EIATTR_MERCURY_ISA_VERSION
	.align		4
.L_2161:
        /*002c*/ 	.byte	0x03, 0x5f
        /*002e*/ 	.short	0x0101


	//----- nvinfo : EIATTR_COOP_GROUP_MASK_REGIDS
	.align		4
        /*0030*/ 	.byte	0x04, 0x29
        /*0032*/ 	.short	(.L_2163 - .L_2162)


	//   ....[0]....
.L_2162:
        /*0034*/ 	.word	0xffffffff


	//   ....[1]....
        /*0038*/ 	.word	0xffffffff


	//   ....[2]....
        /*003c*/ 	.word	0xffffffff


	//   ....[3]....
        /*0040*/ 	.word	0xffffffff


	//   ....[4]....
        /*0044*/ 	.word	0xffffffff


	//   ....[5]....
        /*0048*/ 	.word	0xffffffff


	//   ....[6]....
        /*004c*/ 	.word	0xffffffff


	//   ....[7]....
        /*0050*/ 	.word	0xffffffff


	//   ....[8]....
        /*0054*/ 	.word	0xffffffff


	//   ....[9]....
        /*0058*/ 	.word	0xffffffff


	//   ....[10]....
        /*005c*/ 	.word	0xffffffff


	//   ....[11]....
        /*0060*/ 	.word	0xffffffff


	//----- nvinfo : EIATTR_COOP_GROUP_INSTR_OFFSETS
	.align		4
.L_2163:
        /*0064*/ 	.byte	0x04, 0x28
        /*0066*/ 	.short	(.L_2165 - .L_2164)


	//   ....[0]....
.L_2164:
        /*0068*/ 	.word	0x00001560


	//   ....[1]....
        /*006c*/ 	.word	0x00001580


	//   ....[2]....
        /*0070*/ 	.word	0x000015a0


	//   ....[3]....
        /*0074*/ 	.word	0x000015c0


	//   ....[4]....
        /*0078*/ 	.word	0x000018e0


	//   ....[5]....
        /*007c*/ 	.word	0x00001900


	//   ....[6]....
        /*0080*/ 	.word	0x00001910


	//   ....[7]....
        /*0084*/ 	.word	0x00001940


	//   ....[8]....
        /*0088*/ 	.word	0x00001950


	//   ....[9]....
        /*008c*/ 	.word	0x00001980


	//   ....[10]....
        /*0090*/ 	.word	0x00001990


	//   ....[11]....
        /*0094*/ 	.word	0x000019e0


	//----- nvinfo : EIATTR_SYSCALL_OFFSETS
	.align		4
.L_2165:
        /*0098*/ 	.byte	0x04, 0x46
        /*009a*/ 	.short	(.L_2167 - .L_2166)


	//   ....[0]....
.L_2166:
        /*009c*/ 	.word	0x00000390


	//----- nvinfo : EIATTR_EXIT_INSTR_OFFSETS
	.align		4
.L_2167:
        /*00a0*/ 	.byte	0x04, 0x1c
        /*00a2*/ 	.short	(.L_2169 - .L_2168)


	//   ....[0]....
.L_2168:
        /*00a4*/ 	.word	0x00000240


	//   ....[1]....
        /*00a8*/ 	.word	0x00002b70


	//   ....[2]....
        /*00ac*/ 	.word	0x00002d30


	//----- nvinfo : EIATTR_MAX_THREADS
	.align		4
.L_2169:
        /*00b0*/ 	.byte	0x04, 0x05
        /*00b2*/ 	.short	(.L_2171 - .L_2170)
.L_2170:
        /*00b4*/ 	.word	0x00000100
        /*00b8*/ 	.word	0x00000001
        /*00bc*/ 	.word	0x00000001


	//----- nvinfo : EIATTR_CRS_STACK_SIZE
	.align		4
.L_2171:
        /*00c0*/ 	.byte	0x04, 0x1e
        /*00c2*/ 	.short	(.L_2173 - .L_2172)
.L_2172:
        /*00c4*/ 	.word	0x00000000


	//----- nvinfo : EIATTR_CBANK_PARAM_SIZE
	.align		4
.L_2173:
        /*00c8*/ 	.byte	0x03, 0x19
        /*00ca*/ 	.short	0x00e8


	//----- nvinfo : EIATTR_PARAM_CBANK
	.align		4
        /*00cc*/ 	.byte	0x04, 0x0a
        /*00ce*/ 	.short	(.L_2175 - .L_2174)
	.align		4
.L_2174:
        /*00d0*/ 	.word	index@(.nv.constant0._ZN7cutlass13device_kernelIN5flash19FlashAttnFwdCombineIN4cute5tupleIJNS3_1CILi16EEENS5_ILi64EEEEEELi7ELi256ELi1ELb0ELb0ENS_6half_tEfNS_4arch4Sm80EEEEEvNT_6ParamsE)
        /*00d4*/ 	.short	0x0210
        /*00d6*/ 	.short	0x00e8


	//----- nvinfo : EIATTR_SW_WAR
	.align		4
.L_2175:
        /*00d8*/ 	.byte	0x04, 0x36
        /*00da*/ 	.short	(.L_2177 - .L_2176)
.L_2176:
        /*00dc*/ 	.word	0x00000008
.L_2177:


//--------------------- .nv.info._ZN7cutlass13device_kernelIN5flash19FlashAttnFwdCombineIN4cute5tupleIJNS3_1CILi16EEENS5_ILi64EEEEEELi6ELi256ELi1ELb0ELb0ENS_6half_tEfNS_4arch4Sm80EEEEEvNT_6ParamsE --------------------------
	.section	.nv.info._ZN7cutlass13device_kernelIN5flash19FlashAttnFwdCombineIN4cute5tupleIJNS3_1CILi16EEENS5_ILi64EEEEEELi6ELi256ELi1ELb0ELb0ENS_6half_tEfNS_4arch4Sm80EEEEEvNT_6ParamsE,"",@"SHT_CUDA_INFO"
	.sectionflags	@""
	.align	4


	//----- nvinfo : EIATTR_CUDA_API_VERSION
	.align		4
        /*0000*/ 	.byte	0x04, 0x37
        /*0002*/ 	.short	(.L_2179 - .L_2178)
.L_2178:
        /*0004*/ 	.word	0x00000082


	//----- nvinfo : EIATTR_KPARAM_INFO
	.align		4
.L_2179:
        /*0008*/ 	.byte	0x04, 0x17
        /*000a*/ 	.short	(.L_2181 - .L_2180)
.L_2180:
        /*000c*/ 	.word	0x00000000
        /*0010*/ 	.short	0x0000
        /*0012*/ 	.short	0x0000
        /*0014*/ 	.byte	0x00, 0xf0, 0xa1, 0x03


	//----- nvinfo : EIATTR_SPARSE_MMA_MASK
	.align		4
.L_2181:
        /*0018*/ 	.byte	0x03, 0x50
        /*001a*/ 	.short	0x0000


	//----- nvinfo : EIATTR_MAXREG_COUNT
	.align		4
        /*001c*/ 	.byte	0x03, 0x1b
        /*001e*/ 	.short	0x0080


	//----- nvinfo : EIATTR_NUM_BARRIERS
	.align		4
        /*0020*/ 	.byte	0x02, 0x4c
        /*0022*/ 	.byte	0x01
	.zero		1


	//----- nvinfo : EIATTR_EXTERNS
	.align		4
        /*0024*/ 	.byte	0x04, 0x0f
        /*0026*/ 	.short	(.L_2183 - .L_2182)


	//   ....[0]....
	.align		4
.L_2182:
        /*0028*/ 	.word	index@(__assertfail)


	//----- nvinfo : EIATTR_MERCURY_ISA_VERSION
	.align		4
.L_2183:
        /*002c*/ 	.byte	0x03, 0x5f
        /*002e*/ 	.short	0x0101


	//----- nvinfo : EIATTR_COOP_GROUP_MASK_REGIDS
	.align		4
        /*0030*/ 	.byte	0x04, 0x29
        /*0032*/ 	.short	(.L_2185 - .L_2184)


	//   ....[0]....
.L_2184:
        /*0034*/ 	.word	0xffffffff


	//   ....[1]....
        /*0038*/ 	.word	0xffffffff


	//   ....[2]....
        /*003c*/ 	.word	0xffffffff


	//   ....[3]....
        /*0040*/ 	.word	0xffffffff


	//   ....[4]....
        /*0044*/ 	.word	0xffffffff


	//   ....[5]....
        /*0048*/ 	.word	0xffffffff


	//   ....[6]....
        /*004c*/ 	.word	0xffffffff


	//   ....[7]....
        /*0050*/ 	.word	0xffffffff


	//   ....[8]....
        /*0054*/ 	.word	0xffffffff


	//   ....[9]....
        /*0058*/ 	.word	0xffffffff


	//   ....[10]....
        /*005c*/ 	.word	0xffffffff


	//   ....[11]....
        /*0060*/ 	.word	0xffffffff


	//----- nvinfo : EIATTR_COOP_GROUP_INSTR_OFFSETS
	.align		4
.L_2185:
        /*0064*/ 	.byte	0x04, 0x28
        /*0066*/ 	.short	(.L_2187 - .L_2186)


	//   ....[0]....
.L_2186:
        /*0068*/ 	.word	0x000010a0


	//   ....[1]....
        /*006c*/ 	.word	0x000010c0


	//   ....[2]....
        /*0070*/ 	.word	0x000010e0


	//   ....[3]....
        /*0074*/ 	.word	0x00001100


	//   ....[4]....
        /*0078*/ 	.word	0x000012a0


	//   ....[5]....
        /*007c*/ 	.word	0x000012c0


	//   ....[6]....
        /*0080*/ 	.word	0x000012d0


	//   ....[7]....
        /*0084*/ 	.word	0x00001300


	//   ....[8]....
        /*0088*/ 	.word	0x00001310


	//   ....[9]....
        /*008c*/ 	.word	0x00001340


	//   ....[10]....
        /*0090*/ 	.word	0x00001350


	//   ....[11]....
        /*0094*/ 	.word	0x00001390


	//----- nvinfo : EIATTR_SYSCALL_OFFSETS
	.align		4
.L_2187:
        /*0098*/ 	.byte	0x04, 0x46
        /*009a*/ 	.short	(.L_2189 - .L_2188)


	//   ....[0]....
.L_2188:
        /*009c*/ 	.word	0x00000390


	//----- nvinfo : EIATTR_EXIT_INSTR_OFFSETS
	.align		4
.L_2189:
        /*00a0*/ 	.byte	0x04, 0x1c
        /*00a2*/ 	.short	(.L_2191 - .L_2190)


	//   ....[0]....
.L_2190:
        /*00a4*/ 	.word	0x00000240


	//   ....[1]....
        /*00a8*/ 	.word	0x00002450


	//   ....[2]....
        /*00ac*/ 	.word	0x00002610


	//----- nvinfo : EIATTR_MAX_THREADS
	.align		4
.L_2191:
        /*00b0*/ 	.byte	0x04, 0x05
        /*00b2*/ 	.short	(.L_2193 - .L_2192)
.L_2192:
        /*00b4*/ 	.word	0x00000100
        /*00b8*/ 	.word	0x00000001
        /*00bc*/ 	.word	0x00000001


	//----- nvinfo : EIATTR_CRS_STACK_SIZE
	.align		4
.L_2193:
        /*00c0*/ 	.byte	0x04, 0x1e
        /*00c2*/ 	.short	(.L_2195 - .L_2194)
.L_2194:
        /*00c4*/ 	.word	0x00000000


	//----- nvinfo : EIATTR_CBANK_PARAM_SIZE
	.align		4
.L_2195:
        /*00c8*/ 	.byte	0x03, 0x19
        /*00ca*/ 	.short	0x00e8


	//----- nvinfo : EIATTR_PARAM_CBANK
	.align		4
        /*00cc*/ 	.byte	0x04, 0x0a
        /*00ce*/ 	.short	(.L_2197 - .L_2196)
	.align		4
.L_2196:
        /*00d0*/ 	.word	index@(.nv.constant0._ZN7cutlass13device_kernelIN5flash19FlashAttnFwdCombineIN4cute5tupleIJNS3_1CILi16EEENS5_ILi64EEEEEELi6ELi256ELi1ELb0ELb0ENS_6half_tEfNS_4arch4Sm80EEEEEvNT_6ParamsE)
        /*00d4*/ 	.short	0x0210
        /*00d6*/ 	.short	0x00e8


	//----- nvinfo : EIATTR_SW_WAR
	.align		4
.L_2197:
        /*00d8*/ 	.byte	0x04, 0x36
        /*00da*/ 	.short	(.L_2199 - .L_2198)
.L_2198:
        /*00dc*/ 	.word	0x00000008
.L_2199:


//--------------------- .nv.info._ZN7cutlass13device_kernelIN5flash19FlashAttnFwdCombineIN4cute5tupleIJNS3_1CILi16EEENS5_ILi64EEEEEELi5ELi256ELi1ELb0ELb0ENS_6half_tEfNS_4arch4Sm80EEEEEvNT_6ParamsE --------------------------
	.section	.nv.info._ZN7cutlass13device_kernelIN5flash19FlashAttnFwdCombineIN4cute5tupleIJNS3_1CILi16EEENS5_ILi64EEEEEELi5ELi256ELi1ELb0ELb0ENS_6half_tEfNS_4arch4Sm80EEEEEvNT_6ParamsE,"",@"SHT_CUDA_INFO"
	.sectionflags	@""
	.align	4


	//----- nvinfo : EIATTR_CUDA_API_VERSION
	.align		4
        /*0000*/ 	.byte	0x04, 0x37
        /*0002*/ 	.short	(.L_2201 - .L_2200)
.L_2200:
        /*0004*/ 	.word	0x00000082


	//----- nvinfo : EIATTR_KPARAM_INFO
	.align		4
.L_2201:
        /*0008*/ 	.byte	0x04, 0x17
        /*000a*/ 	.short	(.L_2203 - .L_2202)
.L_2202:
        /*000c*/ 	.word	0x00000000
        /*0010*/ 	.short	0x0000
        /*0012*/ 	.short	0x0000
        /*0014*/ 	.byte	0x00, 0xf0, 0xa1, 0x03


	//----- nvinfo : EIATTR_SPARSE_MMA_MASK
	.align		4
.L_2203:
        /*0018*/ 	.byte	0x03, 0x50
        /*001a*/ 	.short	0x0000


	//----- nvinfo : EIATTR_MAXREG_COUNT
	.align		4
        /*001c*/ 	.byte	0x03, 0x1b
        /*001e*/ 	.short	0x0080


	//----- nvinfo : EIATTR_NUM_BARRIERS
	.align		4
        /*0020*/ 	.byte	0x02, 0x4c
        /*0022*/ 	.byte	0x01
	.zero		1


	//----- nvinfo : EIATTR_EXTERNS
	.align		4
        /*0024*/ 	.byte	0x04, 0x0f
        /*0026*/ 	.short	(.L_2205 - .L_2204)


	//   ....[0]....
	.align		4
.L_2204:
        /*0028*/ 	.word	index@(__assertfail)


	//----- nvinfo : EIATTR_MERCURY_ISA_VERSION
	.align		4
.L_2205:
        /*002c*/ 	.byte	0x03, 0x5f
        /*002e*/ 	.short	0x0101


	//----- nvinfo : EIATTR_COOP_GROUP_MASK_REGIDS
	.align		4
        /*0030*/ 	.byte	0x04, 0x29
        /*0032*/ 	.short	(.L_2207 - .L_2206)


	//   ....[0]....
.L_2206:
        /*0034*/ 	.word	0xffffffff


	//   ....[1]....
        /*0038*/ 	.word	0xffffffff


	//   ....[2]....
        /*003c*/ 	.word	0xffffffff


	//   ....[3]....
        /*0040*/ 	.word	0xffffffff


	//   ....[4]....
        /*0044*/ 	.word	0xffffffff


	//   ....[5]....
        /*0048*/ 	.word	0xffffffff


	//   ....[6]....
        /*004c*/ 	.word	0xffffffff


	//   ....[7]....
        /*0050*/ 	.word	0xffffffff


	//   ....[8]....
        /*0054*/ 	.word	0xffffffff


	//   ....[9]....
        /*0058*/ 	.word	0xffffffff


	//   ....[10]....
        /*005c*/ 	.word	0xffffffff


	//   ....[11]....
        /*0060*/ 	.word	0xffffffff


	//----- nvinfo : EIATTR_COOP_GROUP_INSTR_OFFSETS
	.align		4
.L_2207:
        /*0064*/ 	.byte	0x04, 0x28
        /*0066*/ 	.short	(.L_2209 - .L_2208)


	//   ....[0]....
.L_2208:
        /*0068*/ 	.word	0x00000de0


	//   ....[1]....
        /*006c*/ 	.word	0x00000e00


	//   ....[2]....
        /*0070*/ 	.word	0x00000e20


	//   ....[3]....
        /*0074*/ 	.word	0x00000e40


	//   ....[4]....
        /*0078*/ 	.word	0x00000f30


	//   ....[5]....
        /*007c*/ 	.word	0x00000f50


	//   ....[6]....
        /*0080*/ 	.word	0x00000f60


	//   ....[7]....
        /*0084*/ 	.word	0x00000f90


	//   ....[8]....
        /*0088*/ 	.word	0x00000fa0


	//   ....[9]....
        /*008c*/ 	.word	0x00000fe0


	//   ....[10]....
        /*0090*/ 	.word	0x00000ff0


	//   ....[11]....
        /*0094*/ 	.word	0x00001030


	//----- nvinfo : EIATTR_SYSCALL_OFFSETS
	.align		4
.L_2209:
        /*0098*/ 	.byte	0x04, 0x46
        /*009a*/ 	.short	(.L_2211 - .L_2210)


	//   ....[0]....
.L_2210:
        /*009c*/ 	.word	0x00000390


	//----- nvinfo : EIATTR_EXIT_INSTR_OFFSETS
	.align		4
.L_2211:
        /*00a0*/ 	.byte	0x04, 0x1c
        /*00a2*/ 	.short	(.L_2213 - .L_2212)


	//   ....[0]....
.L_2212:
        /*00a4*/ 	.word	0x00000240


	//   ....[1]....
        /*00a8*/ 	.word	0x000020f0


	//   ....[2]....
        /*00ac*/ 	.word	0x000022b0


	//----- nvinfo : EIATTR_MAX_THREADS
	.align		4
.L_2213:
        /*00b0*/ 	.byte	0x04, 0x05
        /*00b2*/ 	.short	(.L_2215 - .L_2214)
.L_2214:
        /*00b4*/ 	.word	0x00000100
        /*00b8*/ 	.word	0x00000001
        /*00bc*/ 	.word	0x00000001


	//----- nvinfo : EIATTR_CRS_STACK_SIZE
	.align		4
.L_2215:
        /*00c0*/ 	.byte	0x04, 0x1e
        /*00c2*/ 	.short	(.L_2217 - .L_2216)
.L_2216:
        /*00c4*/ 	.word	0x00000000


	//----- nvinfo : EIATTR_CBANK_PARAM_SIZE
	.align		4
.L_2217:
        /*00c8*/ 	.byte	0x03, 0x19
        /*00ca*/ 	.short	0x00e8


	//----- nvinfo : EIATTR_PARAM_CBANK
	.align		4
        /*00cc*/ 	.byte	0x04, 0x0a
        /*00ce*/ 	.short	(.L_2219 - .L_2218)
	.align		4
.L_2218:
        /*00d0*/ 	.word	index@(.nv.constant0._ZN7cutlass13device_kernelIN5flash19FlashAttnFwdCombineIN4cute5tupleIJNS3_1CILi16EEENS5_ILi64EEEEEELi5ELi256ELi1ELb0ELb0ENS_6half_tEfNS_4arch4Sm80EEEEEvNT_6ParamsE)
        /*00d4*/ 	.short	0x0210
        /*00d6*/ 	.short	0x00e8


	//----- nvinfo : EIATTR_SW_WAR
	.align		4
.L_2219:
        /*00d8*/ 	.byte	0x04, 0x36
        /*00da*/ 	.short	(.L_2221 - .L_2220)
.L_2220:
        /*00dc*/ 	.word	0x00000008
.L_2221:


//--------------------- .nv.info._ZN7cutlass13device_kernelIN5flash19FlashAttnFwdCombineIN4cute5tupleIJNS3_1CILi16EEENS5_ILi64EEEEEELi4ELi256ELi1ELb0ELb0ENS_6half_tEfNS_4arch4Sm80EEEEEvNT_6ParamsE --------------------------
	.section	.nv.info._ZN7cutlass13device_kernelIN5flash19FlashAttnFwdCombineIN4cute5tupleIJNS3_1CILi16EEENS5_ILi64EEEEEELi4ELi256ELi1ELb0ELb0ENS_6half_tEfNS_4arch4Sm80EEEEEvNT_6ParamsE,"",@"SHT_CUDA_INFO"
	.sectionflags	@""
	.align	4


	//----- nvinfo : EIATTR_CUDA_API_VERSION
	.align		4
        /*0000*/ 	.byte	0x04, 0x37
        /*0002*/ 	.short	(.L_2223 - .L_2222)
.L_2222:
        /*0004*/ 	.word	0x00000082


	//----- nvinfo : EIATTR_KPARAM_INFO
	.align		4
.L_2223:
        /*0008*/ 	.byte	0x04, 0x17
        /*000a*/ 	.short	(.L_2225 - .L_2224)
.L_2224:
        /*000c*/ 	.word	0x00000000
        /*0010*/ 	.short	0x0000
        /*0012*/ 	.short	0x0000
        /*0014*/ 	.byte	0x00, 0xf0, 0xa1, 0x03


	//----- nvinfo : EIATTR_SPARSE_MMA_MASK
	.align		4
.L_2225:
        /*0018*/ 	.byte	0x03, 0x50
        /*001a*/ 	.short	0x0000


	//----- nvinfo : EIATTR_MAXREG_COUNT
	.align		4
        /*001c*/ 	.byte	0x03, 0x1b
        /*001e*/ 	.short	0x0080


	//----- nvinfo : EIATTR_NUM_BARRIERS
	.align		4
        /*0020*/ 	.byte	0x02, 0x4c
        /*0022*/ 	.byte	0x01
	.zero		1


	//----- nvinfo : EIATTR_EXTERNS
	.align		4
        /*0024*/ 	.byte	0x04, 0x0f
        /*0026*/ 	.short	(.L_2227 - .L_2226)


	//   ....[0]....
	.align		4
.L_2226:
        /*0028*/ 	.word	index@(__assertfail)


	//----- nvinfo : EIATTR_MERCURY_ISA_VERSION
	.align		4
.L_2227:
        /*002c*/ 	.byte	0x03, 0x5f
        /*002e*/ 	.short	0x0101


	//----- nvinfo : EIATTR_COOP_GROUP_MASK_REGIDS
	.align		4
        /*0030*/ 	.byte	0x04, 0x29
        /*0032*/ 	.short	(.L_2229 - .L_2228)


	//   ....[0]....
.L_2228:
        /*0034*/ 	.word	0xffffffff


	//   ....[1]....
        /*0038*/ 	.word	0xffffffff


	//   ....[2]....
        /*003c*/ 	.word	0xffffffff


	//   ....[3]....
        /*0040*/ 	.word	0xffffffff


	//   ....[4]....
        /*0044*/ 	.word	0xffffffff


	//   ....[5]....
        /*0048*/ 	.word	0xffffffff


	//   ....[6]....
        /*004c*/ 	.word	0xffffffff


	//   ....[7]....
        /*0050*/ 	.word	0xffffffff


	//   ....[8]....
        /*0054*/ 	.word	0xffffffff


	//   ....[9]....
        /*0058*/ 	.word	0xffffffff


	//   ....[10]....
        /*005c*/ 	.word	0xffffffff


	//   ....[11]....
        /*0060*/ 	.word	0xffffffff


	//----- nvinfo : EIATTR_COOP_GROUP_INSTR_OFFSETS
	.align		4
.L_2229:
        /*0064*/ 	.byte	0x04, 0x28
        /*0066*/ 	.short	(.L_2231 - .L_2230)


	//   ....[0]....
.L_2230:
        /*0068*/ 	.word	0x00000c90


	//   ....[1]....
        /*006c*/ 	.word	0x00000cb0


	//   ....[2]....
        /*0070*/ 	.word	0x00000cd0


	//   ....[3]....
        /*0074*/ 	.word	0x00000cf0


	//   ....[4]....
        /*0078*/ 	.word	0x00000d90


	//   ....[5]....
        /*007c*/ 	.word	0x00000db0


	//   ....[6]....
        /*0080*/ 	.word	0x00000dc0


	//   ....[7]....
        /*0084*/ 	.word	0x00000df0


	//   ....[8]....
        /*0088*/ 	.word	0x00000e00


	//   ....[9]....
        /*008c*/ 	.word	0x00000e40


	//   ....[10]....
        /*0090*/ 	.word	0x00000e50


	//   ....[11]....
        /*0094*/ 	.word	0x00000e90


	//----- nvinfo : EIATTR_SYSCALL_OFFSETS
	.align		4
.L_2231:
        /*0098*/ 	.byte	0x04, 0x46
        /*009a*/ 	.short	(.L_2233 - .L_2232)


	//   ....[0]....
.L_2232:
        /*009c*/ 	.word	0x00000390


	//----- nvinfo : EIATTR_EXIT_INSTR_OFFSETS
	.align		4
.L_2233:
        /*00a0*/ 	.byte	0x04, 0x1c
        /*00a2*/ 	.short	(.L_2235 - .L_2234)


	//   ....[0]....
.L_2234:
        /*00a4*/ 	.word	0x00000240


	//   ....[1]....
        /*00a8*/ 	.word	0x00001f30


	//   ....[2]....
        /*00ac*/ 	.word	0x000020f0


	//----- nvinfo : EIATTR_MAX_THREADS
	.align		4
.L_2235:
        /*00b0*/ 	.byte	0x04, 0x05
        /*00b2*/ 	.short	(.L_2237 - .L_2236)
.L_2236:
        /*00b4*/ 	.word	0x00000100
        /*00b8*/ 	.word	0x00000001
        /*00bc*/ 	.word	0x00000001


	//----- nvinfo : EIATTR_CRS_STACK_SIZE
	.align		4
.L_2237:
        /*00c0*/ 	.byte	0x04, 0x1e
        /*00c2*/ 	.short	(.L_2239 - .L_2238)
.L_2238:
        /*00c4*/ 	.word	0x00000000


	//----- nvinfo : EIATTR_CBANK_PARAM_SIZE
	.align		4
.L_2239:
        /*00c8*/ 	.byte	0x03, 0x19
        /*00ca*/ 	.short	0x00e8


	//----- nvinfo : EIATTR_PARAM_CBANK
	.align		4
        /*00cc*/ 	.byte	0x04, 0x0a
        /*00ce*/ 	.short	(.L_2241 - .L_2240)
	.align		4
.L_2240:
        /*00d0*/ 	.word	index@(.nv.constant0._ZN7cutlass13device_kernelIN5flash19FlashAttnFwdCombineIN4cute5tupleIJNS3_1CILi16EEENS5_ILi64EEEEEELi4ELi256ELi1ELb0ELb0ENS_6half_tEfNS_4arch4Sm80EEEEEvNT_6ParamsE)
        /*00d4*/ 	.short	0x0210
        /*00d6*/ 	.short	0x00e8


	//----- nvinfo : EIATTR_SW_WAR
	.align		4
.L_2241:
        /*00d8*/ 	.byte	0x04, 0x36
        /*00da*/ 	.short	(.L_2243 - .L_2242)
.L_2242:
        /*00dc*/ 	.word	0x00000008
.L_2243:


//--------------------- .nv.info._ZN7cutlass13device_kernelIN5flash19FlashAttnFwdCombineIN4cute5tupleIJNS3_1CILi16EEENS5_ILi64EEEEEELi8ELi256ELi1ELb0ELb1ENS_6half_tEfNS_4arch4Sm80EEEEEvNT_6ParamsE --------------------------
	.section	.nv.info._ZN7cutlass13device_kernelIN5flash19FlashAttnFwdCombineIN4cute5tupleIJNS3_1CILi16EEENS5_ILi64EEEEEELi8ELi256ELi1ELb0ELb1ENS_6half_tEfNS_4arch4Sm80EEEEEvNT_6ParamsE,"",@"SHT_CUDA_INFO"
	.sectionflags	@""
	.align	4


	//----- nvinfo : EIATTR_CUDA_API_VERSION
	.align		4
        /*0000*/ 	.byte	0x04, 0x37
        /*0002*/ 	.short	(.L_2245 - .L_2244)
.L_2244:
        /*0004*/ 	.word	0x00000082


	//----- nvinfo : EIATTR_KPARAM_INFO
	.align		4
.L_2245:
        /*0008*/ 	.byte	0x04, 0x17
        /*000a*/ 	.short	(.L_2247 - .L_2246)
.L_2246:
        /*000c*/ 	.word	0x00000000
        /*0010*/ 	.short	0x0000
        /*0012*/ 	.short	0x0000
        /*0014*/ 	.byte	0x00, 0xf0, 0xa1, 0x03


	//----- nvinfo : EIATTR_SPARSE_MMA_MASK
	.align		4
.L_2247:
        /*0018*/ 	.byte	0x03, 0x50
        /*001a*/ 	.short	0x0000


	//----- nvinfo : EIATTR_MAXREG_COUNT
	.align		4
        /*001c*/ 	.byte	0x03, 0x1b
        /*001e*/ 	.short	0x0080


	//----- nvinfo : EIATTR_NUM_BARRIERS
	.align		4
        /*0020*/ 	.byte	0x02, 0x4c
        /*0022*/ 	.byte	0x01
	.zero		1


	//----- nvinfo : EIATTR_EXTERNS
	.align		4
        /*0024*/ 	.byte	0x04, 0x0f
        /*0026*/ 	.short	(.L_2249 - .L_2248)


	//   ....[0]....
	.align		4
.L_2248:
        /*0028*/ 	.word	index@(__assertfail)


	//----- nvinfo : EIATTR_MERCURY_ISA_VERSION
	.align		4
.L_2249:
        /*002c*/ 	.byte	0x03, 0x5f
        /*002e*/ 	.short	0x0101


	//----- nvinfo : EIATTR_COOP_GROUP_MASK_REGIDS
	.align		4
        /*0030*/ 	.byte	0x04, 0x29
        /*0032*/ 	.short	(.L_2251 - .L_2250)


	//   ....[0]....
.L_2250:
        /*0034*/ 	.word	0xffffffff


	//   ....[1]....
        /*0038*/ 	.word	0xffffffff


	//   ....[2]....
        /*003c*/ 	.word	0xffffffff


	//   ....[3]....
        /*0040*/ 	.word	0xffffffff


	//   ....[4]....
        /*0044*/ 	.word	0xffffffff


	//   ....[5]....
        /*0048*/ 	.word	0xffffffff


	//   ....[6]....
        /*004c*/ 	.word	0xffffffff


	//   ....[7]....
        /*0050*/ 	.word	0xffffffff


	//   ....[8]....
        /*0054*/ 	.word	0xffffffff


	//   ....[9]....
        /*0058*/ 	.word	0xffffffff


	//   ....[10]....
        /*005c*/ 	.word	0xffffffff


	//   ....[11]....
        /*0060*/ 	.word	0xffffffff


	//----- nvinfo : EIATTR_COOP_GROUP_INSTR_OFFSETS
	.align		4
.L_2251:
        /*0064*/ 	.byte	0x04, 0x28
        /*0066*/ 	.short	(.L_2253 - .L_2252)


	//   ....[0]....
.L_2252:
        /*0068*/ 	.word	0x000028f0


	//   ....[1]....
        /*006c*/ 	.word	0x00002910


	//   ....[2]....
        /*0070*/ 	.word	0x00002930


	//   ....[3]....
        /*0074*/ 	.word	0x00002950


	//   ....[4]....
        /*0078*/ 	.word	0x00002ed0


	//   ....[5]....
        /*007c*/ 	.word	0x00002f50


	//   ....[6]....
        /*0080*/ 	.word	0x00002fa0


	//   ....[7]....
        /*0084*/ 	.word	0x00002fd0


	//   ....[8]....
        /*0088*/ 	.word	0x00002ff0


	//   ....[9]....
        /*008c*/ 	.word	0x00003010


	//   ....[10]....
        /*0090*/ 	.word	0x00003030


	//   ....[11]....
        /*0094*/ 	.word	0x00003070


	//----- nvinfo : EIATTR_SYSCALL_OFFSETS
	.align		4
.L_2253:
        /*0098*/ 	.byte	0x04, 0x46
        /*009a*/ 	.short	(.L_2255 - .L_2254)


	//   ....[0]....
.L_2254:
        /*009c*/ 	.word	0x00000510


	//----- nvinfo : EIATTR_EXIT_INSTR_OFFSETS
	.align		4
.L_2255:
        /*00a0*/ 	.byte	0x04, 0x1c
        /*00a2*/ 	.short	(.L_2257 - .L_2256)


	//   ....[0]....
.L_2256:
        /*00a4*/ 	.word	0x00000240


	//   ....[1]....
        /*00a8*/ 	.word	0x000003c0


	//   ....[2]....
        /*00ac*/ 	.word	0x000042c0


	//   ....[3]....
        /*00b0*/ 	.word	0x00004420


	//----- nvinfo : EIATTR_MAX_THREADS
	.align		4
.L_2257:
        /*00b4*/ 	.byte	0x04, 0x05
        /*00b6*/ 	.short	(.L_2259 - .L_2258)
.L_2258:
        /*00b8*/ 	.word	0x00000100
        /*00bc*/ 	.word	0x00000001
        /*00c0*/ 	.word	0x00000001


	//----- nvinfo : EIATTR_CRS_STACK_SIZE
	.align		4
.L_2259:
        /*00c4*/ 	.byte	0x04, 0x1e
        /*00c6*/ 	.short	(.L_2261 - .L_2260)
.L_2260:
        /*00c8*/ 	.word	0x00000000


	//----- nvinfo : EIATTR_CBANK_PARAM_SIZE
	.align		4
.L_2261:
        /*00cc*/ 	.byte	0x03, 0x19
        /*00ce*/ 	.short	0x00e8


	//----- nvinfo : EIATTR_PARAM_CBANK
	.align		4
        /*00d0*/ 	.byte	0x04, 0x0a
        /*00d2*/ 	.short	(.L_2263 - .L_2262)
	.align		4
.L_2262:
        /*00d4*/ 	.word	index@(.nv.constant0._ZN7cutlass13device_kernelIN5flash19FlashAttnFwdCombineIN4cute5tupleIJNS3_1CILi16EEENS5_ILi64EEEEEELi8ELi256ELi1ELb0ELb1ENS_6half_tEfNS_4arch4Sm80EEEEEvNT_6ParamsE)
        /*00d8*/ 	.short	0x0210
        /*00da*/ 	.short	0x00e8


	//----- nvinfo : EIATTR_SW_WAR
	.align		4
.L_2263:
        /*00dc*/ 	.byte	0x04, 0x36
        /*00de*/ 	.short	(.L_2265 - .L_2264)
.L_2264:
        /*00e0*/ 	.word	0x00000008
.L_2265:


//--------------------- .nv.info._ZN7cutlass13device_kernelIN5flash19FlashAttnFwdCombineIN4cute5tupleIJNS3_1CILi16EEENS5_ILi64EEEEEELi7ELi256ELi1ELb0ELb1ENS_6half_tEfNS_4arch4Sm80EEEEEvNT_6ParamsE --------------------------
	.section	.nv.info._ZN7cutlass13device_kernelIN5flash19FlashAttnFwdCombineIN4cute5tupleIJNS3_1CILi16EEENS5_ILi64EEEEEELi7ELi256ELi1ELb0ELb1ENS_6half_tEfNS_4arch4Sm80EEEEEvNT_6ParamsE,"",@"SHT_CUDA_INFO"
	.sectionflags	@""
	.align	4


	//----- nvinfo : EIATTR_CUDA_API_VERSION
	.align		4
        /*0000*/ 	.byte	0x04, 0x37
        /*0002*/ 	.short	(.L_2267 - .L_2266)
.L_2266:
        /*0004*/ 	.word	0x00000082


	//----- nvinfo : EIATTR_KPARAM_INFO
	.align		4
.L_2267:
        /*0008*/ 	.byte	0x04, 0x17
        /*000a*/ 	.short	(.L_2269 - .L_2268)
.L_2268:
        /*000c*/ 	.word	0x00000000
        /*0010*/ 	.short	0x0000
        /*0012*/ 	.short	0x0000
        /*0014*/ 	.byte	0x00, 0xf0, 0xa1, 0x03


	//----- nvinfo : EIATTR_SPARSE_MMA_MASK
	.align		4
.L_2269:
        /*0018*/ 	.byte	0x03, 0x50
        /*001a*/ 	.short	0x0000


	//----- nvinfo : EIATTR_MAXREG_COUNT
	.align		4
        /*001c*/ 	.byte	0x03, 0x1b
        /*001e*/ 	.short	0x0080


	//----- nvinfo : EIATTR_NUM_BARRIERS
	.align		4
        /*0020*/ 	.byte	0x02, 0x4c
        /*0022*/ 	.byte	0x01
	.zero		1


	//----- nvinfo : EIATTR_EXTERNS
	.align		4
        /*0024*/ 	.byte	0x04, 0x0f
        /*0026*/ 	.short	(.L_2271 - .L_2270)


	//   ....[0]....
	.align		4
.L_2270:
        /*0028*/ 	.word	index@(__assertfail)


	//----- nvinfo : EIATTR_MERCURY_ISA_VERSION
	.align		4
.L_2271:
        /*002c*/ 	.byte	0x03, 0x5f
        /*002e*/ 	.short	0x0101


	//----- nvinfo : EIATTR_COOP_GROUP_MASK_REGIDS
	.align		4
        /*0030*/ 	.byte	0x04, 0x29
        /*0032*/ 	.short	(.L_2273 - .L_2272)


	//   ....[0]....
.L_2272:
        /*0034*/ 	.word	0xffffffff


	//   ....[1]....
        /*0038*/ 	.word	0xffffffff


	//   ....[2]....
        /*003c*/ 	.word	0xffffffff


	//   ....[3]....
        /*0040*/ 	.word	0xffffffff


	//   ....[4]....
        /*0044*/ 	.word	0xffffffff


	//   ....[5]....
        /*0048*/ 	.word	0xffffffff


	//   ....[6]....
        /*004c*/ 	.word	0xffffffff


	//   ....[7]....
        /*0050*/ 	.word	0xffffffff


	//   ....[8]....
        /*0054*/ 	.word	0xffffffff


	//   ....[9]....
        /*0058*/ 	.word	0xffffffff


	//   ....[10]....
        /*005c*/ 	.word	0xffffffff


	//   ....[11]....
        /*0060*/ 	.word	0xffffffff


	//----- nvinfo : EIATTR_COOP_GROUP_INSTR_OFFSETS
	.align		4
.L_2273:
        /*0064*/ 	.byte	0x04, 0x28
        /*0066*/ 	.short	(.L_2275 - .L_2274)


	//   ....[0]....
.L_2274:
        /*0068*/ 	.word	0x00001ee0


	//   ....[1]....
        /*006c*/ 	.word	0x00001f00


	//   ....[2]....
        /*0070*/ 	.word	0x00001f20


	//   ....[3]....
        /*0074*/ 	.word	0x00001f40


	//   ....[4]....
        /*0078*/ 	.word	0x00002260


	//   ....[5]....
        /*007c*/ 	.word	0x00002280


	//   ....[6]....
        /*0080*/ 	.word	0x00002290


	//   ....[7]....
        /*0084*/ 	.word	0x000022c0


	//   ....[8]....
        /*0088*/ 	.word	0x000022d0


	//   ....[9]....
        /*008c*/ 	.word	0x00002300


	//   ....[10]....
        /*0090*/ 	.word	0x00002310


	//   ....[11]....
        /*0094*/ 	.word	0x00002350


	//----- nvinfo : EIATTR_SYSCALL_OFFSETS
	.align		4
.L_2275:
        /*0098*/ 	.byte	0x04, 0x46
        /*009a*/ 	.short	(.L_2277 - .L_2276)


	//   ....[0]....
.L_2276:
        /*009c*/ 	.word	0x00000510


	//----- nvinfo : EIATTR_EXIT_INSTR_OFFSETS
	.align		4
.L_2277:
        /*00a0*/ 	.byte	0x04, 0x1c
        /*00a2*/ 	.short	(.L_2279 - .L_2278)


	//   ....[0]....
.L_2278:
        /*00a4*/ 	.word	0x00000240


	//   ....[1]....
        /*00a8*/ 	.word	0x000003c0


	//   ....[2]....
        /*00ac*/ 	.word	0x00003490


	//   ....[3]....
        /*00b0*/ 	.word	0x000035f0


	//----- nvinfo : EIATTR_MAX_THREADS
	.align		4
.L_2279:
        /*00b4*/ 	.byte	0x04, 0x05
        /*00b6*/ 	.short	(.L_2281 - .L_2280)
.L_2280:
        /*00b8*/ 	.word	0x00000100
        /*00bc*/ 	.word	0x00000001
        /*00c0*/ 	.word	0x00000001


	//----- nvinfo : EIATTR_CRS_STACK_SIZE
	.align		4
.L_2281:
        /*00c4*/ 	.byte	0x04, 0x1e
        /*00c6*/ 	.short	(.L_2283 - .L_2282)
.L_2282:
        /*00c8*/ 	.word	0x00000000


	//----- nvinfo : EIATTR_CBANK_PARAM_SIZE
	.align		4
.L_2283:
        /*00cc*/ 	.byte	0x03, 0x19
        /*00ce*/ 	.short	0x00e8


	//----- nvinfo : EIATTR_PARAM_CBANK
	.align		4
        /*00d0*/ 	.byte	0x04, 0x0a
        /*00d2*/ 	.short	(.L_2285 - .L_2284)
	.align		4
.L_2284:
        /*00d4*/ 	.word	index@(.nv.constant0._ZN7cutlass13device_kernelIN5flash19FlashAttnFwdCombineIN4cute5tupleIJNS3_1CILi16EEENS5_ILi64EEEEEELi7ELi256ELi1ELb0ELb1ENS_6half_tEfNS_4arch4Sm80EEEEEvNT_6ParamsE)
        /*00d8*/ 	.short	0x0210
        /*00da*/ 	.short	0x00e8


	//----- nvinfo : EIATTR_SW_WAR
	.align		4
.L_2285:
        /*00dc*/ 	.byte	0x04, 0x36
        /*00de*/ 	.short	(.L_2287 - .L_2286)
.L_2286:
        /*00e0*/ 	.word	0x00000008
.L_2287:


//--------------------- .nv.info._ZN7cutlass13device_kernelIN5flash19FlashAttnFwdCombineIN4cute5tupleIJNS3_1CILi16EEENS5_ILi64EEEEEELi6ELi256ELi1ELb0ELb1ENS_6half_tEfNS_4arch4Sm80EEEEEvNT_6ParamsE --------------------------
	.section	.nv.info._ZN7cutlass13device_kernelIN5flash19FlashAttnFwdCombineIN4cute5tupleIJNS3_1CILi16EEENS5_ILi64EEEEEELi6ELi256ELi1ELb0ELb1ENS_6half_tEfNS_4arch4Sm80EEEEEvNT_6ParamsE,"",@"SHT_CUDA_INFO"
	.sectionflags	@""
	.align	4


	//----- nvinfo : EIATTR_CUDA_API_VERSION
	.align		4
        /*0000*/ 	.byte	0x04, 0x37
        /*0002*/ 	.short	(.L_2289 - .L_2288)
.L_2288:
        /*0004*/ 	.word	0x00000082


	//----- nvinfo : EIATTR_KPARAM_INFO
	.align		4
.L_2289:
        /*0008*/ 	.byte	0x04, 0x17
        /*000a*/ 	.short	(.L_2291 - .L_2290)
.L_2290:
        /*000c*/ 	.word	0x00000000
        /*0010*/ 	.short	0x0000
        /*0012*/ 	.short	0x0000
        /*0014*/ 	.byte	0x00, 0xf0, 0xa1, 0x03


	//----- nvinfo : EIATTR_SPARSE_MMA_MASK
	.align		4
.L_2291:
        /*0018*/ 	.byte	0x03, 0x50
        /*001a*/ 	.short	0x0000


	//----- nvinfo : EIATTR_MAXREG_COUNT
	.align		4
        /*001c*/ 	.byte	0x03, 0x1b
        /*001e*/ 	.short	0x0080


	//----- nvinfo : EIATTR_NUM_BARRIERS
	.align		4
        /*0020*/ 	.byte	0x02, 0x4c
        /*0022*/ 	.byte	0x01
	.zero		1


	//----- nvinfo : EIATTR_EXTERNS
	.align		4
        /*0024*/ 	.byte	0x04, 0x0f
        /*0026*/ 	.short	(.L_2293 - .L_2292)


	//   ....[0]....
	.align		4
.L_2292:
        /*0028*/ 	.word	index@(__assertfail)


	//----- nvinfo : EIATTR_MERCURY_ISA_VERSION
	.align		4
.L_2293:
        /*002c*/ 	.byte	0x03, 0x5f
        /*002e*/ 	.short	0x0101


	//----- nvinfo : EIATTR_COOP_GROUP_MASK_REGIDS
	.align		4
        /*0030*/ 	.byte	0x04, 0x29
        /*0032*/ 	.short	(.L_2295 - .L_2294)


	//   ....[0]....
.L_2294:
        /*0034*/ 	.word	0xffffffff


	//   ....[1]....
        /*0038*/ 	.word	0xffffffff


	//   ....[2]....
        /*003c*/ 	.word	0xffffffff


	//   ....[3]....
        /*0040*/ 	.word	0xffffffff


	//   ....[4]....
        /*0044*/ 	.word	0xffffffff


	//   ....[5]....
        /*0048*/ 	.word	0xffffffff


	//   ....[6]....
        /*004c*/ 	.word	0xffffffff


	//   ....[7]....
        /*0050*/ 	.word	0xffffffff


	//   ....[8]....
        /*0054*/ 	.word	0xffffffff


	//   ....[9]....
        /*0058*/ 	.word	0xffffffff


	//   ....[10]....
        /*005c*/ 	.word	0xffffffff


	//   ....[11]....
        /*0060*/ 	.word	0xffffffff


	//----- nvinfo : EIATTR_COOP_GROUP_INSTR_OFFSETS
	.align		4
.L_2295:
        /*0064*/ 	.byte	0x04, 0x28
        /*0066*/ 	.short	(.L_2297 - .L_2296)


	//   ....[0]....
.L_2296:
        /*0068*/ 	.word	0x00001980


	//   ....[1]....
        /*006c*/ 	.word	0x000019a0


	//   ....[2]....
        /*0070*/ 	.word	0x000019c0


	//   ....[3]....
        /*0074*/ 	.word	0x000019e0


	//   ....[4]....
        /*0078*/ 	.word	0x00001b80


	//   ....[5]....
        /*007c*/ 	.word	0x00001ba0


	//   ....[6]....
        /*0080*/ 	.word	0x00001bb0


	//   ....[7]....
        /*0084*/ 	.word	0x00001be0


	//   ....[8]....
        /*0088*/ 	.word	0x00001bf0


	//   ....[9]....
        /*008c*/ 	.word	0x00001c30


	//   ....[10]....
        /*0090*/ 	.word	0x00001c40


	//   ....[11]....
        /*0094*/ 	.word	0x00001c70


	//----- nvinfo : EIATTR_SYSCALL_OFFSETS
	.align		4
.L_2297:
        /*0098*/ 	.byte	0x04, 0x46
        /*009a*/ 	.short	(.L_2299 - .L_2298)


	//   ....[0]....
.L_2298:
        /*009c*/ 	.word	0x00000510


	//----- nvinfo : EIATTR_EXIT_INSTR_OFFSETS
	.align		4
.L_2299:
        /*00a0*/ 	.byte	0x04, 0x1c
        /*00a2*/ 	.short	(.L_2301 - .L_2300)


	//   ....[0]....
.L_2300:
        /*00a4*/ 	.word	0x00000240


	//   ....[1]....
        /*00a8*/ 	.word	0x000003c0


	//   ....[2]....
        /*00ac*/ 	.word	0x00002d60


	//   ....[3]....
        /*00b0*/ 	.word	0x00002ec0


	//----- nvinfo : EIATTR_MAX_THREADS
	.align		4
.L_2301:
        /*00b4*/ 	.byte	0x04, 0x05
        /*00b6*/ 	.short	(.L_2303 - .L_2302)
.L_2302:
        /*00b8*/ 	.word	0x00000100
        /*00bc*/ 	.word	0x00000001
        /*00c0*/ 	.word	0x00000001


	//----- nvinfo : EIATTR_CRS_STACK_SIZE
	.align		4
.L_2303:
        /*00c4*/ 	.byte	0x04, 0x1e
        /*00c6*/ 	.short	(.L_2305 - .L_2304)
.L_2304:
        /*00c8*/ 	.word	0x00000000


	//----- nvinfo : EIATTR_CBANK_PARAM_SIZE
	.align		4
.L_2305:
        /*00cc*/ 	.byte	0x03, 0x19
        /*00ce*/ 	.short	0x00e8


	//----- nvinfo : EIATTR_PARAM_CBANK
	.align		4
        /*00d0*/ 	.byte	0x04, 0x0a
        /*00d2*/ 	.short	(.L_2307 - .L_2306)
	.align		4
.L_2306:
        /*00d4*/ 	.word	index@(.nv.constant0._ZN7cutlass13device_kernelIN5flash19FlashAttnFwdCombineIN4cute5tupleIJNS3_1CILi16EEENS5_ILi64EEEEEELi6ELi256ELi1ELb0ELb1ENS_6half_tEfNS_4arch4Sm80EEEEEvNT_6ParamsE)
        /*00d8*/ 	.short	0x0210
        /*00da*/ 	.short	0x00e8


	//----- nvinfo : EIATTR_SW_WAR
	.align		4
.L_2307:
        /*00dc*/ 	.byte	0x04, 0x36
        /*00de*/ 	.short	(.L_2309 - .L_2308)
.L_2308:
        /*00e0*/ 	.word	0x00000008
.L_2309:


//--------------------- .nv.info._ZN7cutlass13device_kernelIN5flash19FlashAttnFwdCombineIN4cute5tupleIJNS3_1CILi16EEENS5_ILi64EEEEEELi5ELi256ELi1ELb0ELb1ENS_6half_tEfNS_4arch4Sm80EEEEEvNT_6ParamsE --------------------------
	.section	.nv.info._ZN7cutlass13device_kernelIN5flash19FlashAttnFwdCombineIN4cute5tupleIJNS3_1CILi16EEENS5_ILi64EEEEEELi5ELi256ELi1ELb0ELb1ENS_6half_tEfNS_4arch4Sm80EEEEEvNT_6ParamsE,"",@"SHT_CUDA_INFO"
	.sectionflags	@""
	.align	4


	//----- nvinfo : EIATTR_CUDA_API_VERSION
	.align		4
        /*0000*/ 	.byte	0x04, 0x37
        /*0002*/ 	.short	(.L_2311 - .L_2310)
.L_2310:
        /*0004*/ 	.word	0x00000082


	//----- nvinfo : EIATTR_KPARAM_INFO
	.align		4
.L_2311:
        /*0008*/ 	.byte	0x04, 0x17
        /*000a*/ 	.short	(.L_2313 - .L_2312)
.L_2312:
        /*000c*/ 	.word	0x00000000
        /*0010*/ 	.short	0x0000
        /*0012*/ 	.short	0x0000
        /*0014*/ 	.byte	0x00, 0xf0, 0xa1, 0x03


	//----- nvinfo : EIATTR_SPARSE_MMA_MASK
	.align		4
.L_2313:
        /*0018*/ 	.byte	0x03, 0x50
        /*001a*/ 	.short	0x0000


	//----- nvinfo : EIATTR_MAXREG_COUNT
	.align		4
        /*001c*/ 	.byte	0x03, 0x1b
        /*001e*/ 	.short	0x0080


	//----- nvinfo : EIATTR_NUM_BARRIERS
	.align		4
        /*0020*/ 	.byte	0x02, 0x4c
        /*0022*/ 	.byte	0x01
	.zero		1


	//----- nvinfo : EIATTR_EXTERNS
	.align		4
        /*0024*/ 	.byte	0x04, 0x0f
        /*0026*/ 	.short	(.L_2315 - .L_2314)


	//   ....[0]....
	.align		4
.L_2314:
        /*0028*/ 	.word	index@(__assertfail)


	//----- nvinfo : EIATTR_MERCURY_ISA_VERSION
	.align		4
.L_2315:
        /*002c*/ 	.byte	0x03, 0x5f
        /*002e*/ 	.short	0x0101


	//----- nvinfo : EIATTR_COOP_GROUP_MASK_REGIDS
	.align		4
        /*0030*/ 	.byte	0x04, 0x29
        /*0032*/ 	.short	(.L_2317 - .L_2316)


	//   ....[0]....
.L_2316:
        /*0034*/ 	.word	0xffffffff


	//   ....[1]....
        /*0038*/ 	.word	0xffffffff


	//   ....[2]....
        /*003c*/ 	.word	0xffffffff


	//   ....[3]....
        /*0040*/ 	.word	0xffffffff


	//   ....[4]....
        /*0044*/ 	.word	0xffffffff


	//   ....[5]....
        /*0048*/ 	.word	0xffffffff


	//   ....[6]....
        /*004c*/ 	.word	0xffffffff


	//   ....[7]....
        /*0050*/ 	.word	0xffffffff


	//   ....[8]....
        /*0054*/ 	.word	0xffffffff


	//   ....[9]....
        /*0058*/ 	.word	0xffffffff


	//   ....[10]....
        /*005c*/ 	.word	0xffffffff


	//   ....[11]....
        /*0060*/ 	.word	0xffffffff


	//----- nvinfo : EIATTR_COOP_GROUP_INSTR_OFFSETS
	.align		4
.L_2317:
        /*0064*/ 	.byte	0x04, 0x28
        /*0066*/ 	.short	(.L_2319 - .L_2318)


	//   ....[0]....
.L_2318:
        /*0068*/ 	.word	0x00001700


	//   ....[1]....
        /*006c*/ 	.word	0x00001720


	//   ....[2]....
        /*0070*/ 	.word	0x00001740


	//   ....[3]....
        /*0074*/ 	.word	0x00001760


	//   ....[4]....
        /*0078*/ 	.word	0x00001850


	//   ....[5]....
        /*007c*/ 	.word	0x00001870


	//   ....[6]....
        /*0080*/ 	.word	0x00001880


	//   ....[7]....
        /*0084*/ 	.word	0x000018b0


	//   ....[8]....
        /*0088*/ 	.word	0x000018c0


	//   ....[9]....
        /*008c*/ 	.word	0x00001900


	//   ....[10]....
        /*0090*/ 	.word	0x00001910


	//   ....[11]....
        /*0094*/ 	.word	0x00001940


	//----- nvinfo : EIATTR_SYSCALL_OFFSETS
	.align		4
.L_2319:
        /*0098*/ 	.byte	0x04, 0x46
        /*009a*/ 	.short	(.L_2321 - .L_2320)


	//   ....[0]....
.L_2320:
        /*009c*/ 	.word	0x00000510


	//----- nvinfo : EIATTR_EXIT_INSTR_OFFSETS
	.align		4
.L_2321:
        /*00a0*/ 	.byte	0x04, 0x1c
        /*00a2*/ 	.short	(.L_2323 - .L_2322)


	//   ....[0]....
.L_2322:
        /*00a4*/ 	.word	0x00000240


	//   ....[1]....
        /*00a8*/ 	.word	0x000003c0


	//   ....[2]....
        /*00ac*/ 	.word	0x000029e0


	//   ....[3]....
        /*00b0*/ 	.word	0x00002b40


	//----- nvinfo : EIATTR_MAX_THREADS
	.align		4
.L_2323:
        /*00b4*/ 	.byte	0x04, 0x05
        /*00b6*/ 	.short	(.L_2325 - .L_2324)
.L_2324:
        /*00b8*/ 	.word	0x00000100
        /*00bc*/ 	.word	0x00000001
        /*00c0*/ 	.word	0x00000001


	//----- nvinfo : EIATTR_CRS_STACK_SIZE
	.align		4
.L_2325:
        /*00c4*/ 	.byte	0x04, 0x1e
        /*00c6*/ 	.short	(.L_2327 - .L_2326)
.L_2326:
        /*00c8*/ 	.word	0x00000000


	//----- nvinfo : EIATTR_CBANK_PARAM_SIZE
	.align		4
.L_2327:
        /*00cc*/ 	.byte	0x03, 0x19
        /*00ce*/ 	.short	0x00e8


	//----- nvinfo : EIATTR_PARAM_CBANK
	.align		4
        /*00d0*/ 	.byte	0x04, 0x0a
        /*00d2*/ 	.short	(.L_2329 - .L_2328)
	.align		4
.L_2328:
        /*00d4*/ 	.word	index@(.nv.constant0._ZN7cutlass13device_kernelIN5flash19FlashAttnFwdCombineIN4cute5tupleIJNS3_1CILi16EEENS5_ILi64EEEEEELi5ELi256ELi1ELb0ELb1ENS_6half_tEfNS_4arch4Sm80EEEEEvNT_6ParamsE)
        /*00d8*/ 	.short	0x0210
        /*00da*/ 	.short	0x00e8


	//----- nvinfo : EIATTR_SW_WAR
	.align		4
.L_2329:
        /*00dc*/ 	.byte	0x04, 0x36
        /*00de*/ 	.short	(.L_2331 - .L_2330)
.L_2330:
        /*00e0*/ 	.word	0x00000008
.L_2331:


//--------------------- .nv.info._ZN7cutlass13device_kernelIN5flash19FlashAttnFwdCombineIN4cute5tupleIJNS3_1CILi16EEENS5_ILi64EEEEEELi4ELi256ELi1ELb0ELb1ENS_6half_tEfNS_4arch4Sm80EEEEEvNT_6ParamsE --------------------------
	.section	.nv.info._ZN7cutlass13device_kernelIN5flash19FlashAttnFwdCombineIN4cute5tupleIJNS3_1CILi16EEENS5_ILi64EEEEEELi4ELi256ELi1ELb0ELb1ENS_6half_tEfNS_4arch4Sm80EEEEEvNT_6ParamsE,"",@"SHT_CUDA_INFO"
	.sectionflags	@""
	.align	4


	//----- nvinfo : EIATTR_CUDA_API_VERSION
	.align		4
        /*0000*/ 	.byte	0x04, 0x37
        /*0002*/ 	.short	(.L_2333 - .L_2332)
.L_2332:
        /*0004*/ 	.word	0x00000082


	//----- nvinfo : EIATTR_KPARAM_INFO
	.align		4
.L_2333:
        /*0008*/ 	.byte	0x04, 0x17
        /*000a*/ 	.short	(.L_2335 - .L_2334)
.L_2334:
        /*000c*/ 	.word	0x00000000
        /*0010*/ 	.short	0x0000
        /*0012*/ 	.short	0x0000
        /*0014*/ 	.byte	0x00, 0xf0, 0xa1, 0x03


	//----- nvinfo : EIATTR_SPARSE_MMA_MASK
	.align		4
.L_2335:
        /*0018*/ 	.byte	0x03, 0x50
        /*001a*/ 	.short	0x0000


	//----- nvinfo : EIATTR_MAXREG_COUNT
	.align		4
        /*001c*/ 	.byte	0x03, 0x1b
        /*001e*/ 	.short	0x0080


	//----- nvinfo : EIATTR_NUM_BARRIERS
	.align		4
        /*0020*/ 	.byte	0x02, 0x4c
        /*0022*/ 	.byte	0x01
	.zero		1


	//----- nvinfo : EIATTR_EXTERNS
	.align		4
        /*0024*/ 	.byte	0x04, 0x0f
        /*0026*/ 	.short	(.L_2337 - .L_2336)


	//   ....[0]....
	.align		4
.L_2336:
        /*0028*/ 	.word	index@(__assertfail)


	//----- nvinfo : EIATTR_MERCURY_ISA_VERSION
	.align		4
.L_2337:
        /*002c*/ 	.byte	0x03, 0x5f
        /*002e*/ 	.short	0x0101


	//----- nvinfo : EIATTR_COOP_GROUP_MASK_REGIDS
	.align		4
        /*0030*/ 	.byte	0x04, 0x29
        /*0032*/ 	.short	(.L_2339 - .L_2338)


	//   ....[0]....
.L_2338:
        /*0034*/ 	.word	0xffffffff


	//   ....[1]....
        /*0038*/ 	.word	0xffffffff


	//   ....[2]....
        /*003c*/ 	.word	0xffffffff


	//   ....[3]....
        /*0040*/ 	.word	0xffffffff


	//   ....[4]....
        /*0044*/ 	.word	0xffffffff


	//   ....[5]....
        /*0048*/ 	.word	0xffffffff


	//   ....[6]....
        /*004c*/ 	.word	0xffffffff


	//   ....[7]....
        /*0050*/ 	.word	0xffffffff


	//   ....[8]....
        /*0054*/ 	.word	0xffffffff


	//   ....[9]....
        /*0058*/ 	.word	0xffffffff


	//   ....[10]....
        /*005c*/ 	.word	0xffffffff


	//   ....[11]....
        /*0060*/ 	.word	0xffffffff


	//----- nvinfo : EIATTR_COOP_GROUP_INSTR_OFFSETS
	.align		4
.L_2339:
        /*0064*/ 	.byte	0x04, 0x28
        /*0066*/ 	.short	(.L_2341 - .L_2340)


	//   ....[0]....
.L_2340:
        /*0068*/ 	.word	0x000015b0


	//   ....[1]....
        /*006c*/ 	.word	0x000015d0


	//   ....[2]....
        /*0070*/ 	.word	0x000015f0


	//   ....[3]....
        /*0074*/ 	.word	0x00001610


	//   ....[4]....
        /*0078*/ 	.word	0x000016b0


	//   ....[5]....
        /*007c*/ 	.word	0x000016d0


	//   ....[6]....
        /*0080*/ 	.word	0x000016e0


	//   ....[7]....
        /*0084*/ 	.word	0x00001710


	//   ....[8]....
        /*0088*/ 	.word	0x00001720


	//   ....[9]....
        /*008c*/ 	.word	0x00001760


	//   ....[10]....
        /*0090*/ 	.word	0x00001770


	//   ....[11]....
        /*0094*/ 	.word	0x000017a0


	//----- nvinfo : EIATTR_SYSCALL_OFFSETS
	.align		4
.L_2341:
        /*0098*/ 	.byte	0x04, 0x46
        /*009a*/ 	.short	(.L_2343 - .L_2342)


	//   ....[0]....
.L_2342:
        /*009c*/ 	.word	0x00000510


	//----- nvinfo : EIATTR_EXIT_INSTR_OFFSETS
	.align		4
.L_2343:
        /*00a0*/ 	.byte	0x04, 0x1c
        /*00a2*/ 	.short	(.L_2345 - .L_2344)


	//   ....[0]....
.L_2344:
        /*00a4*/ 	.word	0x00000240


	//   ....[1]....
        /*00a8*/ 	.word	0x000003c0


	//   ....[2]....
        /*00ac*/ 	.word	0x00002820


	//   ....[3]....
        /*00b0*/ 	.word	0x00002980


	//----- nvinfo : EIATTR_MAX_THREADS
	.align		4
.L_2345:
        /*00b4*/ 	.byte	0x04, 0x05
        /*00b6*/ 	.short	(.L_2347 - .L_2346)
.L_2346:
        /*00b8*/ 	.word	0x00000100
        /*00bc*/ 	.word	0x00000001
        /*00c0*/ 	.word	0x00000001


	//----- nvinfo : EIATTR_CRS_STACK_SIZE
	.align		4
.L_2347:
        /*00c4*/ 	.byte	0x04, 0x1e
        /*00c6*/ 	.short	(.L_2349 - .L_2348)
.L_2348:
        /*00c8*/ 	.word	0x00000000


	//----- nvinfo : EIATTR_CBANK_PARAM_SIZE
	.align		4
.L_2349:
        /*00cc*/ 	.byte	0x03, 0x19
        /*00ce*/ 	.short	0x00e8


	//----- nvinfo : EIATTR_PARAM_CBANK
	.align		4
        /*00d0*/ 	.byte	0x04, 0x0a
        /*00d2*/ 	.short	(.L_2351 - .L_2350)
	.align		4
.L_2350:
        /*00d4*/ 	.word	index@(.nv.constant0._ZN7cutlass13device_kernelIN5flash19FlashAttnFwdCombineIN4cute5tupleIJNS3_1CILi16EEENS5_ILi64EEEEEELi4ELi256ELi1ELb0ELb1ENS_6half_tEfNS_4arch4Sm80EEEEEvNT_6ParamsE)
        /*00d8*/ 	.short	0x0210
        /*00da*/ 	.short	0x00e8


	//----- nvinfo : EIATTR_SW_WAR
	.align		4
.L_2351:
        /*00dc*/ 	.byte	0x04, 0x36
        /*00de*/ 	.short	(.L_2353 - .L_2352)
.L_2352:
        /*00e0*/ 	.word	0x00000008
.L_2353:


//--------------------- .nv.info._ZN7cutlass13device_kernelIN5flash19FlashAttnFwdCombineIN4cute5tupleIJNS3_1CILi8EEENS5_ILi128EEEEEELi8ELi256ELi1ELb0ELb0EffNS_4arch4Sm90EEEEEvNT_6ParamsE --------------------------
	.section	.nv.info._ZN7cutlass13device_kernelIN5flash19FlashAttnFwdCombineIN4cute5tupleIJNS3_1CILi8EEENS5_ILi128EEEEEELi8ELi256ELi1ELb0ELb0EffNS_4arch4Sm90EEEEEvNT_6ParamsE,"",@"SHT_CUDA_INFO"
	.sectionflags	@""
	.align	4


	//----- nvinfo : EIATTR_CUDA_API_VERSION
	.align		4
        /*0000*/ 	.byte	0x04, 0x37
        /*0002*/ 	.short	(.L_2355 - .L_2354)
.L_2354:
        /*0004*/ 	.word	0x00000082


	//----- nvinfo : EIATTR_KPARAM_INFO
	.align		4
.L_2355:
        /*0008*/ 	.byte	0x04, 0x17
        /*000a*/ 	.short	(.L_2357 - .L_2356)
.L_2356:
        /*000c*/ 	.word	0x00000000
        /*0010*/ 	.short	0x0000
        /*0012*/ 	.short	0x0000
        /*0014*/ 	.byte	0x00, 0xf0, 0xa1, 0x03


	//----- nvinfo : EIATTR_SPARSE_MMA_MASK
	.align		4
.L_2357:
        /*0018*/ 	.byte	0x03, 0x50
        /*001a*/ 	.short	0x0000


	//----- nvinfo : EIATTR_MAXREG_COUNT
	.align		4
        /*001c*/ 	.byte	0x03, 0x1b
        /*001e*/ 	.short	0x0080


	//----- nvinfo : EIATTR_NUM_BARRIERS
	.align		4
        /*0020*/ 	.byte	0x02, 0x4c
        /*0022*/ 	.byte	0x01
	.zero		1


	//----- nvinfo : EIATTR_EXTERNS
	.align		4
        /*0024*/ 	.byte	0x04, 0x0f
        /*0026*/ 	.short	(.L_2359 - .L_2358)


	//   ....[0]....
	.align		4
.L_2358:
        /*0028*/ 	.word	index@(__assertfail)


	//----- nvinfo : EIATTR_MERCURY_ISA_VERSION
	.align		4
.L_2359:
        /*002c*/ 	.byte	0x03, 0x5f
        /*002e*/ 	.short	0x0101


	//----- nvinfo : EIATTR_COOP_GROUP_MASK_REGIDS
	.align		4
        /*0030*/ 	.byte	0x04, 0x29
        /*0032*/ 	.short	(.L_2361 - .L_2360)


	//   ....[0]....
.L_2360:
        /*0034*/ 	.word	0xffffffff


	//   ....[1]....
        /*0038*/ 	.word	0xffffffff


	//   ....[2]....
        /*003c*/ 	.word	0xffffffff


	//   ....[3]....
        /*0040*/ 	.word	0xffffffff


	//   ....[4]....
        /*0044*/ 	.word	0xffffffff


	//   ....[5]....
        /*0048*/ 	.word	0xffffffff


	//   ....[6]....
        /*004c*/ 	.word	0xffffffff


	//   ....[7]....
        /*0050*/ 	.word	0xffffffff


	//   ....[8]....
        /*0054*/ 	.word	0xffffffff


	//   ....[9]....
        /*0058*/ 	.word	0xffffffff


	//   ....[10]....
        /*005c*/ 	.word	0xffffffff


	//   ....[11]....
        /*0060*/ 	.word	0xffffffff


	//   ....[12]....
        /*0064*/ 	.word	0xffffffff


	//   ....[13]....
        /*0068*/ 	.word	0xffffffff


	//   ....[14]....
        /*006c*/ 	.word	0xffffffff


	//----- nvinfo : EIATTR_COOP_GROUP_INSTR_OFFSETS
	.align		4
.L_2361:
        /*0070*/ 	.byte	0x04, 0x28
        /*0072*/ 	.short	(.L_2363 - .L_2362)


	//   ....[0]....
.L_2362:
        /*0074*/ 	.word	0x00001740


	//   ....[1]....
        /*0078*/ 	.word	0x00001760


	//   ....[2]....
        /*007c*/ 	.word	0x00001780


	//   ....[3]....
        /*0080*/ 	.word	0x000017a0


	//   ....[4]....
        /*0084*/ 	.word	0x000017c0


	//   ....[5]....
        /*0088*/ 	.word	0x00001a60


	//   ....[6]....
        /*008c*/ 	.word	0x00001af0


	//   ....[7]....
        /*0090*/ 	.word	0x00001b10


	//   ....[8]....
        /*0094*/ 	.word	0x00001b30


	//   ....[9]....
        /*0098*/ 	.word	0x00001b60


	//   ....[10]....
        /*009c*/ 	.word	0x00001ba0


	//   ....[11]....
        /*00a0*/ 	.word	0x00001bc0


	//   ....[12]....
        /*00a4*/ 	.word	0x00001bf0


	//   ....[13]....
        /*00a8*/ 	.word	0x00001c00


	//   ....[14]....
        /*00ac*/ 	.word	0x00001c30


	//----- nvinfo : EIATTR_SYSCALL_OFFSETS
	.align		4
.L_2363:
        /*00b0*/ 	.byte	0x04, 0x46
        /*00b2*/ 	.short	(.L_2365 - .L_2364)


	//   ....[0]....
.L_2364:
        /*00b4*/ 	.word	0x00000390


	//----- nvinfo : EIATTR_EXIT_INSTR_OFFSETS
	.align		4
.L_2365:
        /*00b8*/ 	.byte	0x04, 0x1c
        /*00ba*/ 	.short	(.L_2367 - .L_2366)


	//   ....[0]....
.L_2366:
        /*00bc*/ 	.word	0x00000240


	//   ....[1]....
        /*00c0*/ 	.word	0x00002da0


	//   ....[2]....
        /*00c4*/ 	.word	0x00002f30


	//----- nvinfo : EIATTR_MAX_THREADS
	.align		4
.L_2367:
        /*00c8*/ 	.byte	0x04, 0x05
        /*00ca*/ 	.short	(.L_2369 - .L_2368)
.L_2368:
        /*00cc*/ 	.word	0x00000100
        /*00d0*/ 	.word	0x00000001
        /*00d4*/ 	.word	0x00000001


	//----- nvinfo : EIATTR_CRS_STACK_SIZE
	.align		4
.L_2369:
        /*00d8*/ 	.byte	0x04, 0x1e
        /*00da*/ 	.short	(.L_2371 - .L_2370)
.L_2370:
        /*00dc*/ 	.word	0x00000000


	//----- nvinfo : EIATTR_CBANK_PARAM_SIZE
	.align		4
.L_2371:
        /*00e0*/ 	.byte	0x03, 0x19
        /*00e2*/ 	.short	0x00e8


	//----- nvinfo : EIATTR_PARAM_CBANK
	.align		4
        /*00e4*/ 	.byte	0x04, 0x0a
        /*00e6*/ 	.short	(.L_2373 - .L_2372)
	.align		4
.L_2372:
        /*00e8*/ 	.word	index@(.nv.constant0._ZN7cutlass13device_kernelIN5flash19FlashAttnFwdCombineIN4cute5tupleIJNS3_1CILi8EEENS5_ILi128EEEEEELi8ELi256ELi1ELb0ELb0EffNS_4arch4Sm90EEEEEvNT_6ParamsE)
        /*00ec*/ 	.short	0x0210
        /*00ee*/ 	.short	0x00e8


	//----- nvinfo : EIATTR_SW_WAR
	.align		4
.L_2373:
        /*00f0*/ 	.byte	0x04, 0x36
        /*00f2*/ 	.short	(.L_2375 - .L_2374)
.L_2374:
        /*00f4*/ 	.word	0x00000008
.L_2375:


//--------------------- .nv.info._ZN7cutlass13device_kernelIN5flash19FlashAttnFwdCombineIN4cute5tupleIJNS3_1CILi8EEENS5_ILi128EEEEEELi7ELi256ELi1ELb0ELb0EffNS_4arch4Sm90EEEEEvNT_6ParamsE --------------------------
	.section	.nv.info._ZN7cutlass13device_kernelIN5flash19FlashAttnFwdCombineIN4cute5tupleIJNS3_1CILi8EEENS5_ILi128EEEEEELi7ELi256ELi1ELb0ELb0EffNS_4arch4Sm90EEEEEvNT_6ParamsE,"",@"SHT_CUDA_INFO"
	.sectionflags	@""
	.align	4


	//----- nvinfo : EIATTR_CUDA_API_VERSION
	.align		4
        /*0000*/ 	.byte	0x04, 0x37
        /*0002*/ 	.short	(.L_2377 - .L_2376)
.L_2376:
        /*0004*/ 	.word	0x00000082


	//----- nvinfo : EIATTR_KPARAM_INFO
	.align		4
.L_2377:
        /*0008*/ 	.byte	0x04, 0x17
        /*000a*/ 	.short	(.L_2379 - .L_2378)
.L_2378:
        /*000c*/ 	.word	0x00000000
        /*0010*/ 	.short	0x0000
        /*0012*/ 	.short	0x0000
        /*0014*/ 	.byte	0x00, 0xf0, 0xa1, 0x03


	//----- nvinfo : EIATTR_SPARSE_MMA_MASK
	.align		4
.L_2379:
        /*0018*/ 	.byte	0x03, 0x50
        /*001a*/ 	.short	0x0000


	//----- nvinfo : EIATTR_MAXREG_COUNT
	.align		4
        /*001c*/ 	.byte	0x03, 0x1b
        /*001e*/ 	.short	0x0080


	//----- nvinfo : EIATTR_NUM_BARRIERS
	.align		4
        /*0020*/ 	.byte	0x02, 0x4c
        /*0022*/ 	.byte	0x01
	.zero		1


	//----- nvinfo : EIATTR_EXTERNS
	.align		4
        /*0024*/ 	.byte	0x04, 0x0f
        /*0026*/ 	.short	(.L_2381 - .L_2380)


	//   ....[0]....
	.align		4
.L_2380:
        /*0028*/ 	.word	index@(__assertfail)


	//----- nvinfo : EIATTR_MERCURY_ISA_VERSION
	.align		4
.L_2381:
        /*002c*/ 	.byte	0x03, 0x5f
        /*002e*/ 	.short	0x0101


	//----- nvinfo : EIATTR_COOP_GROUP_MASK_REGIDS
	.align		4
        /*0030*/ 	.byte	0x04, 0x29
        /*0032*/ 	.short	(.L_2383 - .L_2382)


	//   ....[0]....
.L_2382:
        /*0034*/ 	.word	0xffffffff


	//   ....[1]....
        /*0038*/ 	.word	0xffffffff


	//   ....[2]....
        /*003c*/ 	.word	0xffffffff


	//   ....[3]....
        /*0040*/ 	.word	0xffffffff


	//   ....[4]....
        /*0044*/ 	.word	0xffffffff


	//   ....[5]....
        /*0048*/ 	.word	0xffffffff


	//   ....[6]....
        /*004c*/ 	.word	0xffffffff


	//   ....[7]....
        /*0050*/ 	.word	0xffffffff


	//   ....[8]....
        /*0054*/ 	.word	0xffffffff


	//   ....[9]....
        /*0058*/ 	.word	0xffffffff


	//   ....[10]....
        /*005c*/ 	.word	0xffffffff


	//   ....[11]....
        /*0060*/ 	.word	0xffffffff


	//   ....[12]....
        /*0064*/ 	.word	0xffffffff


	//   ....[13]....
        /*0068*/ 	.word	0xffffffff


	//   ....[14]....
        /*006c*/ 	.word	0xffffffff


	//----- nvinfo : EIATTR_COOP_GROUP_INSTR_OFFSETS
	.align		4
.L_2383:
        /*0070*/ 	.byte	0x04, 0x28
        /*0072*/ 	.short	(.L_2385 - .L_2384)


	//   ....[0]....
.L_2384:
        /*0074*/ 	.word	0x000012a0


	//   ....[1]....
        /*0078*/ 	.word	0x000012c0


	//   ....[2]....
        /*007c*/ 	.word	0x000012e0


	//   ....[3]....
        /*0080*/ 	.word	0x00001300


	//   ....[4]....
        /*0084*/ 	.word	0x00001320


	//   ....[5]....
        /*0088*/ 	.word	0x000014c0


	//   ....[6]....
        /*008c*/ 	.word	0x000014e0


	//   ....[7]....
        /*0090*/ 	.word	0x000014f0


	//   ....[8]....
        /*0094*/ 	.word	0x00001520


	//   ....[9]....
        /*0098*/ 	.word	0x00001530


	//   ....[10]....
        /*009c*/ 	.word	0x00001560


	//   ....[11]....
        /*00a0*/ 	.word	0x00001570


	//   ....[12]....
        /*00a4*/ 	.word	0x000015b0


	//   ....[13]....
        /*00a8*/ 	.word	0x000015c0


	//   ....[14]....
        /*00ac*/ 	.word	0x000015f0


	//----- nvinfo : EIATTR_SYSCALL_OFFSETS
	.align		4
.L_2385:
        /*00b0*/ 	.byte	0x04, 0x46
        /*00b2*/ 	.short	(.L_2387 - .L_2386)


	//   ....[0]....
.L_2386:
        /*00b4*/ 	.word	0x00000390


	//----- nvinfo : EIATTR_EXIT_INSTR_OFFSETS
	.align		4
.L_2387:
        /*00b8*/ 	.byte	0x04, 0x1c
        /*00ba*/ 	.short	(.L_2389 - .L_2388)


	//   ....[0]....
.L_2388:
        /*00bc*/ 	.word	0x00000240


	//   ....[1]....
        /*00c0*/ 	.word	0x000026f0


	//   ....[2]....
        /*00c4*/ 	.word	0x00002880


	//----- nvinfo : EIATTR_MAX_THREADS
	.align		4
.L_2389:
        /*00c8*/ 	.byte	0x04, 0x05
        /*00ca*/ 	.short	(.L_2391 - .L_2390)
.L_2390:
        /*00cc*/ 	.word	0x00000100
        /*00d0*/ 	.word	0x00000001
        /*00d4*/ 	.word	0x00000001


	//----- nvinfo : EIATTR_CRS_STACK_SIZE
	.align		4
.L_2391:
        /*00d8*/ 	.byte	0x04, 0x1e
        /*00da*/ 	.short	(.L_2393 - .L_2392)
.L_2392:
        /*00dc*/ 	.word	0x00000000


	//----- nvinfo : EIATTR_CBANK_PARAM_SIZE
	.align		4
.L_2393:
        /*00e0*/ 	.byte	0x03, 0x19
        /*00e2*/ 	.short	0x00e8


	//----- nvinfo : EIATTR_PARAM_CBANK
	.align		4
        /*00e4*/ 	.byte	0x04, 0x0a
        /*00e6*/ 	.short	(.L_2395 - .L_2394)
	.align		4
.L_2394:
        /*00e8*/ 	.word	index@(.nv.constant0._ZN7cutlass13device_kernelIN5flash19FlashAttnFwdCombineIN4cute5tupleIJNS3_1CILi8EEENS5_ILi128EEEEEELi7ELi256ELi1ELb0ELb0EffNS_4arch4Sm90EEEEEvNT_6ParamsE)
        /*00ec*/ 	.short	0x0210
        /*00ee*/ 	.short	0x00e8


	//----- nvinfo : EIATTR_SW_WAR
	.align		4
.L_2395:
        /*00f0*/ 	.byte	0x04, 0x36
        /*00f2*/ 	.short	(.L_2397 - .L_2396)
.L_2396:
        /*00f4*/ 	.word	0x00000008
.L_2397:


//--------------------- .nv.info._ZN7cutlass13device_kernelIN5flash19FlashAttnFwdCombineIN4cute5tupleIJNS3_1CILi8EEENS5_ILi128EEEEEELi6ELi256ELi1ELb0ELb0EffNS_4arch4Sm90EEEEEvNT_6ParamsE --------------------------
	.section	.nv.info._ZN7cutlass13device_kernelIN5flash19FlashAttnFwdCombineIN4cute5tupleIJNS3_1CILi8EEENS5_ILi128EEEEEELi6ELi256ELi1ELb0ELb0EffNS_4arch4Sm90EEEEEvNT_6ParamsE,"",@"SHT_CUDA_INFO"
	.sectionflags	@""
	.align	4


	//----- nvinfo : EIATTR_CUDA_API_VERSION
	.align		4
        /*0000*/ 	.byte	0x04, 0x37
        /*0002*/ 	.short	(.L_2399 - .L_2398)
.L_2398:
        /*0004*/ 	.word	0x00000082


	//----- nvinfo : EIATTR_KPARAM_INFO
	.align		4
.L_2399:
        /*0008*/ 	.byte	0x04, 0x17
        /*000a*/ 	.short	(.L_2401 - .L_2400)
.L_2400:
        /*000c*/ 	.word	0x00000000
        /*0010*/ 	.short	0x0000
        /*0012*/ 	.short	0x0000
        /*0014*/ 	.byte	0x00, 0xf0, 0xa1, 0x03


	//----- nvinfo : EIATTR_SPARSE_MMA_MASK
	.align		4
.L_2401:
        /*0018*/ 	.byte	0x03, 0x50
        /*001a*/ 	.short	0x0000


	//----- nvinfo : EIATTR_MAXREG_COUNT
	.align		4
        /*001c*/ 	.byte	0x03, 0x1b
        /*001e*/ 	.short	0x0080


	//----- nvinfo : EIATTR_NUM_BARRIERS
	.align		4
        /*0020*/ 	.byte	0x02, 0x4c
        /*0022*/ 	.byte	0x01
	.zero		1


	//----- nvinfo : EIATTR_EXTERNS
	.align		4
        /*0024*/ 	.byte	0x04, 0x0f
        /*0026*/ 	.short	(.L_2403 - .L_2402)


	//   ....[0]....
	.align		4
.L_2402:
        /*0028*/ 	.word	index@(__assertfail)


	//----- nvinfo : EIATTR_MERCURY_ISA_VERSION
	.align		4
.L_2403:
        /*002c*/ 	.byte	0x03, 0x5f
        /*002e*/ 	.short	0x0101


	//----- nvinfo : EIATTR_COOP_GROUP_MASK_REGIDS
	.align		4
        /*0030*/ 	.byte	0x04, 0x29
        /*0032*/ 	.short	(.L_2405 - .L_2404)


	//   ....[0]....
.L_2404:
        /*0034*/ 	.word	0xffffffff


	//   ....[1]....
        /*0038*/ 	.word	0xffffffff


	//   ....[2]....
        /*003c*/ 	.word	0xffffffff


	//   ....[3]....
        /*0040*/ 	.word	0xffffffff


	//   ....[4]....
        /*0044*/ 	.word	0xffffffff


	//   ....[5]....
        /*0048*/ 	.word	0xffffffff


	//   ....[6]....
        /*004c*/ 	.word	0xffffffff


	//   ....[7]....
        /*0050*/ 	.word	0xffffffff


	//   ....[8]....
        /*0054*/ 	.word	0xffffffff


	//   ....[9]....
        /*0058*/ 	.word	0xffffffff


	//   ....[10]....
        /*005c*/ 	.word	0xffffffff


	//   ....[11]....
        /*0060*/ 	.word	0xffffffff


	//   ....[12]....
        /*0064*/ 	.word	0xffffffff


	//   ....[13]....
        /*0068*/ 	.word	0xffffffff


	//   ....[14]....
        /*006c*/ 	.word	0xffffffff


	//----- nvinfo : EIATTR_COOP_GROUP_INSTR_OFFSETS
	.align		4
.L_2405:
        /*0070*/ 	.byte	0x04, 0x28
        /*0072*/ 	.short	(.L_2407 - .L_2406)


	//   ....[0]....
.L_2406:
        /*0074*/ 	.word	0x00000ef0


	//   ....[1]....
        /*0078*/ 	.word	0x00000f10


	//   ....[2]....
        /*007c*/ 	.word	0x00000f30


	//   ....[3]....
        /*0080*/ 	.word	0x00000f50


	//   ....[4]....
        /*0084*/ 	.word	0x00000f70


	//   ....[5]....
        /*0088*/ 	.word	0x00001060


	//   ....[6]....
        /*008c*/ 	.word	0x00001080


	//   ....[7]....
        /*0090*/ 	.word	0x00001090


	//   ....[8]....
        /*0094*/ 	.word	0x000010c0


	//   ....[9]....
        /*0098*/ 	.word	0x000010d0


	//   ....[10]....
        /*009c*/ 	.word	0x00001100


	//   ....[11]....
        /*00a0*/ 	.word	0x00001110


	//   ....[12]....
        /*00a4*/ 	.word	0x00001150


	//   ....[13]....
        /*00a8*/ 	.word	0x00001160


	//   ....[14]....
        /*00ac*/ 	.word	0x000011a0


	//----- nvinfo : EIATTR_SYSCALL_OFFSETS
	.align		4
.L_2407:
        /*00b0*/ 	.byte	0x04, 0x46
        /*00b2*/ 	.short	(.L_2409 - .L_2408)


	//   ....[0]....
.L_2408:
        /*00b4*/ 	.word	0x00000390


	//----- nvinfo : EIATTR_EXIT_INSTR_OFFSETS
	.align		4
.L_2409:
        /*00b8*/ 	.byte	0x04, 0x1c
        /*00ba*/ 	.short	(.L_2411 - .L_2410)


	//   ....[0]....
.L_2410:
        /*00bc*/ 	.word	0x00000240


	//   ....[1]....
        /*00c0*/ 	.word	0x00002240


	//   ....[2]....
        /*00c4*/ 	.word	0x000023d0


	//----- nvinfo : EIATTR_MAX_THREADS
	.align		4
.L_2411:
        /*00c8*/ 	.byte	0x04, 0x05
        /*00ca*/ 	.short	(.L_2413 - .L_2412)
.L_2412:
        /*00cc*/ 	.word	0x00000100
        /*00d0*/ 	.word	0x00000001
        /*00d4*/ 	.word	0x00000001


	//----- nvinfo : EIATTR_CRS_STACK_SIZE
	.align		4
.L_2413:
        /*00d8*/ 	.byte	0x04, 0x1e
        /*00da*/ 	.short	(.L_2415 - .L_2414)
.L_2414:
        /*00dc*/ 	.word	0x00000000


	//----- nvinfo : EIATTR_CBANK_PARAM_SIZE
	.align		4
.L_2415:
        /*00e0*/ 	.byte	0x03, 0x19
        /*00e2*/ 	.short	0x00e8


	//----- nvinfo : EIATTR_PARAM_CBANK
	.align		4
        /*00e4*/ 	.byte	0x04, 0x0a
        /*00e6*/ 	.short	(.L_2417 - .L_2416)
	.align		4
.L_2416:
        /*00e8*/ 	.word	index@(.nv.constant0._ZN7cutlass13device_kernelIN5flash19FlashAttnFwdCombineIN4cute5tupleIJNS3_1CILi8EEENS5_ILi128EEEEEELi6ELi256ELi1ELb0ELb0EffNS_4arch4Sm90EEEEEvNT_6ParamsE)
        /*00ec*/ 	.short	0x0210
        /*00ee*/ 	.short	0x00e8


	//----- nvinfo : EIATTR_SW_WAR
	.align		4
.L_2417:
        /*00f0*/ 	.byte	0x04, 0x36
        /*00f2*/ 	.short	(.L_2419 - .L_2418)
.L_2418:
        /*00f4*/ 	.word	0x00000008
.L_2419:


//--------------------- .nv.info._ZN7cutlass13device_kernelIN5flash19FlashAttnFwdCombineIN4cute5tupleIJNS3_1CILi8EEENS5_ILi128EEEEEELi5ELi256ELi1ELb0ELb0EffNS_4arch4Sm90EEEEEvNT_6ParamsE --------------------------
	.section	.nv.info._ZN7cutlass13device_kernelIN5flash19FlashAttnFwdCombineIN4cute5tupleIJNS3_1CILi8EEENS5_ILi128EEEEEELi5ELi256ELi1ELb0ELb0EffNS_4arch4Sm90EEEEEvNT_6ParamsE,"",@"SHT_CUDA_INFO"
	.sectionflags	@""
	.align	4


	//----- nvinfo : EIATTR_CUDA_API_VERSION
	.align		4
        /*0000*/ 	.byte	0x04, 0x37
        /*0002*/ 	.short	(.L_2421 - .L_2420)
.L_2420:
        /*0004*/ 	.word	0x00000082


	//----- nvinfo : EIATTR_KPARAM_INFO
	.align		4
.L_2421:
        /*0008*/ 	.byte	0x04, 0x17
        /*000a*/ 	.short	(.L_2423 - .L_2422)
.L_2422:
        /*000c*/ 	.word	0x00000000
        /*0010*/ 	.short	0x0000
        /*0012*/ 	.short	0x0000
        /*0014*/ 	.byte	0x00, 0xf0, 0xa1, 0x03


	//----- nvinfo : EIATTR_SPARSE_MMA_MASK
	.align		4
.L_2423:
        /*0018*/ 	.byte	0x03, 0x50
        /*001a*/ 	.short	0x0000


	//----- nvinfo : EIATTR_MAXREG_COUNT
	.align		4
        /*001c*/ 	.byte	0x03, 0x1b
        /*001e*/ 	.short	0x0080


	//----- nvinfo : EIATTR_NUM_BARRIERS
	.align		4
        /*0020*/ 	.byte	0x02, 0x4c
        /*0022*/ 	.byte	0x01
	.zero		1


	//----- nvinfo : EIATTR_EXTERNS
	.align		4
        /*0024*/ 	.byte	0x04, 0x0f
        /*0026*/ 	.short	(.L_2425 - .L_2424)


	//   ....[0]....
	.align		4
.L_2424:
        /*0028*/ 	.word	index@(__assertfail)


	//----- nvinfo : EIATTR_MERCURY_ISA_VERSION
	.align		4
.L_2425:
        /*002c*/ 	.byte	0x03, 0x5f
        /*002e*/ 	.short	0x0101


	//----- nvinfo : EIATTR_COOP_GROUP_MASK_REGIDS
	.align		4
        /*0030*/ 	.byte	0x04, 0x29
        /*0032*/ 	.short	(.L_2427 - .L_2426)


	//   ....[0]....
.L_2426:
        /*0034*/ 	.word	0xffffffff


	//   ....[1]....
        /*0038*/ 	.word	0xffffffff


	//   ....[2]....
        /*003c*/ 	.word	0xffffffff


	//   ....[3]....
        /*0040*/ 	.word	0xffffffff


	//   ....[4]....
        /*0044*/ 	.word	0xffffffff


	//   ....[5]....
        /*0048*/ 	.word	0xffffffff


	//   ....[6]....
        /*004c*/ 	.word	0xffffffff


	//   ....[7]....
        /*0050*/ 	.word	0xffffffff


	//   ....[8]....
        /*0054*/ 	.word	0xffffffff


	//   ....[9]....
        /*0058*/ 	.word	0xffffffff


	//   ....[10]....
        /*005c*/ 	.word	0xffffffff


	//   ....[11]....
        /*0060*/ 	.word	0xffffffff


	//   ....[12]....
        /*0064*/ 	.word	0xffffffff


	//   ....[13]....
        /*0068*/ 	.word	0xffffffff


	//   ....[14]....
        /*006c*/ 	.word	0xffffffff


	//----- nvinfo : EIATTR_COOP_GROUP_INSTR_OFFSETS
	.align		4
.L_2427:
        /*0070*/ 	.byte	0x04, 0x28
        /*0072*/ 	.short	(.L_2429 - .L_2428)


	//   ....[0]....
.L_2428:
        /*0074*/ 	.word	0x00000cd0


	//   ....[1]....
        /*0078*/ 	.word	0x00000cf0


	//   ....[2]....
        /*007c*/ 	.word	0x00000d10


	//   ....[3]....
        /*0080*/ 	.word	0x00000d30


	//   ....[4]....
        /*0084*/ 	.word	0x00000d50


	//   ....[5]....
        /*0088*/ 	.word	0x00000de0


	//   ....[6]....
        /*008c*/ 	.word	0x00000e10


	//   ....[7]....
        /*0090*/ 	.word	0x00000e20


	//   ....[8]....
        /*0094*/ 	.word	0x00000e50


	//   ....[9]....
        /*0098*/ 	.word	0x00000e60


	//   ....[10]....
        /*009c*/ 	.word	0x00000e90


	//   ....[11]....
        /*00a0*/ 	.word	0x00000ea0


	//   ....[12]....
        /*00a4*/ 	.word	0x00000ed0


	//   ....[13]....
        /*00a8*/ 	.word	0x00000ee0


	//   ....[14]....
        /*00ac*/ 	.word	0x00000f50


	//----- nvinfo : EIATTR_SYSCALL_OFFSETS
	.align		4
.L_2429:
        /*00b0*/ 	.byte	0x04, 0x46
        /*00b2*/ 	.short	(.L_2431 - .L_2430)


	//   ....[0]....
.L_2430:
        /*00b4*/ 	.word	0x00000390


	//----- nvinfo : EIATTR_EXIT_INSTR_OFFSETS
	.align		4
.L_2431:
        /*00b8*/ 	.byte	0x04, 0x1c
        /*00ba*/ 	.short	(.L_2433 - .L_2432)


	//   ....[0]....
.L_2432:
        /*00bc*/ 	.word	0x00000240


	//   ....[1]....
        /*00c0*/ 	.word	0x00001fb0


	//   ....[2]....
        /*00c4*/ 	.word	0x00002140


	//----- nvinfo : EIATTR_MAX_THREADS
	.align		4
.L_2433:
        /*00c8*/ 	.byte	0x04, 0x05
        /*00ca*/ 	.short	(.L_2435 - .L_2434)
.L_2434:
        /*00cc*/ 	.word	0x00000100
        /*00d0*/ 	.word	0x00000001
        /*00d4*/ 	.word	0x00000001


	//----- nvinfo : EIATTR_CRS_STACK_SIZE
	.align		4
.L_2435:
        /*00d8*/ 	.byte	0x04, 0x1e
        /*00da*/ 	.short	(.L_2437 - .L_2436)
.L_2436:
        /*00dc*/ 	.word	0x00000000


	//----- nvinfo : EIATTR_CBANK_PARAM_SIZE
	.align		4
.L_2437:
        /*00e0*/ 	.byte	0x03, 0x19
        /*00e2*/ 	.short	0x00e8


	//----- nvinfo : EIATTR_PARAM_CBANK
	.align		4
        /*00e4*/ 	.byte	0x04, 0x0a
        /*00e6*/ 	.short	(.L_2439 - .L_2438)
	.align		4
.L_2438:
        /*00e8*/ 	.word	index@(.nv.constant0._ZN7cutlass13device_kernelIN5flash19FlashAttnFwdCombineIN4cute5tupleIJNS3_1CILi8EEENS5_ILi128EEEEEELi5ELi256ELi1ELb0ELb0EffNS_4arch4Sm90EEEEEvNT_6ParamsE)
        /*00ec*/ 	.short	0x0210
        /*00ee*/ 	.short	0x00e8


	//----- nvinfo : EIATTR_SW_WAR
	.align		4
.L_2439:
        /*00f0*/ 	.byte	0x04, 0x36
        /*00f2*/ 	.short	(.L_2441 - .L_2440)
.L_2440:
        /*00f4*/ 	.word	0x00000008
.L_2441:


//--------------------- .nv.info._ZN7cutlass13device_kernelIN5flash19FlashAttnFwdCombineIN4cute5tupleIJNS3_1CILi8EEENS5_ILi128EEEEEELi8ELi256ELi1ELb0ELb1EffNS_4arch4Sm90EEEEEvNT_6ParamsE --------------------------
	.section	.nv.info._ZN7cutlass13device_kernelIN5flash19FlashAttnFwdCombineIN4cute5tupleIJNS3_1CILi8EEENS5_ILi128EEEEEELi8ELi256ELi1ELb0ELb1EffNS_4arch4Sm90EEEEEvNT_6ParamsE,"",@"SHT_CUDA_INFO"
	.sectionflags	@""
	.align	4


	//----- nvinfo : EIATTR_CUDA_API_VERSION
	.align		4
        /*0000*/ 	.byte	0x04, 0x37
        /*0002*/ 	.short	(.L_2443 - .L_2442)
.L_2442:
        /*0004*/ 	.word	0x00000082


	//----- nvinfo : EIATTR_KPARAM_INFO
	.align		4
.L_2443:
        /*0008*/ 	.byte	0x04, 0x17
        /*000a*/ 	.short	(.L_2445 - .L_2444)
.L_2444:
        /*000c*/ 	.word	0x00000000
        /*0010*/ 	.short	0x0000
        /*0012*/ 	.short	0x0000
        /*0014*/ 	.byte	0x00, 0xf0, 0xa1, 0x03


	//----- nvinfo : EIATTR_SPARSE_MMA_MASK
	.align		4
.L_2445:
        /*0018*/ 	.byte	0x03, 0x50
        /*001a*/ 	.short	0x0000


	//----- nvinfo : EIATTR_MAXREG_COUNT
	.align		4
        /*001c*/ 	.byte	0x03, 0x1b
        /*001e*/ 	.short	0x0080


	//----- nvinfo : EIATTR_NUM_BARRIERS
	.align		4
        /*0020*/ 	.byte	0x02, 0x4c
        /*0022*/ 	.byte	0x01
	.zero		1


	//----- nvinfo : EIATTR_EXTERNS
	.align		4
        /*0024*/ 	.byte	0x04, 0x0f
        /*0026*/ 	.short	(.L_2447 - .L_2446)


	//   ....[0]....
	.align		4
.L_2446:
        /*0028*/ 	.word	index@(__assertfail)


	//----- nvinfo : EIATTR_MERCURY_ISA_VERSION
	.align		4
.L_2447:
        /*002c*/ 	.byte	0x03, 0x5f
        /*002e*/ 	.short	0x0101


	//----- nvinfo : EIATTR_COOP_GROUP_MASK_REGIDS
	.align		4
        /*0030*/ 	.byte	0x04, 0x29
        /*0032*/ 	.short	(.L_2449 - .L_2448)


	//   ....[0]....
.L_2448:
        /*0034*/ 	.word	0xffffffff


	//   ....[1]....
        /*0038*/ 	.word	0xffffffff


	//   ....[2]....
        /*003c*/ 	.word	0xffffffff


	//   ....[3]....
        /*0040*/ 	.word	0xffffffff


	//   ....[4]....
        /*0044*/ 	.word	0xffffffff


	//   ....[5]....
        /*0048*/ 	.word	0xffffffff


	//   ....[6]....
        /*004c*/ 	.word	0xffffffff


	//   ....[7]....
        /*0050*/ 	.word	0xffffffff


	//   ....[8]....
        /*0054*/ 	.word	0xffffffff


	//   ....[9]....
        /*0058*/ 	.word	0xffffffff


	//   ....[10]....
        /*005c*/ 	.word	0xffffffff


	//   ....[11]....
        /*0060*/ 	.word	0xffffffff


	//   ....[12]....
        /*0064*/ 	.word	0xffffffff


	//   ....[13]....
        /*0068*/ 	.word	0xffffffff


	//   ....[14]....
        /*006c*/ 	.word	0xffffffff


	//----- nvinfo : EIATTR_COOP_GROUP_INSTR_OFFSETS
	.align		4
.L_2449:
        /*0070*/ 	.byte	0x04, 0x28
        /*0072*/ 	.short	(.L_2451 - .L_2450)


	//   ....[0]....
.L_2450:
        /*0074*/ 	.word	0x00002090


	//   ....[1]....
        /*0078*/ 	.word	0x000020b0


	//   ....[2]....
        /*007c*/ 	.word	0x000020d0


	//   ....[3]....
        /*0080*/ 	.word	0x000020f0


	//   ....[4]....
        /*0084*/ 	.word	0x00002110


	//   ....[5]....
        /*0088*/ 	.word	0x00002430


	//   ....[6]....
        /*008c*/ 	.word	0x00002450


	//   ....[7]....
        /*0090*/ 	.word	0x00002460


	//   ....[8]....
        /*0094*/ 	.word	0x00002490


	//   ....[9]....
        /*0098*/ 	.word	0x000024a0


	//   ....[10]....
        /*009c*/ 	.word	0x000024d0


	//   ....[11]....
        /*00a0*/ 	.word	0x000024e0


	//   ....[12]....
        /*00a4*/ 	.word	0x00002520


	//   ....[13]....
        /*00a8*/ 	.word	0x00002530


	//   ....[14]....
        /*00ac*/ 	.word	0x00002560


	//----- nvinfo : EIATTR_SYSCALL_OFFSETS
	.align		4
.L_2451:
        /*00b0*/ 	.byte	0x04, 0x46
        /*00b2*/ 	.short	(.L_2453 - .L_2452)


	//   ....[0]....
.L_2452:
        /*00b4*/ 	.word	0x00000510


	//----- nvinfo : EIATTR_EXIT_INSTR_OFFSETS
	.align		4
.L_2453:
        /*00b8*/ 	.byte	0x04, 0x1c
        /*00ba*/ 	.short	(.L_2455 - .L_2454)


	//   ....[0]....
.L_2454:
        /*00bc*/ 	.word	0x00000240


	//   ....[1]....
        /*00c0*/ 	.word	0x000003c0


	//   ....[2]....
        /*00c4*/ 	.word	0x000036a0


	//   ....[3]....
        /*00c8*/ 	.word	0x000037e0


	//----- nvinfo : EIATTR_MAX_THREADS
	.align		4
.L_2455:
        /*00cc*/ 	.byte	0x04, 0x05
        /*00ce*/ 	.short	(.L_2457 - .L_2456)
.L_2456:
        /*00d0*/ 	.word	0x00000100
        /*00d4*/ 	.word	0x00000001
        /*00d8*/ 	.word	0x00000001


	//----- nvinfo : EIATTR_CRS_STACK_SIZE
	.align		4
.L_2457:
        /*00dc*/ 	.byte	0x04, 0x1e
        /*00de*/ 	.short	(.L_2459 - .L_2458)
.L_2458:
        /*00e0*/ 	.word	0x00000000


	//----- nvinfo : EIATTR_CBANK_PARAM_SIZE
	.align		4
.L_2459:
        /*00e4*/ 	.byte	0x03, 0x19
        /*00e6*/ 	.short	0x00e8


	//----- nvinfo : EIATTR_PARAM_CBANK
	.align		4
        /*00e8*/ 	.byte	0x04, 0x0a
        /*00ea*/ 	.short	(.L_2461 - .L_2460)
	.align		4
.L_2460:
        /*00ec*/ 	.word	index@(.nv.constant0._ZN7cutlass13device_kernelIN5flash19FlashAttnFwdCombineIN4cute5tupleIJNS3_1CILi8EEENS5_ILi128EEEEEELi8ELi256ELi1ELb0ELb1EffNS_4arch4Sm90EEEEEvNT_6ParamsE)
        /*00f0*/ 	.short	0x0210
        /*00f2*/ 	.short	0x00e8


	//----- nvinfo : EIATTR_SW_WAR
	.align		4
.L_2461:
        /*00f4*/ 	.byte	0x04, 0x36
        /*00f6*/ 	.short	(.L_2463 - .L_2462)
.L_2462:
        /*00f8*/ 	.word	0x00000008
.L_2463:


//--------------------- .nv.info._ZN7cutlass13device_kernelIN5flash19FlashAttnFwdCombineIN4cute5tupleIJNS3_1CILi8EEENS5_ILi128EEEEEELi7ELi256ELi1ELb0ELb1EffNS_4arch4Sm90EEEEEvNT_6ParamsE --------------------------
	.section	.nv.info._ZN7cutlass13device_kernelIN5flash19FlashAttnFwdCombineIN4cute5tupleIJNS3_1CILi8EEENS5_ILi128EEEEEELi7ELi256ELi1ELb0ELb1EffNS_4arch4Sm90EEEEEvNT_6ParamsE,"",@"SHT_CUDA_INFO"
	.sectionflags	@""
	.align	4


	//----- nvinfo : EIATTR_CUDA_API_VERSION
	.align		4
        /*0000*/ 	.byte	0x04, 0x37
        /*0002*/ 	.short	(.L_2465 - .L_2464)
.L_2464:
        /*0004*/ 	.word	0x00000082


	//----- nvinfo : EIATTR_KPARAM_INFO
	.align		4
.L_2465:
        /*0008*/ 	.byte	0x04, 0x17
        /*000a*/ 	.short	(.L_2467 - .L_2466)
.L_2466:
        /*000c*/ 	.word	0x00000000
        /*0010*/ 	.short	0x0000
        /*0012*/ 	.short	0x0000
        /*0014*/ 	.byte	0x00, 0xf0, 0xa1, 0x03


	//----- nvinfo : EIATTR_SPARSE_MMA_MASK
	.align		4
.L_2467:
        /*0018*/ 	.byte	0x03, 0x50
        /*001a*/ 	.short	0x0000


	//----- nvinfo : EIATTR_MAXREG_COUNT
	.align		4
        /*001c*/ 	.byte	0x03, 0x1b
        /*001e*/ 	.short	0x0080


	//----- nvinfo : EIATTR_NUM_BARRIERS
	.align		4
        /*0020*/ 	.byte	0x02, 0x4c
        /*0022*/ 	.byte	0x01
	.zero		1


	//----- nvinfo : EIATTR_EXTERNS
	.align		4
        /*0024*/ 	.byte	0x04, 0x0f
        /*0026*/ 	.short	(.L_2469 - .L_2468)


	//   ....[0]....
	.align		4
.L_2468:
        /*0028*/ 	.word	index@(__assertfail)


	//----- nvinfo : EIATTR_MERCURY_ISA_VERSION
	.align		4
.L_2469:
        /*002c*/ 	.byte	0x03, 0x5f
        /*002e*/ 	.short	0x0101


	//----- nvinfo : EIATTR_COOP_GROUP_MASK_REGIDS
	.align		4
        /*0030*/ 	.byte	0x04, 0x29
        /*0032*/ 	.short	(.L_2471 - .L_2470)


	//   ....[0]....
.L_2470:
        /*0034*/ 	.word	0xffffffff


	//   ....[1]....
        /*0038*/ 	.word	0xffffffff


	//   ....[2]....
        /*003c*/ 	.word	0xffffffff


	//   ....[3]....
        /*0040*/ 	.word	0xffffffff


	//   ....[4]....
        /*0044*/ 	.word	0xffffffff


	//   ....[5]....
        /*0048*/ 	.word	0xffffffff


	//   ....[6]....
        /*004c*/ 	.word	0xffffffff


	//   ....[7]....
        /*0050*/ 	.word	0xffffffff


	//   ....[8]....
        /*0054*/ 	.word	0xffffffff


	//   ....[9]....
        /*0058*/ 	.word	0xffffffff


	//   ....[10]....
        /*005c*/ 	.word	0xffffffff


	//   ....[11]....
        /*0060*/ 	.word	0xffffffff


	//   ....[12]....
        /*0064*/ 	.word	0xffffffff


	//   ....[13]....
        /*0068*/ 	.word	0xffffffff


	//   ....[14]....
        /*006c*/ 	.word	0xffffffff


	//----- nvinfo : EIATTR_COOP_GROUP_INSTR_OFFSETS
	.align		4
.L_2471:
        /*0070*/ 	.byte	0x04, 0x28
        /*0072*/ 	.short	(.L_2473 - .L_2472)


	//   ....[0]....
.L_2472:
        /*0074*/ 	.word	0x00001ba0


	//   ....[1]....
        /*0078*/ 	.word	0x00001bc0


	//   ....[2]....
        /*007c*/ 	.word	0x00001be0


	//   ....[3]....
        /*0080*/ 	.word	0x00001c00


	//   ....[4]....
        /*0084*/ 	.word	0x00001c20


	//   ....[5]....
        /*0088*/ 	.word	0x00001dc0


	//   ....[6]....
        /*008c*/ 	.word	0x00001de0


	//   ....[7]....
        /*0090*/ 	.word	0x00001df0


	//   ....[8]....
        /*0094*/ 	.word	0x00001e20


	//   ....[9]....
        /*0098*/ 	.word	0x00001e30


	//   ....[10]....
        /*009c*/ 	.word	0x00001e60


	//   ....[11]....
        /*00a0*/ 	.word	0x00001e70


	//   ....[12]....
        /*00a4*/ 	.word	0x00001eb0


	//   ....[13]....
        /*00a8*/ 	.word	0x00001ec0


	//   ....[14]....
        /*00ac*/ 	.word	0x00001ef0


	//----- nvinfo : EIATTR_SYSCALL_OFFSETS
	.align		4
.L_2473:
        /*00b0*/ 	.byte	0x04, 0x46
        /*00b2*/ 	.short	(.L_2475 - .L_2474)


	//   ....[0]....
.L_2474:
        /*00b4*/ 	.word	0x00000510


	//----- nvinfo : EIATTR_EXIT_INSTR_OFFSETS
	.align		4
.L_2475:
        /*00b8*/ 	.byte	0x04, 0x1c
        /*00ba*/ 	.short	(.L_2477 - .L_2476)


	//   ....[0]....
.L_2476:
        /*00bc*/ 	.word	0x00000240


	//   ....[1]....
        /*00c0*/ 	.word	0x000003c0


	//   ....[2]....
        /*00c4*/ 	.word	0x00002fc0


	//   ....[3]....
        /*00c8*/ 	.word	0x00003100


	//----- nvinfo : EIATTR_MAX_THREADS
	.align		4
.L_2477:
        /*00cc*/ 	.byte	0x04, 0x05
        /*00ce*/ 	.short	(.L_2479 - .L_2478)
.L_2478:
        /*00d0*/ 	.word	0x00000100
        /*00d4*/ 	.word	0x00000001
        /*00d8*/ 	.word	0x00000001


	//----- nvinfo : EIATTR_CRS_STACK_SIZE
	.align		4
.L_2479:
        /*00dc*/ 	.byte	0x04, 0x1e
        /*00de*/ 	.short	(.L_2481 - .L_2480)
.L_2480:
        /*00e0*/ 	.word	0x00000000


	//----- nvinfo : EIATTR_CBANK_PARAM_SIZE
	.align		4
.L_2481:
        /*00e4*/ 	.byte	0x03, 0x19
        /*00e6*/ 	.short	0x00e8


	//----- nvinfo : EIATTR_PARAM_CBANK
	.align		4
        /*00e8*/ 	.byte	0x04, 0x0a
        /*00ea*/ 	.short	(.L_2483 - .L_2482)
	.align		4
.L_2482:
        /*00ec*/ 	.word	index@(.nv.constant0._ZN7cutlass13device_kernelIN5flash19FlashAttnFwdCombineIN4cute5tupleIJNS3_1CILi8EEENS5_ILi128EEEEEELi7ELi256ELi1ELb0ELb1EffNS_4arch4Sm90EEEEEvNT_6ParamsE)
        /*00f0*/ 	.short	0x0210
        /*00f2*/ 	.short	0x00e8


	//----- nvinfo : EIATTR_SW_WAR
	.align		4
.L_2483:
        /*00f4*/ 	.byte	0x04, 0x36
        /*00f6*/ 	.short	(.L_2485 - .L_2484)
.L_2484:
        /*00f8*/ 	.word	0x00000008
.L_2485:


//--------------------- .nv.info._ZN7cutlass13device_kernelIN5flash19FlashAttnFwdCombineIN4cute5tupleIJNS3_1CILi8EEENS5_ILi128EEEEEELi6ELi256ELi1ELb0ELb1EffNS_4arch4Sm90EEEEEvNT_6ParamsE --------------------------
	.section	.nv.info._ZN7cutlass13device_kernelIN5flash19FlashAttnFwdCombineIN4cute5tupleIJNS3_1CILi8EEENS5_ILi128EEEEEELi6ELi256ELi1ELb0ELb1EffNS_4arch4Sm90EEEEEvNT_6ParamsE,"",@"SHT_CUDA_INFO"
	.sectionflags	@""
	.align	4


	//----- nvinfo : EIATTR_CUDA_API_VERSION
	.align		4
        /*0000*/ 	.byte	0x04, 0x37
        /*0002*/ 	.short	(.L_2487 - .L_2486)
.L_2486:
        /*0004*/ 	.word	0x00000082


	//----- nvinfo : EIATTR_KPARAM_INFO
	.align		4
.L_2487:
        /*0008*/ 	.byte	0x04, 0x17
        /*000a*/ 	.short	(.L_2489 - .L_2488)
.L_2488:
        /*000c*/ 	.word	0x00000000
        /*0010*/ 	.short	0x0000
        /*0012*/ 	.short	0x0000
        /*0014*/ 	.byte	0x00, 0xf0, 0xa1, 0x03


	//----- nvinfo : EIATTR_SPARSE_MMA_MASK
	.align		4
.L_2489:
        /*0018*/ 	.byte	0x03, 0x50
        /*001a*/ 	.short	0x0000


	//----- nvinfo : EIATTR_MAXREG_COUNT
	.align		4
        /*001c*/ 	.byte	0x03, 0x1b
        /*001e*/ 	.short	0x0080


	//----- nvinfo : EIATTR_NUM_BARRIERS
	.align		4
        /*0020*/ 	.byte	0x02, 0x4c
        /*0022*/ 	.byte	0x01
	.zero		1


	//----- nvinfo : EIATTR_EXTERNS
	.align		4
        /*0024*/ 	.byte	0x04, 0x0f
        /*0026*/ 	.short	(.L_2491 - .L_2490)


	//   ....[0]....
	.align		4
.L_2490:
        /*0028*/ 	.word	index@(__assertfail)


	//----- nvinfo : EIATTR_MERCURY_ISA_VERSION
	.align		4
.L_2491:
        /*002c*/ 	.byte	0x03, 0x5f
        /*002e*/ 	.short	0x0101


	//----- nvinfo : EIATTR_COOP_GROUP_MASK_REGIDS
	.align		4
        /*0030*/ 	.byte	0x04, 0x29
        /*0032*/ 	.short	(.L_2493 - .L_2492)


	//   ....[0]....
.L_2492:
        /*0034*/ 	.word	0xffffffff


	//   ....[1]....
        /*0038*/ 	.word	0xffffffff


	//   ....[2]....
        /*003c*/ 	.word	0xffffffff


	//   ....[3]....
        /*0040*/ 	.word	0xffffffff


	//   ....[4]....
        /*0044*/ 	.word	0xffffffff


	//   ....[5]....
        /*0048*/ 	.word	0xffffffff


	//   ....[6]....
        /*004c*/ 	.word	0xffffffff


	//   ....[7]....
        /*0050*/ 	.word	0xffffffff


	//   ....[8]....
        /*0054*/ 	.word	0xffffffff


	//   ....[9]....
        /*0058*/ 	.word	0xffffffff


	//   ....[10]....
        /*005c*/ 	.word	0xffffffff


	//   ....[11]....
        /*0060*/ 	.word	0xffffffff


	//   ....[12]....
        /*0064*/ 	.word	0xffffffff


	//   ....[13]....
        /*0068*/ 	.word	0xffffffff


	//   ....[14]....
        /*006c*/ 	.word	0xffffffff


	//----- nvinfo : EIATTR_COOP_GROUP_INSTR_OFFSETS
	.align		4
.L_2493:
        /*0070*/ 	.byte	0x04, 0x28
        /*0072*/ 	.short	(.L_2495 - .L_2494)


	//   ....[0]....
.L_2494:
        /*0074*/ 	.word	0x00001800


	//   ....[1]....
        /*0078*/ 	.word	0x00001820


	//   ....[2]....
        /*007c*/ 	.word	0x00001840


	//   ....[3]....
        /*0080*/ 	.word	0x00001860


	//   ....[4]....
        /*0084*/ 	.word	0x00001880


	//   ....[5]....
        /*0088*/ 	.word	0x00001970


	//   ....[6]....
        /*008c*/ 	.word	0x00001990


	//   ....[7]....
        /*0090*/ 	.word	0x000019a0


	//   ....[8]....
        /*0094*/ 	.word	0x000019d0


	//   ....[9]....
        /*0098*/ 	.word	0x000019e0


	//   ....[10]....
        /*009c*/ 	.word	0x00001a10


	//   ....[11]....
        /*00a0*/ 	.word	0x00001a20


	//   ....[12]....
        /*00a4*/ 	.word	0x00001a60


	//   ....[13]....
        /*00a8*/ 	.word	0x00001a70


	//   ....[14]....
        /*00ac*/ 	.word	0x00001aa0


	//----- nvinfo : EIATTR_SYSCALL_OFFSETS
	.align		4
.L_2495:
        /*00b0*/ 	.byte	0x04, 0x46
        /*00b2*/ 	.short	(.L_2497 - .L_2496)


	//   ....[0]....
.L_2496:
        /*00b4*/ 	.word	0x00000510


	//----- nvinfo : EIATTR_EXIT_INSTR_OFFSETS
	.align		4
.L_2497:
        /*00b8*/ 	.byte	0x04, 0x1c
        /*00ba*/ 	.short	(.L_2499 - .L_2498)


	//   ....[0]....
.L_2498:
        /*00bc*/ 	.word	0x00000240


	//   ....[1]....
        /*00c0*/ 	.word	0x000003c0


	//   ....[2]....
        /*00c4*/ 	.word	0x00002b20


	//   ....[3]....
        /*00c8*/ 	.word	0x00002c60


	//----- nvinfo : EIATTR_MAX_THREADS
	.align		4
.L_2499:
        /*00cc*/ 	.byte	0x04, 0x05
        /*00ce*/ 	.short	(.L_2501 - .L_2500)
.L_2500:
        /*00d0*/ 	.word	0x00000100
        /*00d4*/ 	.word	0x00000001
        /*00d8*/ 	.word	0x00000001


	//----- nvinfo : EIATTR_CRS_STACK_SIZE
	.align		4
.L_2501:
        /*00dc*/ 	.byte	0x04, 0x1e
        /*00de*/ 	.short	(.L_2503 - .L_2502)
.L_2502:
        /*00e0*/ 	.word	0x00000000


	//----- nvinfo : EIATTR_CBANK_PARAM_SIZE
	.align		4
.L_2503:
        /*00e4*/ 	.byte	0x03, 0x19
        /*00e6*/ 	.short	0x00e8


	//----- nvinfo : EIATTR_PARAM_CBANK
	.align		4
        /*00e8*/ 	.byte	0x04, 0x0a
        /*00ea*/ 	.short	(.L_2505 - .L_2504)
	.align		4
.L_2504:
        /*00ec*/ 	.word	index@(.nv.constant0._ZN7cutlass13device_kernelIN5flash19FlashAttnFwdCombineIN4cute5tupleIJNS3_1CILi8EEENS5_ILi128EEEEEELi6ELi256ELi1ELb0ELb1EffNS_4arch4Sm90EEEEEvNT_6ParamsE)
        /*00f0*/ 	.short	0x0210
        /*00f2*/ 	.short	0x00e8


	//----- nvinfo : EIATTR_SW_WAR
	.align		4
.L_2505:
        /*00f4*/ 	.byte	0x04, 0x36
        /*00f6*/ 	.short	(.L_2507 - .L_2506)
.L_2506:
        /*00f8*/ 	.word	0x00000008
.L_2507:


//--------------------- .nv.info._ZN7cutlass13device_kernelIN5flash19FlashAttnFwdCombineIN4cute5tupleIJNS3_1CILi8EEENS5_ILi128EEEEEELi5ELi256ELi1ELb0ELb1EffNS_4arch4Sm90EEEEEvNT_6ParamsE --------------------------
	.section	.nv.info._ZN7cutlass13device_kernelIN5flash19FlashAttnFwdCombineIN4cute5tupleIJNS3_1CILi8EEENS5_ILi128EEEEEELi5ELi256ELi1ELb0ELb1EffNS_4arch4Sm90EEEEEvNT_6ParamsE,"",@"SHT_CUDA_INFO"
	.sectionflags	@""
	.align	4


	//----- nvinfo : EIATTR_CUDA_API_VERSION
	.align		4
        /*0000*/ 	.byte	0x04, 0x37
        /*0002*/ 	.short	(.L_2509 - .L_2508)
.L_2508:
        /*0004*/ 	.word	0x00000082


	//----- nvinfo : EIATTR_KPARAM_INFO
	.align		4
.L_2509:
        /*0008*/ 	.byte	0x04, 0x17
        /*000a*/ 	.short	(.L_2511 - .L_2510)
.L_2510:
        /*000c*/ 	.word	0x00000000
        /*0010*/ 	.short	0x0000
        /*0012*/ 	.short	0x0000
        /*0014*/ 	.byte	0x00, 0xf0, 0xa1, 0x03


	//----- nvinfo : EIATTR_SPARSE_MMA_MASK
	.align		4
.L_2511:
        /*0018*/ 	.byte	0x03, 0x50
        /*001a*/ 	.short	0x0000


	//----- nvinfo : EIATTR_MAXREG_COUNT
	.align		4
        /*001c*/ 	.byte	0x03, 0x1b
        /*001e*/ 	.short	0x0080


	//----- nvinfo : EIATTR_NUM_BARRIERS
	.align		4
        /*0020*/ 	.byte	0x02, 0x4c
        /*0022*/ 	.byte	0x01
	.zero		1


	//----- nvinfo : EIATTR_EXTERNS
	.align		4
        /*0024*/ 	.byte	0x04, 0x0f
        /*0026*/ 	.short	(.L_2513 - .L_2512)


	//   ....[0]....
	.align		4
.L_2512:
        /*0028*/ 	.word	index@(__assertfail)


	//----- nvinfo : EIATTR_MERCURY_ISA_VERSION
	.align		4
.L_2513:
        /*002c*/ 	.byte	0x03, 0x5f
        /*002e*/ 	.short	0x0101


	//----- nvinfo : EIATTR_COOP_GROUP_MASK_REGIDS
	.align		4
        /*0030*/ 	.byte	0x04, 0x29
        /*0032*/ 	.short	(.L_2515 - .L_2514)


	//   ....[0]....
.L_2514:
        /*0034*/ 	.word	0xffffffff


	//   ....[1]....
        /*0038*/ 	.word	0xffffffff


	//   ....[2]....
        /*003c*/ 	.word	0xffffffff


	//   ....[3]....
        /*0040*/ 	.word	0xffffffff


	//   ....[4]....
        /*0044*/ 	.word	0xffffffff


	//   ....[5]....
        /*0048*/ 	.word	0xffffffff


	//   ....[6]....
        /*004c*/ 	.word	0xffffffff


	//   ....[7]....
        /*0050*/ 	.word	0xffffffff


	//   ....[8]....
        /*0054*/ 	.word	0xffffffff


	//   ....[9]....
        /*0058*/ 	.word	0xffffffff


	//   ....[10]....
        /*005c*/ 	.word	0xffffffff


	//   ....[11]....
        /*0060*/ 	.word	0xffffffff


	//   ....[12]....
        /*0064*/ 	.word	0xffffffff


	//   ....[13]....
        /*0068*/ 	.word	0xffffffff


	//   ....[14]....
        /*006c*/ 	.word	0xffffffff


	//----- nvinfo : EIATTR_COOP_GROUP_INSTR_OFFSETS
	.align		4
.L_2515:
        /*0070*/ 	.byte	0x04, 0x28
        /*0072*/ 	.short	(.L_2517 - .L_2516)


	//   ....[0]....
.L_2516:
        /*0074*/ 	.word	0x000015e0


	//   ....[1]....
        /*0078*/ 	.word	0x00001600


	//   ....[2]....
        /*007c*/ 	.word	0x00001620


	//   ....[3]....
        /*0080*/ 	.word	0x00001640


	//   ....[4]....
        /*0084*/ 	.word	0x00001660


	//   ....[5]....
        /*0088*/ 	.word	0x000016f0


	//   ....[6]....
        /*008c*/ 	.word	0x00001720


	//   ....[7]....
        /*0090*/ 	.word	0x00001730


	//   ....[8]....
        /*0094*/ 	.word	0x00001760


	//   ....[9]....
        /*0098*/ 	.word	0x00001770


	//   ....[10]....
        /*009c*/ 	.word	0x000017a0


	//   ....[11]....
        /*00a0*/ 	.word	0x000017b0


	//   ....[12]....
        /*00a4*/ 	.word	0x000017e0


	//   ....[13]....
        /*00a8*/ 	.word	0x000017f0


	//   ....[14]....
        /*00ac*/ 	.word	0x00001860


	//----- nvinfo : EIATTR_SYSCALL_OFFSETS
	.align		4
.L_2517:
        /*00b0*/ 	.byte	0x04, 0x46
        /*00b2*/ 	.short	(.L_2519 - .L_2518)


	//   ....[0]....
.L_2518:
        /*00b4*/ 	.word	0x00000510


	//----- nvinfo : EIATTR_EXIT_INSTR_OFFSETS
	.align		4
.L_2519:
        /*00b8*/ 	.byte	0x04, 0x1c
        /*00ba*/ 	.short	(.L_2521 - .L_2520)


	//   ....[0]....
.L_2520:
        /*00bc*/ 	.word	0x00000240


	//   ....[1]....
        /*00c0*/ 	.word	0x000003c0


	//   ....[2]....
        /*00c4*/ 	.word	0x00002890


	//   ....[3]....
        /*00c8*/ 	.word	0x000029d0


	//----- nvinfo : EIATTR_MAX_THREADS
	.align		4
.L_2521:
        /*00cc*/ 	.byte	0x04, 0x05
        /*00ce*/ 	.short	(.L_2523 - .L_2522)
.L_2522:
        /*00d0*/ 	.word	0x00000100
        /*00d4*/ 	.word	0x00000001
        /*00d8*/ 	.word	0x00000001


	//----- nvinfo : EIATTR_CRS_STACK_SIZE
	.align		4
.L_2523:
        /*00dc*/ 	.byte	0x04, 0x1e
        /*00de*/ 	.short	(.L_2525 - .L_2524)
.L_2524:
        /*00e0*/ 	.word	0x00000000


	//----- nvinfo : EIATTR_CBANK_PARAM_SIZE
	.align		4
.L_2525:
        /*00e4*/ 	.byte	0x03, 0x19
        /*00e6*/ 	.short	0x00e8


	//----- nvinfo : EIATTR_PARAM_CBANK
	.align		4
        /*00e8*/ 	.byte	0x04, 0x0a
        /*00ea*/ 	.short	(.L_2527 - .L_2526)
	.align		4
.L_2526:
        /*00ec*/ 	.word	index@(.nv.constant0._ZN7cutlass13device_kernelIN5flash19FlashAttnFwdCombineIN4cute5tupleIJNS3_1CILi8EEENS5_ILi128EEEEEELi5ELi256ELi1ELb0ELb1EffNS_4arch4Sm90EEEEEvNT_6ParamsE)
        /*00f0*/ 	.short	0x0210
        /*00f2*/ 	.short	0x00e8


	//----- nvinfo : EIATTR_SW_WAR
	.align		4
.L_2527:
        /*00f4*/ 	.byte	0x04, 0x36
        /*00f6*/ 	.short	(.L_2529 - .L_2528)
.L_2528:
        /*00f8*/ 	.word	0x00000008
.L_2529:


//--------------------- .nv.info._ZN7cutlass13device_kernelIN5flash19FlashAttnFwdCombineIN4cute5tupleIJNS3_1CILi8EEENS5_ILi128EEEEEELi8ELi256ELi1ELb0ELb0EffNS_4arch4Sm80EEEEEvNT_6ParamsE --------------------------
	.section	.nv.info._ZN7cutlass13device_kernelIN5flash19FlashAttnFwdCombineIN4cute5tupleIJNS3_1CILi8EEENS5_ILi128EEEEEELi8ELi256ELi1ELb0ELb0EffNS_4arch4Sm80EEEEEvNT_6ParamsE,"",@"SHT_CUDA_INFO"
	.sectionflags	@""
	.align	4


	//----- nvinfo : EIATTR_CUDA_API_VERSION
	.align		4
        /*0000*/ 	.byte	0x04, 0x37
        /*0002*/ 	.short	(.L_2531 - .L_2530)
.L_2530:
        /*0004*/ 	.word	0x00000082


	//----- nvinfo : EIATTR_KPARAM_INFO
	.align		4
.L_2531:
        /*0008*/ 	.byte	0x04, 0x17
        /*000a*/ 	.short	(.L_2533 - .L_2532)
.L_2532:
        /*000c*/ 	.word	0x00000000
        /*0010*/ 	.short	0x0000
        /*0012*/ 	.short	0x0000
        /*0014*/ 	.byte	0x00, 0xf0, 0xa1, 0x03


	//----- nvinfo : EIATTR_SPARSE_MMA_MASK
	.align		4
.L_2533:
        /*0018*/ 	.byte	0x03, 0x50
        /*001a*/ 	.short	0x0000


	//----- nvinfo : EIATTR_MAXREG_COUNT
	.align		4
        /*001c*/ 	.byte	0x03, 0x1b
        /*001e*/ 	.short	0x0080


	//----- nvinfo : EIATTR_NUM_BARRIERS
	.align		4
        /*0020*/ 	.byte	0x02, 0x4c
        /*0022*/ 	.byte	0x01
	.zero		1


	//----- nvinfo : EIATTR_EXTERNS
	.align		4
        /*0024*/ 	.byte	0x04, 0x0f
        /*0026*/ 	.short	(.L_2535 - .L_2534)


	//   ....[0]....
	.align		4
.L_2534:
        /*0028*/ 	.word	index@(__assertfail)


	//----- nvinfo : EIATTR_MERCURY_ISA_VERSION
	.align		4
.L_2535:
        /*002c*/ 	.byte	0x03, 0x5f
        /*002e*/ 	.short	0x0101


	//----- nvinfo : EIATTR_COOP_GROUP_MASK_REGIDS
	.align		4
        /*0030*/ 	.byte	0x04, 0x29
        /*0032*/ 	.short	(.L_2537 - .L_2536)


	//   ....[0]....
.L_2536:
        /*0034*/ 	.word	0xffffffff


	//   ....[1]....
        /*0038*/ 	.word	0xffffffff


	//   ....[2]....
        /*003c*/ 	.word	0xffffffff


	//   ....[3]....
        /*0040*/ 	.word	0xffffffff


	//   ....[4]....
        /*0044*/ 	.word	0xffffffff


	//   ....[5]....
        /*0048*/ 	.word	0xffffffff


	//   ....[6]....
        /*004c*/ 	.word	0xffffffff


	//   ....[7]....
        /*0050*/ 	.word	0xffffffff


	//   ....[8]....
        /*0054*/ 	.word	0xffffffff


	//   ....[9]....
        /*0058*/ 	.word	0xffffffff


	//   ....[10]....
        /*005c*/ 	.word	0xffffffff


	//   ....[11]....
        /*0060*/ 	.word	0xffffffff


	//   ....[12]....
        /*0064*/ 	.word	0xffffffff


	//   ....[13]....
        /*0068*/ 	.word	0xffffffff


	//   ....[14]....
        /*006c*/ 	.word	0xffffffff


	//----- nvinfo : EIATTR_COOP_GROUP_INSTR_OFFSETS
	.align		4
.L_2537:
        /*0070*/ 	.byte	0x04, 0x28
        /*0072*/ 	.short	(.L_2539 - .L_2538)


	//   ....[0]....
.L_2538:
        /*0074*/ 	.word	0x00001740


	//   ....[1]....
        /*0078*/ 	.word	0x00001760


	//   ....[2]....
        /*007c*/ 	.word	0x00001780


	//   ....[3]....
        /*0080*/ 	.word	0x000017a0


	//   ....[4]....
        /*0084*/ 	.word	0x000017c0


	//   ....[5]....
        /*0088*/ 	.word	0x00001a60


	//   ....[6]....
        /*008c*/ 	.word	0x00001af0


	//   ....[7]....
        /*0090*/ 	.word	0x00001b10


	//   ....[8]....
        /*0094*/ 	.word	0x00001b30


	//   ....[9]....
        /*0098*/ 	.word	0x00001b60


	//   ....[10]....
        /*009c*/ 	.word	0x00001ba0


	//   ....[11]....
        /*00a0*/ 	.word	0x00001bc0


	//   ....[12]....
        /*00a4*/ 	.word	0x00001bf0


	//   ....[13]....
        /*00a8*/ 	.word	0x00001c00


	//   ....[14]....
        /*00ac*/ 	.word	0x00001c30


	//----- nvinfo : EIATTR_SYSCALL_OFFSETS
	.align		4
.L_2539:
        /*00b0*/ 	.byte	0x04, 0x46
        /*00b2*/ 	.short	(.L_2541 - .L_2540)


	//   ....[0]....
.L_2540:
        /*00b4*/ 	.word	0x00000390


	//----- nvinfo : EIATTR_EXIT_INSTR_OFFSETS
	.align		4
.L_2541:
        /*00b8*/ 	.byte	0x04, 0x1c
        /*00ba*/ 	.short	(.L_2543 - .L_2542)


	//   ....[0]....
.L_2542:
        /*00bc*/ 	.word	0x00000240


	//   ....[1]....
        /*00c0*/ 	.word	0x00002da0


	//   ....[2]....
        /*00c4*/ 	.word	0x00002f30


	//----- nvinfo : EIATTR_MAX_THREADS
	.align		4
.L_2543:
        /*00c8*/ 	.byte	0x04, 0x05
        /*00ca*/ 	.short	(.L_2545 - .L_2544)
.L_2544:
        /*00cc*/ 	.word	0x00000100
        /*00d0*/ 	.word	0x00000001
        /*00d4*/ 	.word	0x00000001


	//----- nvinfo : EIATTR_CRS_STACK_SIZE
	.align		4
.L_2545:
        /*00d8*/ 	.byte	0x04, 0x1e
        /*00da*/ 	.short	(.L_2547 - .L_2546)
.L_2546:
        /*00dc*/ 	.word	0x00000000


	//----- nvinfo : EIATTR_CBANK_PARAM_SIZE
	.align		4
.L_2547:
        /*00e0*/ 	.byte	0x03, 0x19
        /*00e2*/ 	.short	0x00e8


	//----- nvinfo : EIATTR_PARAM_CBANK
	.align		4
        /*00e4*/ 	.byte	0x04, 0x0a
        /*00e6*/ 	.short	(.L_2549 - .L_2548)
	.align		4
.L_2548:
        /*00e8*/ 	.word	index@(.nv.constant0._ZN7cutlass13device_kernelIN5flash19FlashAttnFwdCombineIN4cute5tupleIJNS3_1CILi8EEENS5_ILi128EEEEEELi8ELi256ELi1ELb0ELb0EffNS_4arch4Sm80EEEEEvNT_6ParamsE)
        /*00ec*/ 	.short	0x0210
        /*00ee*/ 	.short	0x00e8


	//----- nvinfo : EIATTR_SW_WAR
	.align		4
.L_2549:
        /*00f0*/ 	.byte	0x04, 0x36
        /*00f2*/ 	.short	(.L_2551 - .L_2550)
.L_2550:
        /*00f4*/ 	.word	0x00000008
.L_2551:


//--------------------- .nv.info._ZN7cutlass13device_kernelIN5flash19FlashAttnFwdCombineIN4cute5tupleIJNS3_1CILi8EEENS5_ILi128EEEEEELi7ELi256ELi1ELb0ELb0EffNS_4arch4Sm80EEEEEvNT_6ParamsE --------------------------
	.section	.nv.info._ZN7cutlass13device_kernelIN5flash19FlashAttnFwdCombineIN4cute5tupleIJNS3_1CILi8EEENS5_ILi128EEEEEELi7ELi256ELi1ELb0ELb0EffNS_4arch4Sm80EEEEEvNT_6ParamsE,"",@"SHT_CUDA_INFO"
	.sectionflags	@""
	.align	4


	//----- nvinfo : EIATTR_CUDA_API_VERSION
	.align		4
        /*0000*/ 	.byte	0x04, 0x37
        /*0002*/ 	.short	(.L_2553 - .L_2552)
.L_2552:
        /*0004*/ 	.word	0x00000082


	//----- nvinfo : EIATTR_KPARAM_INFO
	.align		4
.L_2553:
        /*0008*/ 	.byte	0x04, 0x17
        /*000a*/ 	.short	(.L_2555 - .L_2554)
.L_2554:
        /*000c*/ 	.word	0x00000000
        /*0010*/ 	.short	0x0000
        /*0012*/ 	.short	0x0000
        /*0014*/ 	.byte	0x00, 0xf0, 0xa1, 0x03


	//----- nvinfo : EIATTR_SPARSE_MMA_MASK
	.align		4
.L_2555:
        /*0018*/ 	.byte	0x03, 0x50
        /*001a*/ 	.short	0x0000


	//----- nvinfo : EIATTR_MAXREG_COUNT
	.align		4
        /*001c*/ 	.byte	0x03, 0x1b
        /*001e*/ 	.short	0x0080


	//----- nvinfo : EIATTR_NUM_BARRIERS
	.align		4
        /*0020*/ 	.byte	0x02, 0x4c
        /*0022*/ 	.byte	0x01
	.zero		1


	//----- nvinfo : EIATTR_EXTERNS
	.align		4
        /*0024*/ 	.byte	0x04, 0x0f
        /*0026*/ 	.short	(.L_2557 - .L_2556)


	//   ....[0]....
	.align		4
.L_2556:
        /*0028*/ 	.word	index@(__assertfail)


	//----- nvinfo : EIATTR_MERCURY_ISA_VERSION
	.align		4
.L_2557:
        /*002c*/ 	.byte	0x03, 0x5f
        /*002e*/ 	.short	0x0101


	//----- nvinfo : EIATTR_COOP_GROUP_MASK_REGIDS
	.align		4
        /*0030*/ 	.byte	0x04, 0x29
        /*0032*/ 	.short	(.L_2559 - .L_2558)


	//   ....[0]....
.L_2558:
        /*0034*/ 	.word	0xffffffff


	//   ....[1]....
        /*0038*/ 	.word	0xffffffff


	//   ....[2]....
        /*003c*/ 	.word	0xffffffff


	//   ....[3]....
        /*0040*/ 	.word	0xffffffff


	//   ....[4]....
        /*0044*/ 	.word	0xffffffff


	//   ....[5]....
        /*0048*/ 	.word	0xffffffff


	//   ....[6]....
        /*004c*/ 	.word	0xffffffff


	//   ....[7]....
        /*0050*/ 	.word	0xffffffff


	//   ....[8]....
        /*0054*/ 	.word	0xffffffff


	//   ....[9]....
        /*0058*/ 	.word	0xffffffff


	//   ....[10]....
        /*005c*/ 	.word	0xffffffff


	//   ....[11]....
        /*0060*/ 	.word	0xffffffff


	//   ....[12]....
        /*0064*/ 	.word	0xffffffff


	//   ....[13]....
        /*0068*/ 	.word	0xffffffff


	//   ....[14]....
        /*006c*/ 	.word	0xffffffff


	//----- nvinfo : EIATTR_COOP_GROUP_INSTR_OFFSETS
	.align		4
.L_2559:
        /*0070*/ 	.byte	0x04, 0x28
        /*0072*/ 	.short	(.L_2561 - .L_2560)


	//   ....[0]....
.L_2560:
        /*0074*/ 	.word	0x000012a0


	//   ....[1]....
        /*0078*/ 	.word	0x000012c0


	//   ....[2]....
        /*007c*/ 	.word	0x000012e0


	//   ....[3]....
        /*0080*/ 	.word	0x00001300


	//   ....[4]....
        /*0084*/ 	.word	0x00001320


	//   ....[5]....
        /*0088*/ 	.word	0x000014c0


	//   ....[6]....
        /*008c*/ 	.word	0x000014e0


	//   ....[7]....
        /*0090*/ 	.word	0x000014f0


	//   ....[8]....
        /*0094*/ 	.word	0x00001520


	//   ....[9]....
        /*0098*/ 	.word	0x00001530


	//   ....[10]....
        /*009c*/ 	.word	0x00001560


	//   ....[11]....
        /*00a0*/ 	.word	0x00001570


	//   ....[12]....
        /*00a4*/ 	.word	0x000015b0


	//   ....[13]....
        /*00a8*/ 	.word	0x000015c0


	//   ....[14]....
        /*00ac*/ 	.word	0x000015f0


	//----- nvinfo : EIATTR_SYSCALL_OFFSETS
	.align		4
.L_2561:
        /*00b0*/ 	.byte	0x04, 0x46
        /*00b2*/ 	.short	(.L_2563 - .L_2562)


	//   ....[0]....
.L_2562:
        /*00b4*/ 	.word	0x00000390


	//----- nvinfo : EIATTR_EXIT_INSTR_OFFSETS
	.align		4
.L_2563:
        /*00b8*/ 	.byte	0x04, 0x1c
        /*00ba*/ 	.short	(.L_2565 - .L_2564)


	//   ....[0]....
.L_2564:
        /*00bc*/ 	.word	0x00000240


	//   ....[1]....
        /*00c0*/ 	.word	0x000026f0


	//   ....[2]....
        /*00c4*/ 	.word	0x00002880


	//----- nvinfo : EIATTR_MAX_THREADS
	.align		4
.L_2565:
        /*00c8*/ 	.byte	0x04, 0x05
        /*00ca*/ 	.short	(.L_2567 - .L_2566)
.L_2566:
        /*00cc*/ 	.word	0x00000100
        /*00d0*/ 	.word	0x00000001
        /*00d4*/ 	.word	0x00000001


	//----- nvinfo : EIATTR_CRS_STACK_SIZE
	.align		4
.L_2567:
        /*00d8*/ 	.byte	0x04, 0x1e
        /*00da*/ 	.short	(.L_2569 - .L_2568)
.L_2568:
        /*00dc*/ 	.word	0x00000000


	//----- nvinfo : EIATTR_CBANK_PARAM_SIZE
	.align		4
.L_2569:
        /*00e0*/ 	.byte	0x03, 0x19
        /*00e2*/ 	.short	0x00e8


	//----- nvinfo : EIATTR_PARAM_CBANK
	.align		4
        /*00e4*/ 	.byte	0x04, 0x0a
        /*00e6*/ 	.short	(.L_2571 - .L_2570)
	.align		4
.L_2570:
        /*00e8*/ 	.word	index@(.nv.constant0._ZN7cutlass13device_kernelIN5flash19FlashAttnFwdCombineIN4cute5tupleIJNS3_1CILi8EEENS5_ILi128EEEEEELi7ELi256ELi1ELb0ELb0EffNS_4arch4Sm80EEEEEvNT_6ParamsE)
        /*00ec*/ 	.short	0x0210
        /*00ee*/ 	.short	0x00e8


	//----- nvinfo : EIATTR_SW_WAR
	.align		4
.L_2571:
        /*00f0*/ 	.byte	0x04, 0x36
        /*00f2*/ 	.short	(.L_2573 - .L_2572)
.L_2572:
        /*00f4*/ 	.word	0x00000008
.L_2573:


//--------------------- .nv.info._ZN7cutlass13device_kernelIN5flash19FlashAttnFwdCombineIN4cute5tupleIJNS3_1CILi8EEENS5_ILi128EEEEEELi6ELi256ELi1ELb0ELb0EffNS_4arch4Sm80EEEEEvNT_6ParamsE --------------------------
	.section	.nv.info._ZN7cutlass13device_kernelIN5flash19FlashAttnFwdCombineIN4cute5tupleIJNS3_1CILi8EEENS5_ILi128EEEEEELi6ELi256ELi1ELb0ELb0EffNS_4arch4Sm80EEEEEvNT_6ParamsE,"",@"SHT_CUDA_INFO"
	.sectionflags	@""
	.align	4


	//----- nvinfo : EIATTR_CUDA_API_VERSION
	.align		4
        /*0000*/ 	.byte	0x04, 0x37
        /*0002*/ 	.short	(.L_2575 - .L_2574)
.L_2574:
        /*0004*/ 	.word	0x00000082


	//----- nvinfo : EIATTR_KPARAM_INFO
	.align		4
.L_2575:
        /*0008*/ 	.byte	0x04, 0x17
        /*000a*/ 	.short	(.L_2577 - .L_2576)
.L_2576:
        /*000c*/ 	.word	0x00000000
        /*0010*/ 	.short	0x0000
        /*0012*/ 	.short	0x0000
        /*0014*/ 	.byte	0x00, 0xf0, 0xa1, 0x03


	//----- nvinfo : EIATTR_SPARSE_MMA_MASK
	.align		4
.L_2577:
        /*0018*/ 	.byte	0x03, 0x50
        /*001a*/ 	.short	0x0000


	//----- nvinfo : EIATTR_MAXREG_COUNT
	.align		4
        /*001c*/ 	.byte	0x03, 0x1b
        /*001e*/ 	.short	0x0080


	//----- nvinfo : EIATTR_NUM_BARRIERS
	.align		4
        /*0020*/ 	.byte	0x02, 0x4c
        /*0022*/ 	.byte	0x01
	.zero		1


	//----- nvinfo : EIATTR_EXTERNS
	.align		4
        /*0024*/ 	.byte	0x04, 0x0f
        /*0026*/ 	.short	(.L_2579 - .L_2578)


	//   ....[0]....
	.align		4
.L_2578:
        /*0028*/ 	.word	index@(__assertfail)


	//----- nvinfo : EIATTR_MERCURY_ISA_VERSION
	.align		4
.L_2579:
        /*002c*/ 	.byte	0x03, 0x5f
        /*002e*/ 	.short	0x0101


	//----- nvinfo : EIATTR_COOP_GROUP_MASK_REGIDS
	.align		4
        /*0030*/ 	.byte	0x04, 0x29
        /*0032*/ 	.short	(.L_2581 - .L_2580)


	//   ....[0]....
.L_2580:
        /*0034*/ 	.word	0xffffffff


	//   ....[1]....
        /*0038*/ 	.word	0xffffffff


	//   ....[2]....
        /*003c*/ 	.word	0xffffffff


	//   ....[3]....
        /*0040*/ 	.word	0xffffffff


	//   ....[4]....
        /*0044*/ 	.word	0xffffffff


	//   ....[5]....
        /*0048*/ 	.word	0xffffffff


	//   ....[6]....
        /*004c*/ 	.word	0xffffffff


	//   ....[7]....
        /*0050*/ 	.word	0xffffffff


	//   ....[8]....
        /*0054*/ 	.word	0xffffffff


	//   ....[9]....
        /*0058*/ 	.word	0xffffffff


	//   ....[10]....
        /*005c*/ 	.word	0xffffffff


	//   ....[11]....
        /*0060*/ 	.word	0xffffffff


	//   ....[12]....
        /*0064*/ 	.word	0xffffffff


	//   ....[13]....
        /*0068*/ 	.word	0xffffffff


	//   ....[14]....
        /*006c*/ 	.word	0xffffffff


	//----- nvinfo : EIATTR_COOP_GROUP_INSTR_OFFSETS
	.align		4
.L_2581:
        /*0070*/ 	.byte	0x04, 0x28
        /*0072*/ 	.short	(.L_2583 - .L_2582)


	//   ....[0]....
.L_2582:
        /*0074*/ 	.word	0x00000ef0


	//   ....[1]....
        /*0078*/ 	.word	0x00000f10


	//   ....[2]....
        /*007c*/ 	.word	0x00000f30


	//   ....[3]....
        /*0080*/ 	.word	0x00000f50


	//   ....[4]....
        /*0084*/ 	.word	0x00000f70


	//   ....[5]....
        /*0088*/ 	.word	0x00001060


	//   ....[6]....
        /*008c*/ 	.word	0x00001080


	//   ....[7]....
        /*0090*/ 	.word	0x00001090


	//   ....[8]....
        /*0094*/ 	.word	0x000010c0


	//   ....[9]....
        /*0098*/ 	.word	0x000010d0


	//   ....[10]....
        /*009c*/ 	.word	0x00001100


	//   ....[11]....
        /*00a0*/ 	.word	0x00001110


	//   ....[12]....
        /*00a4*/ 	.word	0x00001150


	//   ....[13]....
        /*00a8*/ 	.word	0x00001160


	//   ....[14]....
        /*00ac*/ 	.word	0x000011a0


	//----- nvinfo : EIATTR_SYSCALL_OFFSETS
	.align		4
.L_2583:
        /*00b0*/ 	.byte	0x04, 0x46
        /*00b2*/ 	.short	(.L_2585 - .L_2584)


	//   ....[0]....
.L_2584:
        /*00b4*/ 	.word	0x00000390


	//----- nvinfo : EIATTR_EXIT_INSTR_OFFSETS
	.align		4
.L_2585:
        /*00b8*/ 	.byte	0x04, 0x1c
        /*00ba*/ 	.short	(.L_2587 - .L_2586)


	//   ....[0]....
.L_2586:
        /*00bc*/ 	.word	0x00000240


	//   ....[1]....
        /*00c0*/ 	.word	0x00002240


	//   ....[2]....
        /*00c4*/ 	.word	0x000023d0


	//----- nvinfo : EIATTR_MAX_THREADS
	.align		4
.L_2587:
        /*00c8*/ 	.byte	0x04, 0x05
        /*00ca*/ 	.short	(.L_2589 - .L_2588)
.L_2588:
        /*00cc*/ 	.word	0x00000100
        /*00d0*/ 	.word	0x00000001
        /*00d4*/ 	.word	0x00000001


	//----- nvinfo : EIATTR_CRS_STACK_SIZE
	.align		4
.L_2589:
        /*00d8*/ 	.byte	0x04, 0x1e
        /*00da*/ 	.short	(.L_2591 - .L_2590)
.L_2590:
        /*00dc*/ 	.word	0x00000000


	//----- nvinfo : EIATTR_CBANK_PARAM_SIZE
	.align		4
.L_2591:
        /*00e0*/ 	.byte	0x03, 0x19
        /*00e2*/ 	.short	0x00e8


	//----- nvinfo : EIATTR_PARAM_CBANK
	.align		4
        /*00e4*/ 	.byte	0x04, 0x0a
        /*00e6*/ 	.short	(.L_2593 - .L_2592)
	.align		4
.L_2592:
        /*00e8*/ 	.word	index@(.nv.constant0._ZN7cutlass13device_kernelIN5flash19FlashAttnFwdCombineIN4cute5tupleIJNS3_1CILi8EEENS5_ILi128EEEEEELi6ELi256ELi1ELb0ELb0EffNS_4arch4Sm80EEEEEvNT_6ParamsE)
        /*00ec*/ 	.short	0x0210
        /*00ee*/ 	.short	0x00e8


	//----- nvinfo : EIATTR_SW_WAR
	.align		4
.L_2593:
        /*00f0*/ 	.byte	0x04, 0x36
        /*00f2*/ 	.short	(.L_2595 - .L_2594)
.L_2594:
        /*00f4*/ 	.word	0x00000008
.L_2595:


//--------------------- .nv.info._ZN7cutlass13device_kernelIN5flash19FlashAttnFwdCombineIN4cute5tupleIJNS3_1CILi8EEENS5_ILi128EEEEEELi5ELi256ELi1ELb0ELb0EffNS_4arch4Sm80EEEEEvNT_6ParamsE --------------------------
	.section	.nv.info._ZN7cutlass13device_kernelIN5flash19FlashAttnFwdCombineIN4cute5tupleIJNS3_1CILi8EEENS5_ILi128EEEEEELi5ELi256ELi1ELb0ELb0EffNS_4arch4Sm80EEEEEvNT_6ParamsE,"",@"SHT_CUDA_INFO"
	.sectionflags	@""
	.align	4


	//----- nvinfo : EIATTR_CUDA_API_VERSION
	.align		4
        /*0000*/ 	.byte	0x04, 0x37
        /*0002*/ 	.short	(.L_2597 - .L_2596)
.L_2596:
        /*0004*/ 	.word	0x00000082


	//----- nvinfo : EIATTR_KPARAM_INFO
	.align		4
.L_2597:
        /*0008*/ 	.byte	0x04, 0x17
        /*000a*/ 	.short	(.L_2599 - .L_2598)
.L_2598:
        /*000c*/ 	.word	0x00000000
        /*0010*/ 	.short	0x0000
        /*0012*/ 	.short	0x0000
        /*0014*/ 	.byte	0x00, 0xf0, 0xa1, 0x03


	//----- nvinfo : EIATTR_SPARSE_MMA_MASK
	.align		4
.L_2599:
        /*0018*/ 	.byte	0x03, 0x50
        /*001a*/ 	.short	0x0000


	//----- nvinfo : EIATTR_MAXREG_COUNT
	.align		4
        /*001c*/ 	.byte	0x03, 0x1b
        /*001e*/ 	.short	0x0080


	//----- nvinfo : EIATTR_NUM_BARRIERS
	.align		4
        /*0020*/ 	.byte	0x02, 0x4c
        /*0022*/ 	.byte	0x01
	.zero		1


	//----- nvinfo : EIATTR_EXTERNS
	.align		4
        /*0024*/ 	.byte	0x04, 0x0f
        /*0026*/ 	.short	(.L_2601 - .L_2600)


	//   ....[0]....
	.align		4
.L_2600:
        /*0028*/ 	.word	index@(__assertfail)


	//----- nvinfo : EIATTR_MERCURY_ISA_VERSION
	.align		4
.L_2601:
        /*002c*/ 	.byte	0x03, 0x5f
        /*002e*/ 	.short	0x0101


	//----- nvinfo : EIATTR_COOP_GROUP_MASK_REGIDS
	.align		4
        /*0030*/ 	.byte	0x04, 0x29
        /*0032*/ 	.short	(.L_2603 - .L_2602)


	//   ....[0]....
.L_2602:
        /*0034*/ 	.word	0xffffffff


	//   ....[1]....
        /*0038*/ 	.word	0xffffffff


	//   ....[2]....
        /*003c*/ 	.word	0xffffffff


	//   ....[3]....
        /*0040*/ 	.word	0xffffffff


	//   ....[4]....
        /*0044*/ 	.word	0xffffffff


	//   ....[5]....
        /*0048*/ 	.word	0xffffffff


	//   ....[6]....
        /*004c*/ 	.word	0xffffffff


	//   ....[7]....
        /*0050*/ 	.word	0xffffffff


	//   ....[8]....
        /*0054*/ 	.word	0xffffffff


	//   ....[9]....
        /*0058*/ 	.word	0xffffffff


	//   ....[10]....
        /*005c*/ 	.word	0xffffffff


	//   ....[11]....
        /*0060*/ 	.word	0xffffffff


	//   ....[12]....
        /*0064*/ 	.word	0xffffffff


	//   ....[13]....
        /*0068*/ 	.word	0xffffffff


	//   ....[14]....
        /*006c*/ 	.word	0xffffffff


	//----- nvinfo : EIATTR_COOP_GROUP_INSTR_OFFSETS
	.align		4
.L_2603:
        /*0070*/ 	.byte	0x04, 0x28
        /*0072*/ 	.short	(.L_2605 - .L_2604)


	//   ....[0]....
.L_2604:
        /*0074*/ 	.word	0x00000cd0


	//   ....[1]....
        /*0078*/ 	.word	0x00000cf0


	//   ....[2]....
        /*007c*/ 	.word	0x00000d10


	//   ....[3]....
        /*0080*/ 	.word	0x00000d30


	//   ....[4]....
        /*0084*/ 	.word	0x00000d50


	//   ....[5]....
        /*0088*/ 	.word	0x00000de0


	//   ....[6]....
        /*008c*/ 	.word	0x00000e10


	//   ....[7]....
        /*0090*/ 	.word	0x00000e20


	//   ....[8]....
        /*0094*/ 	.word	0x00000e50


	//   ....[9]....
        /*0098*/ 	.word	0x00000e60


	//   ....[10]....
        /*009c*/ 	.word	0x00000e90


	//   ....[11]....
        /*00a0*/ 	.word	0x00000ea0


	//   ....[12]....
        /*00a4*/ 	.word	0x00000ed0


	//   ....[13]....
        /*00a8*/ 	.word	0x00000ee0


	//   ....[14]....
        /*00ac*/ 	.word	0x00000f50


	//----- nvinfo : EIATTR_SYSCALL_OFFSETS
	.align		4
.L_2605:
        /*00b0*/ 	.byte	0x04, 0x46
        /*00b2*/ 	.short	(.L_2607 - .L_2606)


	//   ....[0]....
.L_2606:
        /*00b4*/ 	.word	0x00000390


	//----- nvinfo : EIATTR_EXIT_INSTR_OFFSETS
	.align		4
.L_2607:
        /*00b8*/ 	.byte	0x04, 0x1c
        /*00ba*/ 	.short	(.L_2609 - .L_2608)


	//   ....[0]....
.L_2608:
        /*00bc*/ 	.word	0x00000240


	//   ....[1]....
        /*00c0*/ 	.word	0x00001fb0


	//   ....[2]....
        /*00c4*/ 	.word	0x00002140


	//----- nvinfo : EIATTR_MAX_THREADS
	.align		4
.L_2609:
        /*00c8*/ 	.byte	0x04, 0x05
        /*00ca*/ 	.short	(.L_2611 - .L_2610)
.L_2610:
        /*00cc*/ 	.word	0x00000100
        /*00d0*/ 	.word	0x00000001
        /*00d4*/ 	.word	0x00000001


	//----- nvinfo : EIATTR_CRS_STACK_SIZE
	.align		4
.L_2611:
        /*00d8*/ 	.byte	0x04, 0x1e
        /*00da*/ 	.short	(.L_2613 - .L_2612)
.L_2612:
        /*00dc*/ 	.word	0x00000000


	//----- nvinfo : EIATTR_CBANK_PARAM_SIZE
	.align		4
.L_2613:
        /*00e0*/ 	.byte	0x03, 0x19
        /*00e2*/ 	.short	0x00e8


	//----- nvinfo : EIATTR_PARAM_CBANK
	.align		4
        /*00e4*/ 	.byte	0x04, 0x0a
        /*00e6*/ 	.short	(.L_2615 - .L_2614)
	.align		4
.L_2614:
        /*00e8*/ 	.word	index@(.nv.constant0._ZN7cutlass13device_kernelIN5flash19FlashAttnFwdCombineIN4cute5tupleIJNS3_1CILi8EEENS5_ILi128EEEEEELi5ELi256ELi1ELb0ELb0EffNS_4arch4Sm80EEEEEvNT_6ParamsE)
        /*00ec*/ 	.short	0x0210
        /*00ee*/ 	.short	0x00e8


	//----- nvinfo : EIATTR_SW_WAR
	.align		4
.L_2615:
        /*00f0*/ 	.byte	0x04, 0x36
        /*00f2*/ 	.short	(.L_2617 - .L_2616)
.L_2616:
        /*00f4*/ 	.word	0x00000008
.L_2617:


//--------------------- .nv.info._ZN7cutlass13device_kernelIN5flash19FlashAttnFwdCombineIN4cute5tupleIJNS3_1CILi8EEENS5_ILi128EEEEEELi8ELi256ELi1ELb0ELb1EffNS_4arch4Sm80EEEEEvNT_6ParamsE --------------------------
	.section	.nv.info._ZN7cutlass13device_kernelIN5flash19FlashAttnFwdCombineIN4cute5tupleIJNS3_1CILi8EEENS5_ILi128EEEEEELi8ELi256ELi1ELb0ELb1EffNS_4arch4Sm80EEEEEvNT_6ParamsE,"",@"SHT_CUDA_INFO"
	.sectionflags	@""
	.align	4


	//----- nvinfo : EIATTR_CUDA_API_VERSION
	.align		4
        /*0000*/ 	.byte	0x04, 0x37
        /*0002*/ 	.short	(.L_2619 - .L_2618)
.L_2618:
        /*0004*/ 	.word	0x00000082


	//----- nvinfo : EIATTR_KPARAM_INFO
	.align		4
.L_2619:
        /*0008*/ 	.byte	0x04, 0x17
        /*000a*/ 	.short	(.L_2621 - .L_2620)
.L_2620:
        /*000c*/ 	.word	0x00000000
        /*0010*/ 	.short	0x0000
        /*0012*/ 	.short	0x0000
        /*0014*/ 	.byte	0x00, 0xf0, 0xa1, 0x03


	//----- nvinfo : EIATTR_SPARSE_MMA_MASK
	.align		4
.L_2621:
        /*0018*/ 	.byte	0x03, 0x50
        /*001a*/ 	.short	0x0000


	//----- nvinfo : EIATTR_MAXREG_COUNT
	.align		4
        /*001c*/ 	.byte	0x03, 0x1b
        /*001e*/ 	.short	0x0080


	//----- nvinfo : EIATTR_NUM_BARRIERS
	.align		4
        /*0020*/ 	.byte	0x02, 0x4c
        /*0022*/ 	.byte	0x01
	.zero		1


	//----- nvinfo : EIATTR_EXTERNS
	.align		4
        /*0024*/ 	.byte	0x04, 0x0f
        /*0026*/ 	.short	(.L_2623 - .L_2622)


	//   ....[0]....
	.align		4
.L_2622:
        /*0028*/ 	.word	index@(__assertfail)


	//----- nvinfo : EIATTR_MERCURY_ISA_VERSION
	.align		4
.L_2623:
        /*002c*/ 	.byte	0x03, 0x5f
        /*002e*/ 	.short	0x0101


	//----- nvinfo : EIATTR_COOP_GROUP_MASK_REGIDS
	.align		4
        /*0030*/ 	.byte	0x04, 0x29
        /*0032*/ 	.short	(.L_2625 - .L_2624)


	//   ....[0]....
.L_2624:
        /*0034*/ 	.word	0xffffffff


	//   ....[1]....
        /*0038*/ 	.word	0xffffffff


	//   ....[2]....
        /*003c*/ 	.word	0xffffffff


	//   ....[3]....
        /*0040*/ 	.word	0xffffffff


	//   ....[4]....
        /*0044*/ 	.word	0xffffffff


	//   ....[5]....
        /*0048*/ 	.word	0xffffffff


	//   ....[6]....
        /*004c*/ 	.word	0xffffffff


	//   ....[7]....
        /*0050*/ 	.word	0xffffffff


	//   ....[8]....
        /*0054*/ 	.word	0xffffffff


	//   ....[9]....
        /*0058*/ 	.word	0xffffffff


	//   ....[10]....
        /*005c*/ 	.word	0xffffffff


	//   ....[11]....
        /*0060*/ 	.word	0xffffffff


	//   ....[12]....
        /*0064*/ 	.word	0xffffffff


	//   ....[13]....
        /*0068*/ 	.word	0xffffffff


	//   ....[14]....
        /*006c*/ 	.word	0xffffffff


	//----- nvinfo : EIATTR_COOP_GROUP_INSTR_OFFSETS
	.align		4
.L_2625:
        /*0070*/ 	.byte	0x04, 0x28
        /*0072*/ 	.short	(.L_2627 - .L_2626)


	//   ....[0]....
.L_2626:
        /*0074*/ 	.word	0x00002090


	//   ....[1]....
        /*0078*/ 	.word	0x000020b0


	//   ....[2]....
        /*007c*/ 	.word	0x000020d0


	//   ....[3]....
        /*0080*/ 	.word	0x000020f0


	//   ....[4]....
        /*0084*/ 	.word	0x00002110


	//   ....[5]....
        /*0088*/ 	.word	0x00002430


	//   ....[6]....
        /*008c*/ 	.word	0x00002450


	//   ....[7]....
        /*0090*/ 	.word	0x00002460


	//   ....[8]....
        /*0094*/ 	.word	0x00002490


	//   ....[9]....
        /*0098*/ 	.word	0x000024a0


	//   ....[10]....
        /*009c*/ 	.word	0x000024d0


	//   ....[11]....
        /*00a0*/ 	.word	0x000024e0


	//   ....[12]....
        /*00a4*/ 	.word	0x00002520


	//   ....[13]....
        /*00a8*/ 	.word	0x00002530


	//   ....[14]....
        /*00ac*/ 	.word	0x00002560


	//----- nvinfo : EIATTR_SYSCALL_OFFSETS
	.align		4
.L_2627:
        /*00b0*/ 	.byte	0x04, 0x46
        /*00b2*/ 	.short	(.L_2629 - .L_2628)


	//   ....[0]....
.L_2628:
        /*00b4*/ 	.word	0x00000510


	//----- nvinfo : EIATTR_EXIT_INSTR_OFFSETS
	.align		4
.L_2629:
        /*00b8*/ 	.byte	0x04, 0x1c
        /*00ba*/ 	.short	(.L_2631 - .L_2630)


	//   ....[0]....
.L_2630:
        /*00bc*/ 	.word	0x00000240


	//   ....[1]....
        /*00c0*/ 	.word	0x000003c0


	//   ....[2]....
        /*00c4*/ 	.word	0x000036a0


	//   ....[3]....
        /*00c8*/ 	.word	0x000037e0


	//----- nvinfo : EIATTR_MAX_THREADS
	.align		4
.L_2631:
        /*00cc*/ 	.byte	0x04, 0x05
        /*00ce*/ 	.short	(.L_2633 - .L_2632)
.L_2632:
        /*00d0*/ 	.word	0x00000100
        /*00d4*/ 	.word	0x00000001
        /*00d8*/ 	.word	0x00000001


	//----- nvinfo : EIATTR_CRS_STACK_SIZE
	.align		4
.L_2633:
        /*00dc*/ 	.byte	0x04, 0x1e
        /*00de*/ 	.short	(.L_2635 - .L_2634)
.L_2634:
        /*00e0*/ 	.word	0x00000000


	//----- nvinfo : EIATTR_CBANK_PARAM_SIZE
	.align		4
.L_2635:
        /*00e4*/ 	.byte	0x03, 0x19
        /*00e6*/ 	.short	0x00e8


	//----- nvinfo : EIATTR_PARAM_CBANK
	.align		4
        /*00e8*/ 	.byte	0x04, 0x0a
        /*00ea*/ 	.short	(.L_2637 - .L_2636)
	.align		4
.L_2636:
        /*00ec*/ 	.word	index@(.nv.constant0._ZN7cutlass13device_kernelIN5flash19FlashAttnFwdCombineIN4cute5tupleIJNS3_1CILi8EEENS5_ILi128EEEEEELi8ELi256ELi1ELb0ELb1EffNS_4arch4Sm80EEEEEvNT_6ParamsE)
        /*00f0*/ 	.short	0x0210
        /*00f2*/ 	.short	0x00e8


	//----- nvinfo : EIATTR_SW_WAR
	.align		4
.L_2637:
        /*00f4*/ 	.byte	0x04, 0x36
        /*00f6*/ 	.short	(.L_2639 - .L_2638)
.L_2638:
        /*00f8*/ 	.word	0x00000008
.L_2639:


//--------------------- .nv.info._ZN7cutlass13device_kernelIN5flash19FlashAttnFwdCombineIN4cute5tupleIJNS3_1CILi8EEENS5_ILi128EEEEEELi7ELi256ELi1ELb0ELb1EffNS_4arch4Sm80EEEEEvNT_6ParamsE --------------------------
	.section	.nv.info._ZN7cutlass13device_kernelIN5flash19FlashAttnFwdCombineIN4cute5tupleIJNS3_1CILi8EEENS5_ILi128EEEEEELi7ELi256ELi1ELb0ELb1EffNS_4arch4Sm80EEEEEvNT_6ParamsE,"",@"SHT_CUDA_INFO"
	.sectionflags	@""
	.align	4


	//----- nvinfo : EIATTR_CUDA_API_VERSION
	.align		4
        /*0000*/ 	.byte	0x04, 0x37
        /*0002*/ 	.short	(.L_2641 - .L_2640)
.L_2640:
        /*0004*/ 	.word	0x00000082


	//----- nvinfo : EIATTR_KPARAM_INFO
	.align		4
.L_2641:
        /*0008*/ 	.byte	0x04, 0x17
        /*000a*/ 	.short	(.L_2643 - .L_2642)
.L_2642:
        /*000c*/ 	.word	0x00000000
        /*0010*/ 	.short	0x0000
        /*0012*/ 	.short	0x0000
        /*0014*/ 	.byte	0x00, 0xf0, 0xa1, 0x03


	//----- nvinfo : EIATTR_SPARSE_MMA_MASK
	.align		4
.L_2643:
        /*0018*/ 	.byte	0x03, 0x50
        /*001a*/ 	.short	0x0000


	//----- nvinfo : EIATTR_MAXREG_COUNT
	.align		4
        /*001c*/ 	.byte	0x03, 0x1b
        /*001e*/ 	.short	0x0080


	//----- nvinfo : EIATTR_NUM_BARRIERS
	.align		4
        /*0020*/ 	.byte	0x02, 0x4c
        /*0022*/ 	.byte	0x01
	.zero		1


	//----- nvinfo : EIATTR_EXTERNS
	.align		4
        /*0024*/ 	.byte	0x04, 0x0f
        /*0026*/ 	.short	(.L_2645 - .L_2644)


	//   ....[0]....
	.align		4
.L_2644:
        /*0028*/ 	.word	index@(__assertfail)


	//----- nvinfo : EIATTR_MERCURY_ISA_VERSION
	.align		4
.L_2645:
        /*002c*/ 	.byte	0x03, 0x5f
        /*002e*/ 	.short	0x0101


	//----- nvinfo : EIATTR_COOP_GROUP_MASK_REGIDS
	.align		4
        /*0030*/ 	.byte	0x04, 0x29
        /*0032*/ 	.short	(.L_2647 - .L_2646)


	//   ....[0]....
.L_2646:
        /*0034*/ 	.word	0xffffffff


	//   ....[1]....
        /*0038*/ 	.word	0xffffffff


	//   ....[2]....
        /*003c*/ 	.word	0xffffffff


	//   ....[3]....
        /*0040*/ 	.word	0xffffffff


	//   ....[4]....
        /*0044*/ 	.word	0xffffffff


	//   ....[5]....
        /*0048*/ 	.word	0xffffffff


	//   ....[6]....
        /*004c*/ 	.word	0xffffffff


	//   ....[7]....
        /*0050*/ 	.word	0xffffffff


	//   ....[8]....
        /*0054*/ 	.word	0xffffffff


	//   ....[9]....
        /*0058*/ 	.word	0xffffffff


	//   ....[10]....
        /*005c*/ 	.word	0xffffffff


	//   ....[11]....
        /*0060*/ 	.word	0xffffffff


	//   ....[12]....
        /*0064*/ 	.word	0xffffffff


	//   ....[13]....
        /*0068*/ 	.word	0xffffffff


	//   ....[14]....
        /*006c*/ 	.word	0xffffffff


	//----- nvinfo : EIATTR_COOP_GROUP_INSTR_OFFSETS
	.align		4
.L_2647:
        /*0070*/ 	.byte	0x04, 0x28
        /*0072*/ 	.short	(.L_2649 - .L_2648)


	//   ....[0]....
.L_2648:
        /*0074*/ 	.word	0x00001ba0


	//   ....[1]....
        /*0078*/ 	.word	0x00001bc0


	//   ....[2]....
        /*007c*/ 	.word	0x00001be0


	//   ....[3]....
        /*0080*/ 	.word	0x00001c00


	//   ....[4]....
        /*0084*/ 	.word	0x00001c20


	//   ....[5]....
        /*0088*/ 	.word	0x00001dc0


	//   ....[6]....
        /*008c*/ 	.word	0x00001de0


	//   ....[7]....
        /*0090*/ 	.word	0x00001df0


	//   ....[8]....
        /*0094*/ 	.word	0x00001e20


	//   ....[9]....
        /*0098*/ 	.word	0x00001e30


	//   ....[10]....
        /*009c*/ 	.word	0x00001e60


	//   ....[11]....
        /*00a0*/ 	.word	0x00001e70


	//   ....[12]....
        /*00a4*/ 	.word	0x00001eb0


	//   ....[13]....
        /*00a8*/ 	.word	0x00001ec0


	//   ....[14]....
        /*00ac*/ 	.word	0x00001ef0


	//----- nvinfo : EIATTR_SYSCALL_OFFSETS
	.align		4
.L_2649:
        /*00b0*/ 	.byte	0x04, 0x46
        /*00b2*/ 	.short	(.L_2651 - .L_2650)


	//   ....[0]....
.L_2650:
        /*00b4*/ 	.word	0x00000510


	//----- nvinfo : EIATTR_EXIT_INSTR_OFFSETS
	.align		4
.L_2651:
        /*00b8*/ 	.byte	0x04, 0x1c
        /*00ba*/ 	.short	(.L_2653 - .L_2652)


	//   ....[0]....
.L_2652:
        /*00bc*/ 	.word	0x00000240


	//   ....[1]....
        /*00c0*/ 	.word	0x000003c0


	//   ....[2]....
        /*00c4*/ 	.word	0x00002fc0


	//   ....[3]....
        /*00c8*/ 	.word	0x00003100


	//----- nvinfo : EIATTR_MAX_THREADS
	.align		4
.L_2653:
        /*00cc*/ 	.byte	0x04, 0x05
        /*00ce*/ 	.short	(.L_2655 - .L_2654)
.L_2654:
        /*00d0*/ 	.word	0x00000100
        /*00d4*/ 	.word	0x00000001
        /*00d8*/ 	.word	0x00000001


	//----- nvinfo : EIATTR_CRS_STACK_SIZE
	.align		4
.L_2655:
        /*00dc*/ 	.byte	0x04, 0x1e
        /*00de*/ 	.short	(.L_2657 - .L_2656)
.L_2656:
        /*00e0*/ 	.word	0x00000000


	//----- nvinfo : EIATTR_CBANK_PARAM_SIZE
	.align		4
.L_2657:
        /*00e4*/ 	.byte	0x03, 0x19
        /*00e6*/ 	.short	0x00e8


	//----- nvinfo : EIATTR_PARAM_CBANK
	.align		4
        /*00e8*/ 	.byte	0x04, 0x0a
        /*00ea*/ 	.short	(.L_2659 - .L_2658)
	.align		4
.L_2658:
        /*00ec*/ 	.word	index@(.nv.constant0._ZN7cutlass13device_kernelIN5flash19FlashAttnFwdCombineIN4cute5tupleIJNS3_1CILi8EEENS5_ILi128EEEEEELi7ELi256ELi1ELb0ELb1EffNS_4arch4Sm80EEEEEvNT_6ParamsE)
        /*00f0*/ 	.short	0x0210
        /*00f2*/ 	.short	0x00e8


	//----- nvinfo : EIATTR_SW_WAR
	.align		4
.L_2659:
        /*00f4*/ 	.byte	0x04, 0x36
        /*00f6*/ 	.short	(.L_2661 - .L_2660)
.L_2660:
        /*00f8*/ 	.word	0x00000008
.L_2661:


//--------------------- .nv.info._ZN7cutlass13device_kernelIN5flash19FlashAttnFwdCombineIN4cute5tupleIJNS3_1CILi8EEENS5_ILi128EEEEEELi6ELi256ELi1ELb0ELb1EffNS_4arch4Sm80EEEEEvNT_6ParamsE --------------------------
	.section	.nv.info._ZN7cutlass13device_kernelIN5flash19FlashAttnFwdCombineIN4cute5tupleIJNS3_1CILi8EEENS5_ILi128EEEEEELi6ELi256ELi1ELb0ELb1EffNS_4arch4Sm80EEEEEvNT_6ParamsE,"",@"SHT_CUDA_INFO"
	.sectionflags	@""
	.align	4


	//----- nvinfo : EIATTR_CUDA_API_VERSION
	.align		4
        /*0000*/ 	.byte	0x04, 0x37
        /*0002*/ 	.short	(.L_2663 - .L_2662)
.L_2662:
        /*0004*/ 	.word	0x00000082


	//----- nvinfo : EIATTR_KPARAM_INFO
	.align		4
.L_2663:
        /*0008*/ 	.byte	0x04, 0x17
        /*000a*/ 	.short	(.L_2665 - .L_2664)
.L_2664:
        /*000c*/ 	.word	0x00000000
        /*0010*/ 	.short	0x0000
        /*0012*/ 	.short	0x0000
        /*0014*/ 	.byte	0x00, 0xf0, 0xa1, 0x03


	//----- nvinfo : EIATTR_SPARSE_MMA_MASK
	.align		4
.L_2665:
        /*0018*/ 	.byte	0x03, 0x50
        /*001a*/ 	.short	0x0000


	//----- nvinfo : EIATTR_MAXREG_COUNT
	.align		4
        /*001c*/ 	.byte	0x03, 0x1b
        /*001e*/ 	.short	0x0080


	//----- nvinfo : EIATTR_NUM_BARRIERS
	.align		4
        /*0020*/ 	.byte	0x02, 0x4c
        /*0022*/ 	.byte	0x01
	.zero		1


	//----- nvinfo : EIATTR_EXTERNS
	.align		4
        /*0024*/ 	.byte	0x04, 0x0f
        /*0026*/ 	.short	(.L_2667 - .L_2666)


	//   ....[0]....
	.align		4
.L_2666:
        /*0028*/ 	.word	index@(__assertfail)


	//----- nvinfo : EIATTR_MERCURY_ISA_VERSION
	.align		4
.L_2667:
        /*002c*/ 	.byte	0x03, 0x5f
        /*002e*/ 	.short	0x0101


	//----- nvinfo : EIATTR_COOP_GROUP_MASK_REGIDS
	.align		4
        /*0030*/ 	.byte	0x04, 0x29
        /*0032*/ 	.short	(.L_2669 - .L_2668)


	//   ....[0]....
.L_2668:
        /*0034*/ 	.word	0xffffffff


	//   ....[1]....
        /*0038*/ 	.word	0xffffffff


	//   ....[2]....
        /*003c*/ 	.word	0xffffffff


	//   ....[3]....
        /*0040*/ 	.word	0xffffffff


	//   ....[4]....
        /*0044*/ 	.word	0xffffffff


	//   ....[5]....
        /*0048*/ 	.word	0xffffffff


	//   ....[6]....
        /*004c*/ 	.word	0xffffffff


	//   ....[7]....
        /*0050*/ 	.word	0xffffffff


	//   ....[8]....
        /*0054*/ 	.word	0xffffffff


	//   ....[9]....
        /*0058*/ 	.word	0xffffffff


	//   ....[10]....
        /*005c*/ 	.word	0xffffffff


	//   ....[11]....
        /*0060*/ 	.word	0xffffffff


	//   ....[12]....
        /*0064*/ 	.word	0xffffffff


	//   ....[13]....
        /*0068*/ 	.word	0xffffffff


	//   ....[14]....
        /*006c*/ 	.word	0xffffffff


	//----- nvinfo : EIATTR_COOP_GROUP_INSTR_OFFSETS
	.align		4
.L_2669:
        /*0070*/ 	.byte	0x04, 0x28
        /*0072*/ 	.short	(.L_2671 - .L_2670)


	//   ....[0]....
.L_2670:
        /*0074*/ 	.word	0x00001800


	//   ....[1]....
        /*0078*/ 	.word	0x00001820


	//   ....[2]....
        /*007c*/ 	.word	0x00001840


	//   ....[3]....
        /*0080*/ 	.word	0x00001860


	//   ....[4]....
        /*0084*/ 	.word	0x00001880


	//   ....[5]....
        /*0088*/ 	.word	0x00001970


	//   ....[6]....
        /*008c*/ 	.word	0x00001990


	//   ....[7]....
        /*0090*/ 	.word	0x000019a0


	//   ....[8]....
        /*0094*/ 	.word	0x000019d0


	//   ....[9]....
        /*0098*/ 	.word	0x000019e0


	//   ....[10]....
        /*009c*/ 	.word	0x00001a10


	//   ....[11]....
        /*00a0*/ 	.word	0x00001a20


	//   ....[12]....
        /*00a4*/ 	.word	0x00001a60


	//   ....[13]....
        /*00a8*/ 	.word	0x00001a70


	//   ....[14]....
        /*00ac*/ 	.word	0x00001aa0


	//----- nvinfo : EIATTR_SYSCALL_OFFSETS
	.align		4
.L_2671:
        /*00b0*/ 	.byte	0x04, 0x46
        /*00b2*/ 	.short	(.L_2673 - .L_2672)


	//   ....[0]....
.L_2672:
        /*00b4*/ 	.word	0x00000510


	//----- nvinfo : EIATTR_EXIT_INSTR_OFFSETS
	.align		4
.L_2673:
        /*00b8*/ 	.byte	0x04, 0x1c
        /*00ba*/ 	.short	(.L_2675 - .L_2674)


	//   ....[0]....
.L_2674:
        /*00bc*/ 	.word	0x00000240


	//   ....[1]....
        /*00c0*/ 	.word	0x000003c0


	//   ....[2]....
        /*00c4*/ 	.word	0x00002b20


	//   ....[3]....
        /*00c8*/ 	.word	0x00002c60


	//----- nvinfo : EIATTR_MAX_THREADS
	.align		4
.L_2675:
        /*00cc*/ 	.byte	0x04, 0x05
        /*00ce*/ 	.short	(.L_2677 - .L_2676)
.L_2676:
        /*00d0*/ 	.word	0x00000100
        /*00d4*/ 	.word	0x00000001
        /*00d8*/ 	.word	0x00000001


	//----- nvinfo : EIATTR_CRS_STACK_SIZE
	.align		4
.L_2677:
        /*00dc*/ 	.byte	0x04, 0x1e
        /*00de*/ 	.short	(.L_2679 - .L_2678)
.L_2678:
        /*00e0*/ 	.word	0x00000000


	//----- nvinfo : EIATTR_CBANK_PARAM_SIZE
	.align		4
.L_2679:
        /*00e4*/ 	.byte	0x03, 0x19
        /*00e6*/ 	.short	0x00e8


	//----- nvinfo : EIATTR_PARAM_CBANK
	.align		4
        /*00e8*/ 	.byte	0x04, 0x0a
        /*00ea*/ 	.short	(.L_2681 - .L_2680)
	.align		4
.L_2680:
        /*00ec*/ 	.word	index@(.nv.constant0._ZN7cutlass13device_kernelIN5flash19FlashAttnFwdCombineIN4cute5tupleIJNS3_1CILi8EEENS5_ILi128EEEEEELi6ELi256ELi1ELb0ELb1EffNS_4arch4Sm80EEEEEvNT_6ParamsE)
        /*00f0*/ 	.short	0x0210
        /*00f2*/ 	.short	0x00e8


	//----- nvinfo : EIATTR_SW_WAR
	.align		4
.L_2681:
        /*00f4*/ 	.byte	0x04, 0x36
        /*00f6*/ 	.short	(.L_2683 - .L_2682)
.L_2682:
        /*00f8*/ 	.word	0x00000008
.L_2683:


//--------------------- .nv.info._ZN7cutlass13device_kernelIN5flash19FlashAttnFwdCombineIN4cute5tupleIJNS3_1CILi8EEENS5_ILi128EEEEEELi5ELi256ELi1ELb0ELb1EffNS_4arch4Sm80EEEEEvNT_6ParamsE --------------------------
	.section	.nv.info._ZN7cutlass13device_kernelIN5flash19FlashAttnFwdCombineIN4cute5tupleIJNS3_1CILi8EEENS5_ILi128EEEEEELi5ELi256ELi1ELb0ELb1EffNS_4arch4Sm80EEEEEvNT_6ParamsE,"",@"SHT_CUDA_INFO"
	.sectionflags	@""
	.align	4


	//----- nvinfo : EIATTR_CUDA_API_VERSION
	.align		4
        /*0000*/ 	.byte	0x04, 0x37
        /*0002*/ 	.short	(.L_2685 - .L_2684)
.L_2684:
        /*0004*/ 	.word	0x00000082


	//----- nvinfo : EIATTR_KPARAM_INFO
	.align		4
.L_2685:
        /*0008*/ 	.byte	0x04, 0x17
        /*000a*/ 	.short	(.L_2687 - .L_2686)
.L_2686:
        /*000c*/ 	.word	0x00000000
        /*0010*/ 	.short	0x0000
        /*0012*/ 	.short	0x0000
        /*0014*/ 	.byte	0x00, 0xf0, 0xa1, 0x03


	//----- nvinfo : EIATTR_SPARSE_MMA_MASK
	.align		4
.L_2687:
        /*0018*/ 	.byte	0x03, 0x50
        /*001a*/ 	.short	0x0000


	//----- nvinfo : EIATTR_MAXREG_COUNT
	.align		4
        /*001c*/ 	.byte	0x03, 0x1b
        /*001e*/ 	.short	0x0080


	//----- nvinfo : EIATTR_NUM_BARRIERS
	.align		4
        /*0020*/ 	.byte	0x02, 0x4c
        /*0022*/ 	.byte	0x01
	.zero		1


	//----- nvinfo : EIATTR_EXTERNS
	.align		4
        /*0024*/ 	.byte	0x04, 0x0f
        /*0026*/ 	.short	(.L_2689 - .L_2688)


	//   ....[0]....
	.align		4
.L_2688:
        /*0028*/ 	.word	index@(__assertfail)


	//----- nvinfo : EIATTR_MERCURY_ISA_VERSION
	.align		4
.L_2689:
        /*002c*/ 	.byte	0x03, 0x5f
        /*002e*/ 	.short	0x0101


	//----- nvinfo : EIATTR_COOP_GROUP_MASK_REGIDS
	.align		4
        /*0030*/ 	.byte	0x04, 0x29
        /*0032*/ 	.short	(.L_2691 - .L_2690)


	//   ....[0]....
.L_2690:
        /*0034*/ 	.word	0xffffffff


	//   ....[1]....
        /*0038*/ 	.word	0xffffffff


	//   ....[2]....
        /*003c*/ 	.word	0xffffffff


	//   ....[3]....
        /*0040*/ 	.word	0xffffffff


	//   ....[4]....
        /*0044*/ 	.word	0xffffffff


	//   ....[5]....
        /*0048*/ 	.word	0xffffffff


	//   ....[6]....
        /*004c*/ 	.word	0xffffffff


	//   ....[7]....
        /*0050*/ 	.word	0xffffffff


	//   ....[8]....
        /*0054*/ 	.word	0xffffffff


	//   ....[9]....
        /*0058*/ 	.word	0xffffffff


	//   ....[10]....
        /*005c*/ 	.word	0xffffffff


	//   ....[11]....
        /*0060*/ 	.word	0xffffffff


	//   ....[12]....
        /*0064*/ 	.word	0xffffffff


	//   ....[13]....
        /*0068*/ 	.word	0xffffffff


	//   ....[14]....
        /*006c*/ 	.word	0xffffffff


	//----- nvinfo : EIATTR_COOP_GROUP_INSTR_OFFSETS
	.align		4
.L_2691:
        /*0070*/ 	.byte	0x04, 0x28
        /*0072*/ 	.short	(.L_2693 - .L_2692)


	//   ....[0]....
.L_2692:
        /*0074*/ 	.word	0x000015e0


	//   ....[1]....
        /*0078*/ 	.word	0x00001600


	//   ....[2]....
        /*007c*/ 	.word	0x00001620


	//   ....[3]....
        /*0080*/ 	.word	0x00001640


	//   ....[4]....
        /*0084*/ 	.word	0x00001660


	//   ....[5]....
        /*0088*/ 	.word	0x000016f0


	//   ....[6]....
        /*008c*/ 	.word	0x00001720


	//   ....[7]....
        /*0090*/ 	.word	0x00001730


	//   ....[8]....
        /*0094*/ 	.word	0x00001760


	//   ....[9]....
        /*0098*/ 	.word	0x00001770


	//   ....[10]....
        /*009c*/ 	.word	0x000017a0


	//   ....[11]....
        /*00a0*/ 	.word	0x000017b0


	//   ....[12]....
        /*00a4*/ 	.word	0x000017e0


	//   ....[13]....
        /*00a8*/ 	.word	0x000017f0


	//   ....[14]....
        /*00ac*/ 	.word	0x00001860


	//----- nvinfo : EIATTR_SYSCALL_OFFSETS
	.align		4
.L_2693:
        /*00b0*/ 	.byte	0x04, 0x46
        /*00b2*/ 	.short	(.L_2695 - .L_2694)


	//   ....[0]....
.L_2694:
        /*00b4*/ 	.word	0x00000510


	//----- nvinfo : EIATTR_EXIT_INSTR_OFFSETS
	.align		4
.L_2695:
        /*00b8*/ 	.byte	0x04, 0x1c
        /*00ba*/ 	.short	(.L_2697 - .L_2696)


	//   ....[0]....
.L_2696:
        /*00bc*/ 	.word	0x00000240


	//   ....[1]....
        /*00c0*/ 	.word	0x000003c0


	//   ....[2]....
        /*00c4*/ 	.word	0x00002890


	//   ....[3]....
        /*00c8*/ 	.word	0x000029d0


	//----- nvinfo : EIATTR_MAX_THREADS
	.align		4
.L_2697:
        /*00cc*/ 	.byte	0x04, 0x05
        /*00ce*/ 	.short	(.L_2699 - .L_2698)
.L_2698:
        /*00d0*/ 	.word	0x00000100
        /*00d4*/ 	.word	0x00000001
        /*00d8*/ 	.word	0x00000001


	//----- nvinfo : EIATTR_CRS_STACK_SIZE
	.align		4
.L_2699:
        /*00dc*/ 	.byte	0x04, 0x1e
        /*00de*/ 	.short	(.L_2701 - .L_2700)
.L_2700:
        /*00e0*/ 	.word	0x00000000


	//----- nvinfo : EIATTR_CBANK_PARAM_SIZE
	.align		4
.L_2701:
        /*00e4*/ 	.byte	0x03, 0x19
        /*00e6*/ 	.short	0x00e8


	//----- nvinfo : EIATTR_PARAM_CBANK
	.align		4
        /*00e8*/ 	.byte	0x04, 0x0a
        /*00ea*/ 	.short	(.L_2703 - .L_2702)
	.align		4
.L_2702:
        /*00ec*/ 	.word	index@(.nv.constant0._ZN7cutlass13device_kernelIN5flash19FlashAttnFwdCombineIN4cute5tupleIJNS3_1CILi8EEENS5_ILi128EEEEEELi5ELi256ELi1ELb0ELb1EffNS_4arch4Sm80EEEEEvNT_6ParamsE)
        /*00f0*/ 	.short	0x0210
        /*00f2*/ 	.short	0x00e8


	//----- nvinfo : EIATTR_SW_WAR
	.align		4
.L_2703:
        /*00f4*/ 	.byte	0x04, 0x36
        /*00f6*/ 	.short	(.L_2705 - .L_2704)
.L_2704:
        /*00f8*/ 	.word	0x00000008
.L_2705:


//--------------------- .nv.info._ZN7cutlass13device_kernelIN5flash19FlashAttnFwdCombineIN4cute5tupleIJNS3_1CILi16EEENS5_ILi64EEEEEELi8ELi256ELi1ELb0ELb0EffNS_4arch4Sm90EEEEEvNT_6ParamsE --------------------------
	.section	.nv.info._ZN7cutlass13device_kernelIN5flash19FlashAttnFwdCombineIN4cute5tupleIJNS3_1CILi16EEENS5_ILi64EEEEEELi8ELi256ELi1ELb0ELb0EffNS_4arch4Sm90EEEEEvNT_6ParamsE,"",@"SHT_CUDA_INFO"
	.sectionflags	@""
	.align	4


	//----- nvinfo : EIATTR_CUDA_API_VERSION
	.align		4
        /*0000*/ 	.byte	0x04, 0x37
        /*0002*/ 	.short	(.L_2707 - .L_2706)
.L_2706:
        /*0004*/ 	.word	0x00000082


	//----- nvinfo : EIATTR_KPARAM_INFO
	.align		4
.L_2707:
        /*0008*/ 	.byte	0x04, 0x17
        /*000a*/ 	.short	(.L_2709 - .L_2708)
.L_2708:
        /*000c*/ 	.word	0x00000000
        /*0010*/ 	.short	0x0000
        /*0012*/ 	.short	0x0000
        /*0014*/ 	.byte	0x00, 0xf0, 0xa1, 0x03


	//----- nvinfo : EIATTR_SPARSE_MMA_MASK
	.align		4
.L_2709:
        /*0018*/ 	.byte	0x03, 0x50
        /*001a*/ 	.short	0x0000


	//----- nvinfo : EIATTR_MAXREG_COUNT
	.align		4
        /*001c*/ 	.byte	0x03, 0x1b
        /*001e*/ 	.short	0x0080


	//----- nvinfo : EIATTR_NUM_BARRIERS
	.align		4
        /*0020*/ 	.byte	0x02, 0x4c
        /*0022*/ 	.byte	0x01
	.zero		1


	//----- nvinfo : EIATTR_EXTERNS
	.align		4
        /*0024*/ 	.byte	0x04, 0x0f
        /*0026*/ 	.short	(.L_2711 - .L_2710)


	//   ....[0]....
	.align		4
.L_2710:
        /*0028*/ 	.word	index@(__assertfail)


	//----- nvinfo : EIATTR_MERCURY_ISA_VERSION
	.align		4
.L_2711:
        /*002c*/ 	.byte	0x03, 0x5f
        /*002e*/ 	.short	0x0101


	//----- nvinfo : EIATTR_COOP_GROUP_MASK_REGIDS
	.align		4
        /*0030*/ 	.byte	0x04, 0x29
        /*0032*/ 	.short	(.L_2713 - .L_2712)


	//   ....[0]....
.L_2712:
        /*0034*/ 	.word	0xffffffff


	//   ....[1]....
        /*0038*/ 	.word	0xffffffff


	//   ....[2]....
        /*003c*/ 	.word	0xffffffff


	//   ....[3]....
        /*0040*/ 	.word	0xffffffff


	//   ....[4]....
        /*0044*/ 	.word	0xffffffff


	//   ....[5]....
        /*0048*/ 	.word	0xffffffff


	//   ....[6]....
        /*004c*/ 	.word	0xffffffff


	//   ....[7]....
        /*0050*/ 	.word	0xffffffff


	//   ....[8]....
        /*0054*/ 	.word	0xffffffff


	//   ....[9]....
        /*0058*/ 	.word	0xffffffff


	//   ....[10]....
        /*005c*/ 	.word	0xffffffff


	//   ....[11]....
        /*0060*/ 	.word	0xffffffff


	//----- nvinfo : EIATTR_COOP_GROUP_INSTR_OFFSETS
	.align		4
.L_2713:
        /*0064*/ 	.byte	0x04, 0x28
        /*0066*/ 	.short	(.L_2715 - .L_2714)


	//   ....[0]....
.L_2714:
        /*0068*/ 	.word	0x00001fd0


	//   ....[1]....
        /*006c*/ 	.word	0x00001ff0


	//   ....[2]....
        /*0070*/ 	.word	0x00002010


	//   ....[3]....
        /*0074*/ 	.word	0x00002030


	//   ....[4]....
        /*0078*/ 	.word	0x000025d0


	//   ....[5]....
        /*007c*/ 	.word	0x00002660


	//   ....[6]....
        /*0080*/ 	.word	0x00002680


	//   ....[7]....
        /*0084*/ 	.word	0x000026a0


	//   ....[8]....
        /*0088*/ 	.word	0x000026d0


	//   ....[9]....
        /*008c*/ 	.word	0x000026f0


	//   ....[10]....
        /*0090*/ 	.word	0x00002720


	//   ....[11]....
        /*0094*/ 	.word	0x00002760


	//----- nvinfo : EIATTR_SYSCALL_OFFSETS
	.align		4
.L_2715:
        /*0098*/ 	.byte	0x04, 0x46
        /*009a*/ 	.short	(.L_2717 - .L_2716)


	//   ....[0]....
.L_2716:
        /*009c*/ 	.word	0x00000390


	//----- nvinfo : EIATTR_EXIT_INSTR_OFFSETS
	.align		4
.L_2717:
        /*00a0*/ 	.byte	0x04, 0x1c
        /*00a2*/ 	.short	(.L_2719 - .L_2718)


	//   ....[0]....
.L_2718:
        /*00a4*/ 	.word	0x00000240


	//   ....[1]....
        /*00a8*/ 	.word	0x000039a0


	//   ....[2]....
        /*00ac*/ 	.word	0x00003b30


	//----- nvinfo : EIATTR_MAX_THREADS
	.align		4
.L_2719:
        /*00b0*/ 	.byte	0x04, 0x05
        /*00b2*/ 	.short	(.L_2721 - .L_2720)
.L_2720:
        /*00b4*/ 	.word	0x00000100
        /*00b8*/ 	.word	0x00000001
        /*00bc*/ 	.word	0x00000001


	//----- nvinfo : EIATTR_CRS_STACK_SIZE
	.align		4
.L_2721:
        /*00c0*/ 	.byte	0x04, 0x1e
        /*00c2*/ 	.short	(.L_2723 - .L_2722)
.L_2722:
        /*00c4*/ 	.word	0x00000000


	//----- nvinfo : EIATTR_CBANK_PARAM_SIZE
	.align		4
.L_2723:
        /*00c8*/ 	.byte	0x03, 0x19
        /*00ca*/ 	.short	0x00e8


	//----- nvinfo : EIATTR_PARAM_CBANK
	.align		4
        /*00cc*/ 	.byte	0x04, 0x0a
        /*00ce*/ 	.short	(.L_2725 - .L_2724)
	.align		4
.L_2724:
        /*00d0*/ 	.word	index@(.nv.constant0._ZN7cutlass13device_kernelIN5flash19FlashAttnFwdCombineIN4cute5tupleIJNS3_1CILi16EEENS5_ILi64EEEEEELi8ELi256ELi1ELb0ELb0EffNS_4arch4Sm90EEEEEvNT_6ParamsE)
        /*00d4*/ 	.short	0x0210
        /*00d6*/ 	.short	0x00e8


	//----- nvinfo : EIATTR_SW_WAR
	.align		4
.L_2725:
        /*00d8*/ 	.byte	0x04, 0x36
        /*00da*/ 	.short	(.L_2727 - .L_2726)
.L_2726:
        /*00dc*/ 	.word	0x00000008
.L_2727:


//--------------------- .nv.info._ZN7cutlass13device_kernelIN5flash19FlashAttnFwdCombineIN4cute5tupleIJNS3_1CILi16EEENS5_ILi64EEEEEELi7ELi256ELi1ELb0ELb0EffNS_4arch4Sm90EEEEEvNT_6ParamsE --------------------------
	.section	.nv.info._ZN7cutlass13device_kernelIN5flash19FlashAttnFwdCombineIN4cute5tupleIJNS3_1CILi16EEENS5_ILi64EEEEEELi7ELi256ELi1ELb0ELb0EffNS_4arch4Sm90EEEEEvNT_6ParamsE,"",@"SHT_CUDA_INFO"
	.sectionflags	@""
	.align	4


	//----- nvinfo : EIATTR_CUDA_API_VERSION
	.align		4
        /*0000*/ 	.byte	0x04, 0x37
        /*0002*/ 	.short	(.L_2729 - .L_2728)
.L_2728:
        /*0004*/ 	.word	0x00000082


	//----- nvinfo : EIATTR_KPARAM_INFO
	.align		4
.L_2729:
        /*0008*/ 	.byte	0x04, 0x17
        /*000a*/ 	.short	(.L_2731 - .L_2730)
.L_2730:
        /*000c*/ 	.word	0x00000000
        /*0010*/ 	.short	0x0000
        /*0012*/ 	.short	0x0000
        /*0014*/ 	.byte	0x00, 0xf0, 0xa1, 0x03


	//----- nvinfo : EIATTR_SPARSE_MMA_MASK
	.align		4
.L_2731:
        /*0018*/ 	.byte	0x03, 0x50
        /*001a*/ 	.short	0x0000


	//----- nvinfo : EIATTR_MAXREG_COUNT
	.align		4
        /*001c*/ 	.byte	0x03, 0x1b
        /*001e*/ 	.short	0x0080


	//----- nvinfo : EIATTR_NUM_BARRIERS
	.align		4
        /*0020*/ 	.byte	0x02, 0x4c
        /*0022*/ 	.byte	0x01
	.zero		1


	//----- nvinfo : EIATTR_EXTERNS
	.align		4
        /*0024*/ 	.byte	0x04, 0x0f
        /*0026*/ 	.short	(.L_2733 - .L_2732)


	//   ....[0]....
	.align		4
.L_2732:
        /*0028*/ 	.word	index@(__assertfail)


	//----- nvinfo : EIATTR_MERCURY_ISA_VERSION
	.align		4
.L_2733:
        /*002c*/ 	.byte	0x03, 0x5f
        /*002e*/ 	.short	0x0101


	//----- nvinfo : EIATTR_COOP_GROUP_MASK_REGIDS
	.align		4
        /*0030*/ 	.byte	0x04, 0x29
        /*0032*/ 	.short	(.L_2735 - .L_2734)


	//   ....[0]....
.L_2734:
        /*0034*/ 	.word	0xffffffff


	//   ....[1]....
        /*0038*/ 	.word	0xffffffff


	//   ....[2]....
        /*003c*/ 	.word	0xffffffff


	//   ....[3]....
        /*0040*/ 	.word	0xffffffff


	//   ....[4]....
        /*0044*/ 	.word	0xffffffff


	//   ....[5]....
        /*0048*/ 	.word	0xffffffff


	//   ....[6]....
        /*004c*/ 	.word	0xffffffff


	//   ....[7]....
        /*0050*/ 	.word	0xffffffff


	//   ....[8]....
        /*0054*/ 	.word	0xffffffff


	//   ....[9]....
        /*0058*/ 	.word	0xffffffff


	//   ....[10]....
        /*005c*/ 	.word	0xffffffff


	//   ....[11]....
        /*0060*/ 	.word	0xffffffff


	//----- nvinfo : EIATTR_COOP_GROUP_INSTR_OFFSETS
	.align		4
.L_2735:
        /*0064*/ 	.byte	0x04, 0x28
        /*0066*/ 	.short	(.L_2737 - .L_2736)


	//   ....[0]....
.L_2736:
        /*0068*/ 	.word	0x00001560


	//   ....[1]....
        /*006c*/ 	.word	0x00001580


	//   ....[2]....
        /*0070*/ 	.word	0x000015a0


	//   ....[3]....
        /*0074*/ 	.word	0x000015c0


	//   ....[4]....
        /*0078*/ 	.word	0x000018e0


	//   ....[5]....
        /*007c*/ 	.word	0x00001900


	//   ....[6]....
        /*0080*/ 	.word	0x00001910


	//   ....[7]....
        /*0084*/ 	.word	0x00001940


	//   ....[8]....
        /*0088*/ 	.word	0x00001950


	//   ....[9]....
        /*008c*/ 	.word	0x00001980


	//   ....[10]....
        /*0090*/ 	.word	0x00001990


	//   ....[11]....
        /*0094*/ 	.word	0x000019e0


	//----- nvinfo : EIATTR_SYSCALL_OFFSETS
	.align		4
.L_2737:
        /*0098*/ 	.byte	0x04, 0x46
        /*009a*/ 	.short	(.L_2739 - .L_2738)


	//   ....[0]....
.L_2738:
        /*009c*/ 	.word	0x00000390


	//----- nvinfo : EIATTR_EXIT_INSTR_OFFSETS
	.align		4
.L_2739:
        /*00a0*/ 	.byte	0x04, 0x1c
        /*00a2*/ 	.short	(.L_2741 - .L_2740)


	//   ....[0]....
.L_2740:
        /*00a4*/ 	.word	0x00000240


	//   ....[1]....
        /*00a8*/ 	.word	0x00002b50


	//   ....[2]....
        /*00ac*/ 	.word	0x00002ce0


	//----- nvinfo : EIATTR_MAX_THREADS
	.align		4
.L_2741:
        /*00b0*/ 	.byte	0x04, 0x05
        /*00b2*/ 	.short	(.L_2743 - .L_2742)
.L_2742:
        /*00b4*/ 	.word	0x00000100
        /*00b8*/ 	.word	0x00000001
        /*00bc*/ 	.word	0x00000001


	//----- nvinfo : EIATTR_CRS_STACK_SIZE
	.align		4
.L_2743:
        /*00c0*/ 	.byte	0x04, 0x1e
        /*00c2*/ 	.short	(.L_2745 - .L_2744)
.L_2744:
        /*00c4*/ 	.word	0x00000000


	//----- nvinfo : EIATTR_CBANK_PARAM_SIZE
	.align		4
.L_2745:
        /*00c8*/ 	.byte	0x03, 0x19
        /*00ca*/ 	.short	0x00e8


	//----- nvinfo : EIATTR_PARAM_CBANK
	.align		4
        /*00cc*/ 	.byte	0x04, 0x0a
        /*00ce*/ 	.short	(.L_2747 - .L_2746)
	.align		4
.L_2746:
        /*00d0*/ 	.word	index@(.nv.constant0._ZN7cutlass13device_kernelIN5flash19FlashAttnFwdCombineIN4cute5tupleIJNS3_1CILi16EEENS5_ILi64EEEEEELi7ELi256ELi1ELb0ELb0EffNS_4arch4Sm90EEEEEvNT_6ParamsE)
        /*00d4*/ 	.short	0x0210
        /*00d6*/ 	.short	0x00e8


	//----- nvinfo : EIATTR_SW_WAR
	.align		4
.L_2747:
        /*00d8*/ 	.byte	0x04, 0x36
        /*00da*/ 	.short	(.L_2749 - .L_2748)
.L_2748:
        /*00dc*/ 	.word	0x00000008
.L_2749:


//--------------------- .nv.info._ZN7cutlass13device_kernelIN5flash19FlashAttnFwdCombineIN4cute5tupleIJNS3_1CILi16EEENS5_ILi64EEEEEELi6ELi256ELi1ELb0ELb0EffNS_4arch4Sm90EEEEEvNT_6ParamsE --------------------------
	.section	.nv.info._ZN7cutlass13device_kernelIN5flash19FlashAttnFwdCombineIN4cute5tupleIJNS3_1CILi16EEENS5_ILi64EEEEEELi6ELi256ELi1ELb0ELb0EffNS_4arch4Sm90EEEEEvNT_6ParamsE,"",@"SHT_CUDA_INFO"
	.sectionflags	@""
	.align	4


	//----- nvinfo : EIATTR_CUDA_API_VERSION
	.align		4
        /*0000*/ 	.byte	0x04, 0x37
        /*0002*/ 	.short	(.L_2751 - .L_2750)
.L_2750:
        /*0004*/ 	.word	0x00000082


	//----- nvinfo : EIATTR_KPARAM_INFO
	.align		4
.L_2751:
        /*0008*/ 	.byte	0x04, 0x17
        /*000a*/ 	.short	(.L_2753 - .L_2752)
.L_2752:
        /*000c*/ 	.word	0x00000000
        /*0010*/ 	.short	0x0000
        /*0012*/ 	.short	0x0000
        /*0014*/ 	.byte	0x00, 0xf0, 0xa1, 0x03


	//----- nvinfo : EIATTR_SPARSE_MMA_MASK
	.align		4
.L_2753:
        /*0018*/ 	.byte	0x03, 0x50
        /*001a*/ 	.short	0x0000


	//----- nvinfo : EIATTR_MAXREG_COUNT
	.align		4
        /*001c*/ 	.byte	0x03, 0x1b
        /*001e*/ 	.short	0x0080


	//----- nvinfo : EIATTR_NUM_BARRIERS
	.align		4
        /*0020*/ 	.byte	0x02, 0x4c
        /*0022*/ 	.byte	0x01
	.zero		1


	//----- nvinfo : EIATTR_EXTERNS
	.align		4
        /*0024*/ 	.byte	0x04, 0x0f
        /*0026*/ 	.short	(.L_2755 - .L_2754)


	//   ....[0]....
	.align		4
.L_2754:
        /*0028*/ 	.word	index@(__assertfail)


	//----- nvinfo : EIATTR_MERCURY_ISA_VERSION
	.align		4
.L_2755:
        /*002c*/ 	.byte	0x03, 0x5f
        /*002e*/ 	.short	0x0101


	//----- nvinfo : EIATTR_COOP_GROUP_MASK_REGIDS
	.align		4
        /*0030*/ 	.byte	0x04, 0x29
        /*0032*/ 	.short	(.L_2757 - .L_2756)


	//   ....[0]....
.L_2756:
        /*0034*/ 	.word	0xffffffff


	//   ....[1]....
        /*0038*/ 	.word	0xffffffff


	//   ....[2]....
        /*003c*/ 	.word	0xffffffff


	//   ....[3]....
        /*0040*/ 	.word	0xffffffff


	//   ....[4]....
        /*0044*/ 	.word	0xffffffff


	//   ....[5]....
        /*0048*/ 	.word	0xffffffff


	//   ....[6]....
        /*004c*/ 	.word	0xffffffff


	//   ....[7]....
        /*0050*/ 	.word	0xffffffff


	//   ....[8]....
        /*0054*/ 	.word	0xffffffff


	//   ....[9]....
        /*0058*/ 	.word	0xffffffff


	//   ....[10]....
        /*005c*/ 	.word	0xffffffff


	//   ....[11]....
        /*0060*/ 	.word	0xffffffff


	//----- nvinfo : EIATTR_COOP_GROUP_INSTR_OFFSETS
	.align		4
.L_2757:
        /*0064*/ 	.byte	0x04, 0x28
        /*0066*/ 	.short	(.L_2759 - .L_2758)


	//   ....[0]....
.L_2758:
        /*0068*/ 	.word	0x000010a0


	//   ....[1]....
        /*006c*/ 	.word	0x000010c0


	//   ....[2]....
        /*0070*/ 	.word	0x000010e0


	//   ....[3]....
        /*0074*/ 	.word	0x00001100


	//   ....[4]....
        /*0078*/ 	.word	0x000012a0


	//   ....[5]....
        /*007c*/ 	.word	0x000012c0


	//   ....[6]....
        /*0080*/ 	.word	0x000012d0


	//   ....[7]....
        /*0084*/ 	.word	0x00001300


	//   ....[8]....
        /*0088*/ 	.word	0x00001310


	//   ....[9]....
        /*008c*/ 	.word	0x00001340


	//   ....[10]....
        /*0090*/ 	.word	0x00001350


	//   ....[11]....
        /*0094*/ 	.word	0x00001390


	//----- nvinfo : EIATTR_SYSCALL_OFFSETS
	.align		4
.L_2759:
        /*0098*/ 	.byte	0x04, 0x46
        /*009a*/ 	.short	(.L_2761 - .L_2760)


	//   ....[0]....
.L_2760:
        /*009c*/ 	.word	0x00000390


	//----- nvinfo : EIATTR_EXIT_INSTR_OFFSETS
	.align		4
.L_2761:
        /*00a0*/ 	.byte	0x04, 0x1c
        /*00a2*/ 	.short	(.L_2763 - .L_2762)


	//   ....[0]....
.L_2762:
        /*00a4*/ 	.word	0x00000240


	//   ....[1]....
        /*00a8*/ 	.word	0x00002430


	//   ....[2]....
        /*00ac*/ 	.word	0x000025c0


	//----- nvinfo : EIATTR_MAX_THREADS
	.align		4
.L_2763:
        /*00b0*/ 	.byte	0x04, 0x05
        /*00b2*/ 	.short	(.L_2765 - .L_2764)
.L_2764:
        /*00b4*/ 	.word	0x00000100
        /*00b8*/ 	.word	0x00000001
        /*00bc*/ 	.word	0x00000001


	//----- nvinfo : EIATTR_CRS_STACK_SIZE
	.align		4
.L_2765:
        /*00c0*/ 	.byte	0x04, 0x1e
        /*00c2*/ 	.short	(.L_2767 - .L_2766)
.L_2766:
        /*00c4*/ 	.word	0x00000000


	//----- nvinfo : EIATTR_CBANK_PARAM_SIZE
	.align		4
.L_2767:
        /*00c8*/ 	.byte	0x03, 0x19
        /*00ca*/ 	.short	0x00e8


	//----- nvinfo : EIATTR_PARAM_CBANK
	.align		4
        /*00cc*/ 	.byte	0x04, 0x0a
        /*00ce*/ 	.short	(.L_2769 - .L_2768)
	.align		4
.L_2768:
        /*00d0*/ 	.word	index@(.nv.constant0._ZN7cutlass13device_kernelIN5flash19FlashAttnFwdCombineIN4cute5tupleIJNS3_1CILi16EEENS5_ILi64EEEEEELi6ELi256ELi1ELb0ELb0EffNS_4arch4Sm90EEEEEvNT_6ParamsE)
        /*00d4*/ 	.short	0x0210
        /*00d6*/ 	.short	0x00e8


	//----- nvinfo : EIATTR_SW_WAR
	.align		4
.L_2769:
        /*00d8*/ 	.byte	0x04, 0x36
        /*00da*/ 	.short	(.L_2771 - .L_2770)
.L_2770:
        /*00dc*/ 	.word	0x00000008
.L_2771:


//--------------------- .nv.info._ZN7cutlass13device_kernelIN5flash19FlashAttnFwdCombineIN4cute5tupleIJNS3_1CILi16EEENS5_ILi64EEEEEELi5ELi256ELi1ELb0ELb0EffNS_4arch4Sm90EEEEEvNT_6ParamsE --------------------------
	.section	.nv.info._ZN7cutlass13device_kernelIN5flash19FlashAttnFwdCombineIN4cute5tupleIJNS3_1CILi16EEENS5_ILi64EEEEEELi5ELi256ELi1ELb0ELb0EffNS_4arch4Sm90EEEEEvNT_6ParamsE,"",@"SHT_CUDA_INFO"
	.sectionflags	@""
	.align	4


	//----- nvinfo : EIATTR_CUDA_API_VERSION
	.align		4
        /*0000*/ 	.byte	0x04, 0x37
        /*0002*/ 	.short	(.L_2773 - .L_2772)
.L_2772:
        /*0004*/ 	.word	0x00000082


	//----- nvinfo : EIATTR_KPARAM_INFO
	.align		4
.L_2773:
        /*0008*/ 	.byte	0x04, 0x17
        /*000a*/ 	.short	(.L_2775 - .L_2774)
.L_2774:
        /*000c*/ 	.word	0x00000000
        /*0010*/ 	.short	0x0000
        /*0012*/ 	.short	0x0000
        /*0014*/ 	.byte	0x00, 0xf0, 0xa1, 0x03


	//----- nvinfo : EIATTR_SPARSE_MMA_MASK
	.align		4
.L_2775:
        /*0018*/ 	.byte	0x03, 0x50
        /*001a*/ 	.short	0x0000


	//----- nvinfo : EIATTR_MAXREG_COUNT
	.align		4
        /*001c*/ 	.byte	0x03, 0x1b
        /*001e*/ 	.short	0x0080


	//----- nvinfo : EIATTR_NUM_BARRIERS
	.align		4
        /*0020*/ 	.byte	0x02, 0x4c
        /*0022*/ 	.byte	0x01
	.zero		1


	//----- nvinfo : EIATTR_EXTERNS
	.align		4
        /*0024*/ 	.byte	0x04, 0x0f
        /*0026*/ 	.short	(.L_2777 - .L_2776)


	//   ....[0]....
	.align		4
.L_2776:
        /*0028*/ 	.word	index@(__assertfail)


	//----- nvinfo : EIATTR_MERCURY_ISA_VERSION
	.align		4
.L_2777:
        /*002c*/ 	.byte	0x03, 0x5f
        /*002e*/ 	.short	0x0101


	//----- nvinfo : EIATTR_COOP_GROUP_MASK_REGIDS
	.align		4
        /*0030*/ 	.byte	0x04, 0x29
        /*0032*/ 	.short	(.L_2779 - .L_2778)


	//   ....[0]....
.L_2778:
        /*0034*/ 	.word	0xffffffff


	//   ....[1]....
        /*0038*/ 	.word	0xffffffff


	//   ....[2]....
        /*003c*/ 	.word	0xffffffff


	//   ....[3]....
        /*0040*/ 	.word	0xffffffff


	//   ....[4]....
        /*0044*/ 	.word	0xffffffff


	//   ....[5]....
        /*0048*/ 	.word	0xffffffff


	//   ....[6]....
        /*004c*/ 	.word	0xffffffff


	//   ....[7]....
        /*0050*/ 	.word	0xffffffff


	//   ....[8]....
        /*0054*/ 	.word	0xffffffff


	//   ....[9]....
        /*0058*/ 	.word	0xffffffff


	//   ....[10]....
        /*005c*/ 	.word	0xffffffff


	//   ....[11]....
        /*0060*/ 	.word	0xffffffff


	//----- nvinfo : EIATTR_COOP_GROUP_INSTR_OFFSETS
	.align		4
.L_2779:
        /*0064*/ 	.byte	0x04, 0x28
        /*0066*/ 	.short	(.L_2781 - .L_2780)


	//   ....[0]....
.L_2780:
        /*0068*/ 	.word	0x00000de0


	//   ....[1]....
        /*006c*/ 	.word	0x00000e00


	//   ....[2]....
        /*0070*/ 	.word	0x00000e20


	//   ....[3]....
        /*0074*/ 	.word	0x00000e40


	//   ....[4]....
        /*0078*/ 	.word	0x00000f30


	//   ....[5]....
        /*007c*/ 	.word	0x00000f50


	//   ....[6]....
        /*0080*/ 	.word	0x00000f60


	//   ....[7]....
        /*0084*/ 	.word	0x00000f90


	//   ....[8]....
        /*0088*/ 	.word	0x00000fa0


	//   ....[9]....
        /*008c*/ 	.word	0x00000fe0


	//   ....[10]....
        /*0090*/ 	.word	0x00000ff0


	//   ....[11]....
        /*0094*/ 	.word	0x00001030


	//----- nvinfo : EIATTR_SYSCALL_OFFSETS
	.align		4
.L_2781:
        /*0098*/ 	.byte	0x04, 0x46
        /*009a*/ 	.short	(.L_2783 - .L_2782)


	//   ....[0]....
.L_2782:
        /*009c*/ 	.word	0x00000390


	//----- nvinfo : EIATTR_EXIT_INSTR_OFFSETS
	.align		4
.L_2783:
        /*00a0*/ 	.byte	0x04, 0x1c
        /*00a2*/ 	.short	(.L_2785 - .L_2784)


	//   ....[0]....
.L_2784:
        /*00a4*/ 	.word	0x00000240


	//   ....[1]....
        /*00a8*/ 	.word	0x000020d0


	//   ....[2]....
        /*00ac*/ 	.word	0x00002260


	//----- nvinfo : EIATTR_MAX_THREADS
	.align		4
.L_2785:
        /*00b0*/ 	.byte	0x04, 0x05
        /*00b2*/ 	.short	(.L_2787 - .L_2786)
.L_2786:
        /*00b4*/ 	.word	0x00000100
        /*00b8*/ 	.word	0x00000001
        /*00bc*/ 	.word	0x00000001


	//----- nvinfo : EIATTR_CRS_STACK_SIZE
	.align		4
.L_2787:
        /*00c0*/ 	.byte	0x04, 0x1e
        /*00c2*/ 	.short	(.L_2789 - .L_2788)
.L_2788:
        /*00c4*/ 	.word	0x00000000


	//----- nvinfo : EIATTR_CBANK_PARAM_SIZE
	.align		4
.L_2789:
        /*00c8*/ 	.byte	0x03, 0x19
        /*00ca*/ 	.short	0x00e8


	//----- nvinfo : EIATTR_PARAM_CBANK
	.align		4
        /*00cc*/ 	.byte	0x04, 0x0a
        /*00ce*/ 	.short	(.L_2791 - .L_2790)
	.align		4
.L_2790:
        /*00d0*/ 	.word	index@(.nv.constant0._ZN7cutlass13device_kernelIN5flash19FlashAttnFwdCombineIN4cute5tupleIJNS3_1CILi16EEENS5_ILi64EEEEEELi5ELi256ELi1ELb0ELb0EffNS_4arch4Sm90EEEEEvNT_6ParamsE)
        /*00d4*/ 	.short	0x0210
        /*00d6*/ 	.short	0x00e8


	//----- nvinfo : EIATTR_SW_WAR
	.align		4
.L_2791:
        /*00d8*/ 	.byte	0x04, 0x36
        /*00da*/ 	.short	(.L_2793 - .L_2792)
.L_2792:
        /*00dc*/ 	.word	0x00000008
.L_2793:


//--------------------- .nv.info._ZN7cutlass13device_kernelIN5flash19FlashAttnFwdCombineIN4cute5tupleIJNS3_1CILi16EEENS5_ILi64EEEEEELi4ELi256ELi1ELb0ELb0EffNS_4arch4Sm90EEEEEvNT_6ParamsE --------------------------
	.section	.nv.info._ZN7cutlass13device_kernelIN5flash19FlashAttnFwdCombineIN4cute5tupleIJNS3_1CILi16EEENS5_ILi64EEEEEELi4ELi256ELi1ELb0ELb0EffNS_4arch4Sm90EEEEEvNT_6ParamsE,"",@"SHT_CUDA_INFO"
	.sectionflags	@""
	.align	4


	//----- nvinfo : EIATTR_CUDA_API_VERSION
	.align		4
        /*0000*/ 	.byte	0x04, 0x37
        /*0002*/ 	.short	(.L_2795 - .L_2794)
.L_2794:
        /*0004*/ 	.word	0x00000082


	//----- nvinfo : EIATTR_KPARAM_INFO
	.align		4
.L_2795:
        /*0008*/ 	.byte	0x04, 0x17
        /*000a*/ 	.short	(.L_2797 - .L_2796)
.L_2796:
        /*000c*/ 	.word	0x00000000
        /*0010*/ 	.short	0x0000
        /*0012*/ 	.short	0x0000
        /*0014*/ 	.byte	0x00, 0xf0, 0xa1, 0x03


	//----- nvinfo : EIATTR_SPARSE_MMA_MASK
	.align		4
.L_2797:
        /*0018*/ 	.byte	0x03, 0x50
        /*001a*/ 	.short	0x0000


	//----- nvinfo : EIATTR_MAXREG_COUNT
	.align		4
        /*001c*/ 	.byte	0x03, 0x1b
        /*001e*/ 	.short	0x0080


	//----- nvinfo : EIATTR_NUM_BARRIERS
	.align		4
        /*0020*/ 	.byte	0x02, 0x4c
        /*0022*/ 	.byte	0x01
	.zero		1


	//----- nvinfo : EIATTR_EXTERNS
	.align		4
        /*0024*/ 	.byte	0x04, 0x0f
        /*0026*/ 	.short	(.L_2799 - .L_2798)


	//   ....[0]....
	.align		4
.L_2798:
        /*0028*/ 	.word	index@(__assertfail)


	//----- nvinfo : EIATTR_MERCURY_ISA_VERSION
	.align		4
.L_2799:
        /*002c*/ 	.byte	0x03, 0x5f
        /*002e*/ 	.short	0x0101


	//----- nvinfo : EIATTR_COOP_GROUP_MASK_REGIDS
	.align		4
        /*0030*/ 	.byte	0x04, 0x29
        /*0032*/ 	.short	(.L_2801 - .L_2800)


	//   ....[0]....
.L_2800:
        /*0034*/ 	.word	0xffffffff


	//   ....[1]....
        /*0038*/ 	.word	0xffffffff


	//   ....[2]....
        /*003c*/ 	.word	0xffffffff


	//   ....[3]....
        /*0040*/ 	.word	0xffffffff


	//   ....[4]....
        /*0044*/ 	.word	0xffffffff


	//   ....[5]....
        /*0048*/ 	.word	0xffffffff


	//   ....[6]....
        /*004c*/ 	.word	0xffffffff


	//   ....[7]....
        /*0050*/ 	.word	0xffffffff


	//   ....[8]....
        /*0054*/ 	.word	0xffffffff


	//   ....[9]....
        /*0058*/ 	.word	0xffffffff


	//   ....[10]....
        /*005c*/ 	.word	0xffffffff


	//   ....[11]....
        /*0060*/ 	.word	0xffffffff


	//----- nvinfo : EIATTR_COOP_GROUP_INSTR_OFFSETS
	.align		4
.L_2801:
        /*0064*/ 	.byte	0x04, 0x28
        /*0066*/ 	.short	(.L_2803 - .L_2802)


	//   ....[0]....
.L_2802:
        /*0068*/ 	.word	0x00000c90


	//   ....[1]....
        /*006c*/ 	.word	0x00000cb0


	//   ....[2]....
        /*0070*/ 	.word	0x00000cd0


	//   ....[3]....
        /*0074*/ 	.word	0x00000cf0


	//   ....[4]....
        /*0078*/ 	.word	0x00000d90


	//   ....[5]....
        /*007c*/ 	.word	0x00000db0


	//   ....[6]....
        /*0080*/ 	.word	0x00000dc0


	//   ....[7]....
        /*0084*/ 	.word	0x00000df0


	//   ....[8]....
        /*0088*/ 	.word	0x00000e00


	//   ....[9]....
        /*008c*/ 	.word	0x00000e40


	//   ....[10]....
        /*0090*/ 	.word	0x00000e50


	//   ....[11]....
        /*0094*/ 	.word	0x00000e90


	//----- nvinfo : EIATTR_SYSCALL_OFFSETS
	.align		4
.L_2803:
        /*0098*/ 	.byte	0x04, 0x46
        /*009a*/ 	.short	(.L_2805 - .L_2804)


	//   ....[0]....
.L_2804:
        /*009c*/ 	.word	0x00000390


	//----- nvinfo : EIATTR_EXIT_INSTR_OFFSETS
	.align		4
.L_2805:
        /*00a0*/ 	.byte	0x04, 0x1c
        /*00a2*/ 	.short	(.L_2807 - .L_2806)


	//   ....[0]....
.L_2806:
        /*00a4*/ 	.word	0x00000240


	//   ....[1]....
        /*00a8*/ 	.word	0x00001f10


	//   ....[2]....
        /*00ac*/ 	.word	0x000020a0


	//----- nvinfo : EIATTR_MAX_THREADS
	.align		4
.L_2807:
        /*00b0*/ 	.byte	0x04, 0x05
        /*00b2*/ 	.short	(.L_2809 - .L_2808)
.L_2808:
        /*00b4*/ 	.word	0x00000100
        /*00b8*/ 	.word	0x00000001
        /*00bc*/ 	.word	0x00000001


	//----- nvinfo : EIATTR_CRS_STACK_SIZE
	.align		4
.L_2809:
        /*00c0*/ 	.byte	0x04, 0x1e
        /*00c2*/ 	.short	(.L_2811 - .L_2810)
.L_2810:
        /*00c4*/ 	.word	0x00000000


	//----- nvinfo : EIATTR_CBANK_PARAM_SIZE
	.align		4
.L_2811:
        /*00c8*/ 	.byte	0x03, 0x19
        /*00ca*/ 	.short	0x00e8


	//----- nvinfo : EIATTR_PARAM_CBANK
	.align		4
        /*00cc*/ 	.byte	0x04, 0x0a
        /*00ce*/ 	.short	(.L_2813 - .L_2812)
	.align		4
.L_2812:
        /*00d0*/ 	.word	index@(.nv.constant0._ZN7cutlass13device_kernelIN5flash19FlashAttnFwdCombineIN4cute5tupleIJNS3_1CILi16EEENS5_ILi64EEEEEELi4ELi256ELi1ELb0ELb0EffNS_4arch4Sm90EEEEEvNT_6ParamsE)
        /*00d4*/ 	.short	0x0210
        /*00d6*/ 	.short	0x00e8


	//----- nvinfo : EIATTR_SW_WAR
	.align		4
.L_2813:
        /*00d8*/ 	.byte	0x04, 0x36
        /*00da*/ 	.short	(.L_2815 - .L_2814)
.L_2814:
        /*00dc*/ 	.word	0x00000008
.L_2815:


//--------------------- .nv.info._ZN7cutlass13device_kernelIN5flash19FlashAttnFwdCombineIN4cute5tupleIJNS3_1CILi16EEENS5_ILi64EEEEEELi8ELi256ELi1ELb0ELb1EffNS_4arch4Sm90EEEEEvNT_6ParamsE --------------------------
	.section	.nv.info._ZN7cutlass13device_kernelIN5flash19FlashAttnFwdCombineIN4cute5tupleIJNS3_1CILi16EEENS5_ILi64EEEEEELi8ELi256ELi1ELb0ELb1EffNS_4arch4Sm90EEEEEvNT_6ParamsE,"",@"SHT_CUDA_INFO"
	.sectionflags	@""
	.align	4


	//----- nvinfo : EIATTR_CUDA_API_VERSION
	.align		4
        /*0000*/ 	.byte	0x04, 0x37
        /*0002*/ 	.short	(.L_2817 - .L_2816)
.L_2816:
        /*0004*/ 	.word	0x00000082


	//----- nvinfo : EIATTR_KPARAM_INFO
	.align		4
.L_2817:
        /*0008*/ 	.byte	0x04, 0x17
        /*000a*/ 	.short	(.L_2819 - .L_2818)
.L_2818:
        /*000c*/ 	.word	0x00000000
        /*0010*/ 	.short	0x0000
        /*0012*/ 	.short	0x0000
        /*0014*/ 	.byte	0x00, 0xf0, 0xa1, 0x03


	//----- nvinfo : EIATTR_SPARSE_MMA_MASK
	.align		4
.L_2819:
        /*0018*/ 	.byte	0x03, 0x50
        /*001a*/ 	.short	0x0000


	//----- nvinfo : EIATTR_MAXREG_COUNT
	.align		4
        /*001c*/ 	.byte	0x03, 0x1b
        /*001e*/ 	.short	0x0080


	//----- nvinfo : EIATTR_NUM_BARRIERS
	.align		4
        /*0020*/ 	.byte	0x02, 0x4c
        /*0022*/ 	.byte	0x01
	.zero		1


	//----- nvinfo : EIATTR_EXTERNS
	.align		4
        /*0024*/ 	.byte	0x04, 0x0f
        /*0026*/ 	.short	(.L_2821 - .L_2820)


	//   ....[0]....
	.align		4
.L_2820:
        /*0028*/ 	.word	index@(__assertfail)


	//----- nvinfo : EIATTR_MERCURY_ISA_VERSION
	.align		4
.L_2821:
        /*002c*/ 	.byte	0x03, 0x5f
        /*002e*/ 	.short	0x0101


	//----- nvinfo : EIATTR_COOP_GROUP_MASK_REGIDS
	.align		4
        /*0030*/ 	.byte	0x04, 0x29
        /*0032*/ 	.short	(.L_2823 - .L_2822)


	//   ....[0]....
.L_2822:
        /*0034*/ 	.word	0xffffffff


	//   ....[1]....
        /*0038*/ 	.word	0xffffffff


	//   ....[2]....
        /*003c*/ 	.word	0xffffffff


	//   ....[3]....
        /*0040*/ 	.word	0xffffffff


	//   ....[4]....
        /*0044*/ 	.word	0xffffffff


	//   ....[5]....
        /*0048*/ 	.word	0xffffffff


	//   ....[6]....
        /*004c*/ 	.word	0xffffffff


	//   ....[7]....
        /*0050*/ 	.word	0xffffffff


	//   ....[8]....
        /*0054*/ 	.word	0xffffffff


	//   ....[9]....
        /*0058*/ 	.word	0xffffffff


	//   ....[10]....
        /*005c*/ 	.word	0xffffffff


	//   ....[11]....
        /*0060*/ 	.word	0xffffffff


	//----- nvinfo : EIATTR_COOP_GROUP_INSTR_OFFSETS
	.align		4
.L_2823:
        /*0064*/ 	.byte	0x04, 0x28
        /*0066*/ 	.short	(.L_2825 - .L_2824)


	//   ....[0]....
.L_2824:
        /*0068*/ 	.word	0x000028c0


	//   ....[1]....
        /*006c*/ 	.word	0x000028e0


	//   ....[2]....
        /*0070*/ 	.word	0x00002900


	//   ....[3]....
        /*0074*/ 	.word	0x00002920


	//   ....[4]....
        /*0078*/ 	.word	0x00002ea0


	//   ....[5]....
        /*007c*/ 	.word	0x00002f40


	//   ....[6]....
        /*0080*/ 	.word	0x00002f70


	//   ....[7]....
        /*0084*/ 	.word	0x00002fa0


	//   ....[8]....
        /*0088*/ 	.word	0x00002fd0


	//   ....[9]....
        /*008c*/ 	.word	0x00002ff0


	//   ....[10]....
        /*0090*/ 	.word	0x00003020


	//   ....[11]....
        /*0094*/ 	.word	0x00003050


	//----- nvinfo : EIATTR_SYSCALL_OFFSETS
	.align		4
.L_2825:
        /*0098*/ 	.byte	0x04, 0x46
        /*009a*/ 	.short	(.L_2827 - .L_2826)


	//   ....[0]....
.L_2826:
        /*009c*/ 	.word	0x00000510


	//----- nvinfo : EIATTR_EXIT_INSTR_OFFSETS
	.align		4
.L_2827:
        /*00a0*/ 	.byte	0x04, 0x1c
        /*00a2*/ 	.short	(.L_2829 - .L_2828)


	//   ....[0]....
.L_2828:
        /*00a4*/ 	.word	0x00000240


	//   ....[1]....
        /*00a8*/ 	.word	0x000003c0


	//   ....[2]....
        /*00ac*/ 	.word	0x00004270


	//   ....[3]....
        /*00b0*/ 	.word	0x000043b0


	//----- nvinfo : EIATTR_MAX_THREADS
	.align		4
.L_2829:
        /*00b4*/ 	.byte	0x04, 0x05
        /*00b6*/ 	.short	(.L_2831 - .L_2830)
.L_2830:
        /*00b8*/ 	.word	0x00000100
        /*00bc*/ 	.word	0x00000001
        /*00c0*/ 	.word	0x00000001


	//----- nvinfo : EIATTR_CRS_STACK_SIZE
	.align		4
.L_2831:
        /*00c4*/ 	.byte	0x04, 0x1e
        /*00c6*/ 	.short	(.L_2833 - .L_2832)
.L_2832:
        /*00c8*/ 	.word	0x00000000


	//----- nvinfo : EIATTR_CBANK_PARAM_SIZE
	.align		4
.L_2833:
        /*00cc*/ 	.byte	0x03, 0x19
        /*00ce*/ 	.short	0x00e8


	//----- nvinfo : EIATTR_PARAM_CBANK
	.align		4
        /*00d0*/ 	.byte	0x04, 0x0a
        /*00d2*/ 	.short	(.L_2835 - .L_2834)
	.align		4
.L_2834:
        /*00d4*/ 	.word	index@(.nv.constant0._ZN7cutlass13device_kernelIN5flash19FlashAttnFwdCombineIN4cute5tupleIJNS3_1CILi16EEENS5_ILi64EEEEEELi8ELi256ELi1ELb0ELb1EffNS_4arch4Sm90EEEEEvNT_6ParamsE)
        /*00d8*/ 	.short	0x0210
        /*00da*/ 	.short	0x00e8


	//----- nvinfo : EIATTR_SW_WAR
	.align		4
.L_2835:
        /*00dc*/ 	.byte	0x04, 0x36
        /*00de*/ 	.short	(.L_2837 - .L_2836)
.L_2836:
        /*00e0*/ 	.word	0x00000008
.L_2837:


//--------------------- .nv.info._ZN7cutlass13device_kernelIN5flash19FlashAttnFwdCombineIN4cute5tupleIJNS3_1CILi16EEENS5_ILi64EEEEEELi7ELi256ELi1ELb0ELb1EffNS_4arch4Sm90EEEEEvNT_6ParamsE --------------------------
	.section	.nv.info._ZN7cutlass13device_kernelIN5flash19FlashAttnFwdCombineIN4cute5tupleIJNS3_1CILi16EEENS5_ILi64EEEEEELi7ELi256ELi1ELb0ELb1EffNS_4arch4Sm90EEEEEvNT_6ParamsE,"",@"SHT_CUDA_INFO"
	.sectionflags	@""
	.align	4


	//----- nvinfo : EIATTR_CUDA_API_VERSION
	.align		4
        /*0000*/ 	.byte	0x04, 0x37
        /*0002*/ 	.short	(.L_2839 - .L_2838)
.L_2838:
        /*0004*/ 	.word	0x00000082


	//----- nvinfo : EIATTR_KPARAM_INFO
	.align		4
.L_2839:
        /*0008*/ 	.byte	0x04, 0x17
        /*000a*/ 	.short	(.L_2841 - .L_2840)
.L_2840:
        /*000c*/ 	.word	0x00000000
        /*0010*/ 	.short	0x0000
        /*0012*/ 	.short	0x0000
        /*0014*/ 	.byte	0x00, 0xf0, 0xa1, 0x03


	//----- nvinfo : EIATTR_SPARSE_MMA_MASK
	.align		4
.L_2841:
        /*0018*/ 	.byte	0x03, 0x50
        /*001a*/ 	.short	0x0000


	//----- nvinfo : EIATTR_MAXREG_COUNT
	.align		4
        /*001c*/ 	.byte	0x03, 0x1b
        /*001e*/ 	.short	0x0080


	//----- nvinfo : EIATTR_NUM_BARRIERS
	.align		4
        /*0020*/ 	.byte	0x02, 0x4c
        /*0022*/ 	.byte	0x01
	.zero		1


	//----- nvinfo : EIATTR_EXTERNS
	.align		4
        /*0024*/ 	.byte	0x04, 0x0f
        /*0026*/ 	.short	(.L_2843 - .L_2842)


	//   ....[0]....
	.align		4
.L_2842:
        /*0028*/ 	.word	index@(__assertfail)


	//----- nvinfo : EIATTR_MERCURY_ISA_VERSION
	.align		4
.L_2843:
        /*002c*/ 	.byte	0x03, 0x5f
        /*002e*/ 	.short	0x0101


	//----- nvinfo : EIATTR_COOP_GROUP_MASK_REGIDS
	.align		4
        /*0030*/ 	.byte	0x04, 0x29
        /*0032*/ 	.short	(.L_2845 - .L_2844)


	//   ....[0]....
.L_2844:
        /*0034*/ 	.word	0xffffffff


	//   ....[1]....
        /*0038*/ 	.word	0xffffffff


	//   ....[2]....
        /*003c*/ 	.word	0xffffffff


	//   ....[3]....
        /*0040*/ 	.word	0xffffffff


	//   ....[4]....
        /*0044*/ 	.word	0xffffffff


	//   ....[5]....
        /*0048*/ 	.word	0xffffffff


	//   ....[6]....
        /*004c*/ 	.word	0xffffffff


	//   ....[7]....
        /*0050*/ 	.word	0xffffffff


	//   ....[8]....
        /*0054*/ 	.word	0xffffffff


	//   ....[9]....
        /*0058*/ 	.word	0xffffffff


	//   ....[10]....
        /*005c*/ 	.word	0xffffffff


	//   ....[11]....
        /*0060*/ 	.word	0xffffffff


	//----- nvinfo : EIATTR_COOP_GROUP_INSTR_OFFSETS
	.align		4
.L_2845:
        /*0064*/ 	.byte	0x04, 0x28
        /*0066*/ 	.short	(.L_2847 - .L_2846)


	//   ....[0]....
.L_2846:
        /*0068*/ 	.word	0x00001e80


	//   ....[1]....
        /*006c*/ 	.word	0x00001ea0


	//   ....[2]....
        /*0070*/ 	.word	0x00001ec0


	//   ....[3]....
        /*0074*/ 	.word	0x00001ee0


	//   ....[4]....
        /*0078*/ 	.word	0x00002190


	//   ....[5]....
        /*007c*/ 	.word	0x00002220


	//   ....[6]....
        /*0080*/ 	.word	0x00002240


	//   ....[7]....
        /*0084*/ 	.word	0x00002270


	//   ....[8]....
        /*0088*/ 	.word	0x00002280


	//   ....[9]....
        /*008c*/ 	.word	0x000022c0


	//   ....[10]....
        /*0090*/ 	.word	0x000022d0


	//   ....[11]....
        /*0094*/ 	.word	0x00002310


	//----- nvinfo : EIATTR_SYSCALL_OFFSETS
	.align		4
.L_2847:
        /*0098*/ 	.byte	0x04, 0x46
        /*009a*/ 	.short	(.L_2849 - .L_2848)


	//   ....[0]....
.L_2848:
        /*009c*/ 	.word	0x00000510


	//----- nvinfo : EIATTR_EXIT_INSTR_OFFSETS
	.align		4
.L_2849:
        /*00a0*/ 	.byte	0x04, 0x1c
        /*00a2*/ 	.short	(.L_2851 - .L_2850)


	//   ....[0]....
.L_2850:
        /*00a4*/ 	.word	0x00000240


	//   ....[1]....
        /*00a8*/ 	.word	0x000003c0


	//   ....[2]....
        /*00ac*/ 	.word	0x00003410


	//   ....[3]....
        /*00b0*/ 	.word	0x00003550


	//----- nvinfo : EIATTR_MAX_THREADS
	.align		4
.L_2851:
        /*00b4*/ 	.byte	0x04, 0x05
        /*00b6*/ 	.short	(.L_2853 - .L_2852)
.L_2852:
        /*00b8*/ 	.word	0x00000100
        /*00bc*/ 	.word	0x00000001
        /*00c0*/ 	.word	0x00000001


	//----- nvinfo : EIATTR_CRS_STACK_SIZE
	.align		4
.L_2853:
        /*00c4*/ 	.byte	0x04, 0x1e
        /*00c6*/ 	.short	(.L_2855 - .L_2854)
.L_2854:
        /*00c8*/ 	.word	0x00000000


	//----- nvinfo : EIATTR_CBANK_PARAM_SIZE
	.align		4
.L_2855:
        /*00cc*/ 	.byte	0x03, 0x19
        /*00ce*/ 	.short	0x00e8


	//----- nvinfo : EIATTR_PARAM_CBANK
	.align		4
        /*00d0*/ 	.byte	0x04, 0x0a
        /*00d2*/ 	.short	(.L_2857 - .L_2856)
	.align		4
.L_2856:
        /*00d4*/ 	.word	index@(.nv.constant0._ZN7cutlass13device_kernelIN5flash19FlashAttnFwdCombineIN4cute5tupleIJNS3_1CILi16EEENS5_ILi64EEEEEELi7ELi256ELi1ELb0ELb1EffNS_4arch4Sm90EEEEEvNT_6ParamsE)
        /*00d8*/ 	.short	0x0210
        /*00da*/ 	.short	0x00e8


	//----- nvinfo : EIATTR_SW_WAR
	.align		4
.L_2857:
        /*00dc*/ 	.byte	0x04, 0x36
        /*00de*/ 	.short	(.L_2859 - .L_2858)
.L_2858:
        /*00e0*/ 	.word	0x00000008
.L_2859:


//--------------------- .nv.info._ZN7cutlass13device_kernelIN5flash19FlashAttnFwdCombineIN4cute5tupleIJNS3_1CILi16EEENS5_ILi64EEEEEELi6ELi256ELi1ELb0ELb1EffNS_4arch4Sm90EEEEEvNT_6ParamsE --------------------------
	.section	.nv.info._ZN7cutlass13device_kernelIN5flash19FlashAttnFwdCombineIN4cute5tupleIJNS3_1CILi16EEENS5_ILi64EEEEEELi6ELi256ELi1ELb0ELb1EffNS_4arch4Sm90EEEEEvNT_6ParamsE,"",@"SHT_CUDA_INFO"
	.sectionflags	@""
	.align	4


	//----- nvinfo : EIATTR_CUDA_API_VERSION
	.align		4
        /*0000*/ 	.byte	0x04, 0x37
        /*0002*/ 	.short	(.L_2861 - .L_2860)
.L_2860:
        /*0004*/ 	.word	0x00000082


	//----- nvinfo : EIATTR_KPARAM_INFO
	.align		4
.L_2861:
        /*0008*/ 	.byte	0x04, 0x17
        /*000a*/ 	.short	(.L_2863 - .L_2862)
.L_2862:
        /*000c*/ 	.word	0x00000000
        /*0010*/ 	.short	0x0000
        /*0012*/ 	.short	0x0000
        /*0014*/ 	.byte	0x00, 0xf0, 0xa1, 0x03


	//----- nvinfo : EIATTR_SPARSE_MMA_MASK
	.align		4
.L_2863:
        /*0018*/ 	.byte	0x03, 0x50
        /*001a*/ 	.short	0x0000


	//----- nvinfo : EIATTR_MAXREG_COUNT
	.align		4
        /*001c*/ 	.byte	0x03, 0x1b
        /*001e*/ 	.short	0x0080


	//----- nvinfo : EIATTR_NUM_BARRIERS
	.align		4
        /*0020*/ 	.byte	0x02, 0x4c
        /*0022*/ 	.byte	0x01
	.zero		1


	//----- nvinfo : EIATTR_EXTERNS
	.align		4
        /*0024*/ 	.byte	0x04, 0x0f
        /*0026*/ 	.short	(.L_2865 - .L_2864)


	//   ....[0]....
	.align		4
.L_2864:
        /*0028*/ 	.word	index@(__assertfail)


	//----- nvinfo : EIATTR_MERCURY_ISA_VERSION
	.align		4
.L_2865:
        /*002c*/ 	.byte	0x03, 0x5f
        /*002e*/ 	.short	0x0101


	//----- nvinfo : EIATTR_COOP_GROUP_MASK_REGIDS
	.align		4
        /*0030*/ 	.byte	0x04, 0x29
        /*0032*/ 	.short	(.L_2867 - .L_2866)


	//   ....[0]....
.L_2866:
        /*0034*/ 	.word	0xffffffff


	//   ....[1]....
        /*0038*/ 	.word	0xffffffff


	//   ....[2]....
        /*003c*/ 	.word	0xffffffff


	//   ....[3]....
        /*0040*/ 	.word	0xffffffff


	//   ....[4]....
        /*0044*/ 	.word	0xffffffff


	//   ....[5]....
        /*0048*/ 	.word	0xffffffff


	//   ....[6]....
        /*004c*/ 	.word	0xffffffff


	//   ....[7]....
        /*0050*/ 	.word	0xffffffff


	//   ....[8]....
        /*0054*/ 	.word	0xffffffff


	//   ....[9]....
        /*0058*/ 	.word	0xffffffff


	//   ....[10]....
        /*005c*/ 	.word	0xffffffff


	//   ....[11]....
        /*0060*/ 	.word	0xffffffff


	//----- nvinfo : EIATTR_COOP_GROUP_INSTR_OFFSETS
	.align		4
.L_2867:
        /*0064*/ 	.byte	0x04, 0x28
        /*0066*/ 	.short	(.L_2869 - .L_2868)


	//   ....[0]....
.L_2868:
        /*0068*/ 	.word	0x00001980


	//   ....[1]....
        /*006c*/ 	.word	0x000019a0


	//   ....[2]....
        /*0070*/ 	.word	0x000019c0


	//   ....[3]....
        /*0074*/ 	.word	0x000019e0


	//   ....[4]....
        /*0078*/ 	.word	0x00001b80


	//   ....[5]....
        /*007c*/ 	.word	0x00001ba0


	//   ....[6]....
        /*0080*/ 	.word	0x00001bb0


	//   ....[7]....
        /*0084*/ 	.word	0x00001be0


	//   ....[8]....
        /*0088*/ 	.word	0x00001bf0


	//   ....[9]....
        /*008c*/ 	.word	0x00001c30


	//   ....[10]....
        /*0090*/ 	.word	0x00001c40


	//   ....[11]....
        /*0094*/ 	.word	0x00001c70


	//----- nvinfo : EIATTR_SYSCALL_OFFSETS
	.align		4
.L_2869:
        /*0098*/ 	.byte	0x04, 0x46
        /*009a*/ 	.short	(.L_2871 - .L_2870)


	//   ....[0]....
.L_2870:
        /*009c*/ 	.word	0x00000510


	//----- nvinfo : EIATTR_EXIT_INSTR_OFFSETS
	.align		4
.L_2871:
        /*00a0*/ 	.byte	0x04, 0x1c
        /*00a2*/ 	.short	(.L_2873 - .L_2872)


	//   ....[0]....
.L_2872:
        /*00a4*/ 	.word	0x00000240


	//   ....[1]....
        /*00a8*/ 	.word	0x000003c0


	//   ....[2]....
        /*00ac*/ 	.word	0x00002d40


	//   ....[3]....
        /*00b0*/ 	.word	0x00002e80


	//----- nvinfo : EIATTR_MAX_THREADS
	.align		4
.L_2873:
        /*00b4*/ 	.byte	0x04, 0x05
        /*00b6*/ 	.short	(.L_2875 - .L_2874)
.L_2874:
        /*00b8*/ 	.word	0x00000100
        /*00bc*/ 	.word	0x00000001
        /*00c0*/ 	.word	0x00000001


	//----- nvinfo : EIATTR_CRS_STACK_SIZE
	.align		4
.L_2875:
        /*00c4*/ 	.byte	0x04, 0x1e
        /*00c6*/ 	.short	(.L_2877 - .L_2876)
.L_2876:
        /*00c8*/ 	.word	0x00000000


	//----- nvinfo : EIATTR_CBANK_PARAM_SIZE
	.align		4
.L_2877:
        /*00cc*/ 	.byte	0x03, 0x19
        /*00ce*/ 	.short	0x00e8


	//----- nvinfo : EIATTR_PARAM_CBANK
	.align		4
        /*00d0*/ 	.byte	0x04, 0x0a
        /*00d2*/ 	.short	(.L_2879 - .L_2878)
	.align		4
.L_2878:
        /*00d4*/ 	.word	index@(.nv.constant0._ZN7cutlass13device_kernelIN5flash19FlashAttnFwdCombineIN4cute5tupleIJNS3_1CILi16EEENS5_ILi64EEEEEELi6ELi256ELi1ELb0ELb1EffNS_4arch4Sm90EEEEEvNT_6ParamsE)
        /*00d8*/ 	.short	0x0210
        /*00da*/ 	.short	0x00e8


	//----- nvinfo : EIATTR_SW_WAR
	.align		4
.L_2879:
        /*00dc*/ 	.byte	0x04, 0x36
        /*00de*/ 	.short	(.L_2881 - .L_2880)
.L_2880:
        /*00e0*/ 	.word	0x00000008
.L_2881:


//--------------------- .nv.info._ZN7cutlass13device_kernelIN5flash19FlashAttnFwdCombineIN4cute5tupleIJNS3_1CILi16EEENS5_ILi64EEEEEELi5ELi256ELi1ELb0ELb1EffNS_4arch4Sm90EEEEEvNT_6ParamsE --------------------------
	.section	.nv.info._ZN7cutlass13device_kernelIN5flash19FlashAttnFwdCombineIN4cute5tupleIJNS3_1CILi16EEENS5_ILi64EEEEEELi5ELi256ELi1ELb0ELb1EffNS_4arch4Sm90EEEEEvNT_6ParamsE,"",@"SHT_CUDA_INFO"
	.sectionflags	@""
	.align	4


	//----- nvinfo : EIATTR_CUDA_API_VERSION
	.align		4
        /*0000*/ 	.byte	0x04, 0x37
        /*0002*/ 	.short	(.L_2883 - .L_2882)
.L_2882:
        /*0004*/ 	.word	0x00000082


	//----- nvinfo : EIATTR_KPARAM_INFO
	.align		4
.L_2883:
        /*0008*/ 	.byte	0x04, 0x17
        /*000a*/ 	.short	(.L_2885 - .L_2884)
.L_2884:
        /*000c*/ 	.word	0x00000000
        /*0010*/ 	.short	0x0000
        /*0012*/ 	.short	0x0000
        /*0014*/ 	.byte	0x00, 0xf0, 0xa1, 0x03


	//----- nvinfo : EIATTR_SPARSE_MMA_MASK
	.align		4
.L_2885:
        /*0018*/ 	.byte	0x03, 0x50
        /*001a*/ 	.short	0x0000


	//----- nvinfo : EIATTR_MAXREG_COUNT
	.align		4
        /*001c*/ 	.byte	0x03, 0x1b
        /*001e*/ 	.short	0x0080


	//----- nvinfo : EIATTR_NUM_BARRIERS
	.align		4
        /*0020*/ 	.byte	0x02, 0x4c
        /*0022*/ 	.byte	0x01
	.zero		1


	//----- nvinfo : EIATTR_EXTERNS
	.align		4
        /*0024*/ 	.byte	0x04, 0x0f
        /*0026*/ 	.short	(.L_2887 - .L_2886)


	//   ....[0]....
	.align		4
.L_2886:
        /*0028*/ 	.word	index@(__assertfail)


	//----- nvinfo : EIATTR_MERCURY_ISA_VERSION
	.align		4
.L_2887:
        /*002c*/ 	.byte	0x03, 0x5f
        /*002e*/ 	.short	0x0101


	//----- nvinfo : EIATTR_COOP_GROUP_MASK_REGIDS
	.align		4
        /*0030*/ 	.byte	0x04, 0x29
        /*0032*/ 	.short	(.L_2889 - .L_2888)


	//   ....[0]....
.L_2888:
        /*0034*/ 	.word	0xffffffff


	//   ....[1]....
        /*0038*/ 	.word	0xffffffff


	//   ....[2]....
        /*003c*/ 	.word	0xffffffff


	//   ....[3]....
        /*0040*/ 	.word	0xffffffff


	//   ....[4]....
        /*0044*/ 	.word	0xffffffff


	//   ....[5]....
        /*0048*/ 	.word	0xffffffff


	//   ....[6]....
        /*004c*/ 	.word	0xffffffff


	//   ....[7]....
        /*0050*/ 	.word	0xffffffff


	//   ....[8]....
        /*0054*/ 	.word	0xffffffff


	//   ....[9]....
        /*0058*/ 	.word	0xffffffff


	//   ....[10]....
        /*005c*/ 	.word	0xffffffff


	//   ....[11]....
        /*0060*/ 	.word	0xffffffff


	//----- nvinfo : EIATTR_COOP_GROUP_INSTR_OFFSETS
	.align		4
.L_2889:
        /*0064*/ 	.byte	0x04, 0x28
        /*0066*/ 	.short	(.L_2891 - .L_2890)


	//   ....[0]....
.L_2890:
        /*0068*/ 	.word	0x00001700


	//   ....[1]....
        /*006c*/ 	.word	0x00001720


	//   ....[2]....
        /*0070*/ 	.word	0x00001740


	//   ....[3]....
        /*0074*/ 	.word	0x00001760


	//   ....[4]....
        /*0078*/ 	.word	0x00001850


	//   ....[5]....
        /*007c*/ 	.word	0x00001870


	//   ....[6]....
        /*0080*/ 	.word	0x00001880


	//   ....[7]....
        /*0084*/ 	.word	0x000018b0


	//   ....[8]....
        /*0088*/ 	.word	0x000018c0


	//   ....[9]....
        /*008c*/ 	.word	0x00001900


	//   ....[10]....
        /*0090*/ 	.word	0x00001910


	//   ....[11]....
        /*0094*/ 	.word	0x00001940


	//----- nvinfo : EIATTR_SYSCALL_OFFSETS
	.align		4
.L_2891:
        /*0098*/ 	.byte	0x04, 0x46
        /*009a*/ 	.short	(.L_2893 - .L_2892)


	//   ....[0]....
.L_2892:
        /*009c*/ 	.word	0x00000510


	//----- nvinfo : EIATTR_EXIT_INSTR_OFFSETS
	.align		4
.L_2893:
        /*00a0*/ 	.byte	0x04, 0x1c
        /*00a2*/ 	.short	(.L_2895 - .L_2894)


	//   ....[0]....
.L_2894:
        /*00a4*/ 	.word	0x00000240


	//   ....[1]....
        /*00a8*/ 	.word	0x000003c0


	//   ....[2]....
        /*00ac*/ 	.word	0x000029c0


	//   ....[3]....
        /*00b0*/ 	.word	0x00002b00


	//----- nvinfo : EIATTR_MAX_THREADS
	.align		4
.L_2895:
        /*00b4*/ 	.byte	0x04, 0x05
        /*00b6*/ 	.short	(.L_2897 - .L_2896)
.L_2896:
        /*00b8*/ 	.word	0x00000100
        /*00bc*/ 	.word	0x00000001
        /*00c0*/ 	.word	0x00000001


	//----- nvinfo : EIATTR_CRS_STACK_SIZE
	.align		4
.L_2897:
        /*00c4*/ 	.byte	0x04, 0x1e
        /*00c6*/ 	.short	(.L_2899 - .L_2898)
.L_2898:
        /*00c8*/ 	.word	0x00000000


	//----- nvinfo : EIATTR_CBANK_PARAM_SIZE
	.align		4
.L_2899:
        /*00cc*/ 	.byte	0x03, 0x19
        /*00ce*/ 	.short	0x00e8


	//----- nvinfo : EIATTR_PARAM_CBANK
	.align		4
        /*00d0*/ 	.byte	0x04, 0x0a
        /*00d2*/ 	.short	(.L_2901 - .L_2900)
	.align		4
.L_2900:
        /*00d4*/ 	.word	index@(.nv.constant0._ZN7cutlass13device_kernelIN5flash19FlashAttnFwdCombineIN4cute5tupleIJNS3_1CILi16EEENS5_ILi64EEEEEELi5ELi256ELi1ELb0ELb1EffNS_4arch4Sm90EEEEEvNT_6ParamsE)
        /*00d8*/ 	.short	0x0210
        /*00da*/ 	.short	0x00e8


	//----- nvinfo : EIATTR_SW_WAR
	.align		4
.L_2901:
        /*00dc*/ 	.byte	0x04, 0x36
        /*00de*/ 	.short	(.L_2903 - .L_2902)
.L_2902:
        /*00e0*/ 	.word	0x00000008
.L_2903:


//--------------------- .nv.info._ZN7cutlass13device_kernelIN5flash19FlashAttnFwdCombineIN4cute5tupleIJNS3_1CILi16EEENS5_ILi64EEEEEELi4ELi256ELi1ELb0ELb1EffNS_4arch4Sm90EEEEEvNT_6ParamsE --------------------------
	.section	.nv.info._ZN7cutlass13device_kernelIN5flash19FlashAttnFwdCombineIN4cute5tupleIJNS3_1CILi16EEENS5_ILi64EEEEEELi4ELi256ELi1ELb0ELb1EffNS_4arch4Sm90EEEEEvNT_6ParamsE,"",@"SHT_CUDA_INFO"
	.sectionflags	@""
	.align	4


	//----- nvinfo : EIATTR_CUDA_API_VERSION
	.align		4
        /*0000*/ 	.byte	0x04, 0x37
        /*0002*/ 	.short	(.L_2905 - .L_2904)
.L_2904:
        /*0004*/ 	.word	0x00000082


	//----- nvinfo : EIATTR_KPARAM_INFO
	.align		4
.L_2905:
        /*0008*/ 	.byte	0x04, 0x17
        /*000a*/ 	.short	(.L_2907 - .L_2906)
.L_2906:
        /*000c*/ 	.word	0x00000000
        /*0010*/ 	.short	0x0000
        /*0012*/ 	.short	0x0000
        /*0014*/ 	.byte	0x00, 0xf0, 0xa1, 0x03


	//----- nvinfo : EIATTR_SPARSE_MMA_MASK
	.align		4
.L_2907:
        /*0018*/ 	.byte	0x03, 0x50
        /*001a*/ 	.short	0x0000


	//----- nvinfo : EIATTR_MAXREG_COUNT
	.align		4
        /*001c*/ 	.byte	0x03, 0x1b
        /*001e*/ 	.short	0x0080


	//----- nvinfo : EIATTR_NUM_BARRIERS
	.align		4
        /*0020*/ 	.byte	0x02, 0x4c
        /*0022*/ 	.byte	0x01
	.zero		1


	//----- nvinfo : EIATTR_EXTERNS
	.align		4
        /*0024*/ 	.byte	0x04, 0x0f
        /*0026*/ 	.short	(.L_2909 - .L_2908)


	//   ....[0]....
	.align		4
.L_2908:
        /*0028*/ 	.word	index@(__assertfail)


	//----- nvinfo : EIATTR_MERCURY_ISA_VERSION
	.align		4
.L_2909:
        /*002c*/ 	.byte	0x03, 0x5f
        /*002e*/ 	.short	0x0101


	//----- nvinfo : EIATTR_COOP_GROUP_MASK_REGIDS
	.align		4
        /*0030*/ 	.byte	0x04, 0x29
        /*0032*/ 	.short	(.L_2911 - .L_2910)


	//   ....[0]....
.L_2910:
        /*0034*/ 	.word	0xffffffff


	//   ....[1]....
        /*0038*/ 	.word	0xffffffff


	//   ....[2]....
        /*003c*/ 	.word	0xffffffff


	//   ....[3]....
        /*0040*/ 	.word	0xffffffff


	//   ....[4]....
        /*0044*/ 	.word	0xffffffff


	//   ....[5]....
        /*0048*/ 	.word	0xffffffff


	//   ....[6]....
        /*004c*/ 	.word	0xffffffff


	//   ....[7]....
        /*0050*/ 	.word	0xffffffff


	//   ....[8]....
        /*0054*/ 	.word	0xffffffff


	//   ....[9]....
        /*0058*/ 	.word	0xffffffff


	//   ....[10]....
        /*005c*/ 	.word	0xffffffff


	//   ....[11]....
        /*0060*/ 	.word	0xffffffff


	//----- nvinfo : EIATTR_COOP_GROUP_INSTR_OFFSETS
	.align		4
.L_2911:
        /*0064*/ 	.byte	0x04, 0x28
        /*0066*/ 	.short	(.L_2913 - .L_2912)


	//   ....[0]....
.L_2912:
        /*0068*/ 	.word	0x000015b0


	//   ....[1]....
        /*006c*/ 	.word	0x000015d0


	//   ....[2]....
        /*0070*/ 	.word	0x000015f0


	//   ....[3]....
        /*0074*/ 	.word	0x00001610


	//   ....[4]....
        /*0078*/ 	.word	0x000016b0


	//   ....[5]....
        /*007c*/ 	.word	0x000016d0


	//   ....[6]....
        /*0080*/ 	.word	0x000016e0


	//   ....[7]....
        /*0084*/ 	.word	0x00001710


	//   ....[8]....
        /*0088*/ 	.word	0x00001720


	//   ....[9]....
        /*008c*/ 	.word	0x00001760


	//   ....[10]....
        /*0090*/ 	.word	0x00001770


	//   ....[11]....
        /*0094*/ 	.word	0x000017a0


	//----- nvinfo : EIATTR_SYSCALL_OFFSETS
	.align		4
.L_2913:
        /*0098*/ 	.byte	0x04, 0x46
        /*009a*/ 	.short	(.L_2915 - .L_2914)


	//   ....[0]....
.L_2914:
        /*009c*/ 	.word	0x00000510


	//----- nvinfo : EIATTR_EXIT_INSTR_OFFSETS
	.align		4
.L_2915:
        /*00a0*/ 	.byte	0x04, 0x1c
        /*00a2*/ 	.short	(.L_2917 - .L_2916)


	//   ....[0]....
.L_2916:
        /*00a4*/ 	.word	0x00000240


	//   ....[1]....
        /*00a8*/ 	.word	0x000003c0


	//   ....[2]....
        /*00ac*/ 	.word	0x00002800


	//   ....[3]....
        /*00b0*/ 	.word	0x00002940


	//----- nvinfo : EIATTR_MAX_THREADS
	.align		4
.L_2917:
        /*00b4*/ 	.byte	0x04, 0x05
        /*00b6*/ 	.short	(.L_2919 - .L_2918)
.L_2918:
        /*00b8*/ 	.word	0x00000100
        /*00bc*/ 	.word	0x00000001
        /*00c0*/ 	.word	0x00000001


	//----- nvinfo : EIATTR_CRS_STACK_SIZE
	.align		4
.L_2919:
        /*00c4*/ 	.byte	0x04, 0x1e
        /*00c6*/ 	.short	(.L_2921 - .L_2920)
.L_2920:
        /*00c8*/ 	.word	0x00000000


	//----- nvinfo : EIATTR_CBANK_PARAM_SIZE
	.align		4
.L_2921:
        /*00cc*/ 	.byte	0x03, 0x19
        /*00ce*/ 	.short	0x00e8


	//----- nvinfo : EIATTR_PARAM_CBANK
	.align		4
        /*00d0*/ 	.byte	0x04, 0x0a
        /*00d2*/ 	.short	(.L_2923 - .L_2922)
	.align		4
.L_2922:
        /*00d4*/ 	.word	index@(.nv.constant0._ZN7cutlass13device_kernelIN5flash19FlashAttnFwdCombineIN4cute5tupleIJNS3_1CILi16EEENS5_ILi64EEEEEELi4ELi256ELi1ELb0ELb1EffNS_4arch4Sm90EEEEEvNT_6ParamsE)
        /*00d8*/ 	.short	0x0210
        /*00da*/ 	.short	0x00e8


	//----- nvinfo : EIATTR_SW_WAR
	.align		4
.L_2923:
        /*00dc*/ 	.byte	0x04, 0x36
        /*00de*/ 	.short	(.L_2925 - .L_2924)
.L_2924:
        /*00e0*/ 	.word	0x00000008
.L_2925:


//--------------------- .nv.info._ZN7cutlass13device_kernelIN5flash19FlashAttnFwdCombineIN4cute5tupleIJNS3_1CILi16EEENS5_ILi64EEEEEELi8ELi256ELi1ELb0ELb0EffNS_4arch4Sm80EEEEEvNT_6ParamsE --------------------------
	.section	.nv.info._ZN7cutlass13device_kernelIN5flash19FlashAttnFwdCombineIN4cute5tupleIJNS3_1CILi16EEENS5_ILi64EEEEEELi8ELi256ELi1ELb0ELb0EffNS_4arch4Sm80EEEEEvNT_6ParamsE,"",@"SHT_CUDA_INFO"
	.sectionflags	@""
	.align	4


	//----- nvinfo : EIATTR_CUDA_API_VERSION
	.align		4
        /*0000*/ 	.byte	0x04, 0x37
        /*0002*/ 	.short	(.L_2927 - .L_2926)
.L_2926:
        /*0004*/ 	.word	0x00000082


	//----- nvinfo : EIATTR_KPARAM_INFO
	.align		4
.L_2927:
        /*0008*/ 	.byte	0x04, 0x17
        /*000a*/ 	.short	(.L_2929 - .L_2928)
.L_2928:
        /*000c*/ 	.word	0x00000000
        /*0010*/ 	.short	0x0000
        /*0012*/ 	.short	0x0000
        /*0014*/ 	.byte	0x00, 0xf0, 0xa1, 0x03


	//----- nvinfo : EIATTR_SPARSE_MMA_MASK
	.align		4
.L_2929:
        /*0018*/ 	.byte	0x03, 0x50
        /*001a*/ 	.short	0x0000


	//----- nvinfo : EIATTR_MAXREG_COUNT
	.align		4
        /*001c*/ 	.byte	0x03, 0x1b
        /*001e*/ 	.short	0x0080


	//----- nvinfo : EIATTR_NUM_BARRIERS
	.align		4
        /*0020*/ 	.byte	0x02, 0x4c
        /*0022*/ 	.byte	0x01
	.zero		1


	//----- nvinfo : EIATTR_EXTERNS
	.align		4
        /*0024*/ 	.byte	0x04, 0x0f
        /*0026*/ 	.short	(.L_2931 - .L_2930)


	//   ....[0]....
	.align		4
.L_2930:
        /*0028*/ 	.word	index@(__assertfail)


	//----- nvinfo : EIATTR_MERCURY_ISA_VERSION
	.align		4
.L_2931:
        /*002c*/ 	.byte	0x03, 0x5f
        /*002e*/ 	.short	0x0101


	//----- nvinfo : EIATTR_COOP_GROUP_MASK_REGIDS
	.align		4
        /*0030*/ 	.byte	0x04, 0x29
        /*0032*/ 	.short	(.L_2933 - .L_2932)


	//   ....[0]....
.L_2932:
        /*0034*/ 	.word	0xffffffff


	//   ....[1]....
        /*0038*/ 	.word	0xffffffff


	//   ....[2]....
        /*003c*/ 	.word	0xffffffff


	//   ....[3]....
        /*0040*/ 	.word	0xffffffff


	//   ....[4]....
        /*0044*/ 	.word	0xffffffff


	//   ....[5]....
        /*0048*/ 	.word	0xffffffff


	//   ....[6]....
        /*004c*/ 	.word	0xffffffff


	//   ....[7]....
        /*0050*/ 	.word	0xffffffff


	//   ....[8]....
        /*0054*/ 	.word	0xffffffff


	//   ....[9]....
        /*0058*/ 	.word	0xffffffff


	//   ....[10]....
        /*005c*/ 	.word	0xffffffff


	//   ....[11]....
        /*0060*/ 	.word	0xffffffff


	//----- nvinfo : EIATTR_COOP_GROUP_INSTR_OFFSETS
	.align		4
.L_2933:
        /*0064*/ 	.byte	0x04, 0x28
        /*0066*/ 	.short	(.L_2935 - .L_2934)


	//   ....[0]....
.L_2934:
        /*0068*/ 	.word	0x00001fd0


	//   ....[1]....
        /*006c*/ 	.word	0x00001ff0


	//   ....[2]....
        /*0070*/ 	.word	0x00002010


	//   ....[3]....
        /*0074*/ 	.word	0x00002030


	//   ....[4]....
        /*0078*/ 	.word	0x000025d0


	//   ....[5]....
        /*007c*/ 	.word	0x00002660


	//   ....[6]....
        /*0080*/ 	.word	0x00002680


	//   ....[7]....
        /*0084*/ 	.word	0x000026a0


	//   ....[8]....
        /*0088*/ 	.word	0x000026d0


	//   ....[9]....
        /*008c*/ 	.word	0x000026f0


	//   ....[10]....
        /*0090*/ 	.word	0x00002720


	//   ....[11]....
        /*0094*/ 	.word	0x00002760


	//----- nvinfo : EIATTR_SYSCALL_OFFSETS
	.align		4
.L_2935:
        /*0098*/ 	.byte	0x04, 0x46
        /*009a*/ 	.short	(.L_2937 - .L_2936)


	//   ....[0]....
.L_2936:
        /*009c*/ 	.word	0x00000390


	//----- nvinfo : EIATTR_EXIT_INSTR_OFFSETS
	.align		4
.L_2937:
        /*00a0*/ 	.byte	0x04, 0x1c
        /*00a2*/ 	.short	(.L_2939 - .L_2938)


	//   ....[0]....
.L_2938:
        /*00a4*/ 	.word	0x00000240


	//   ....[1]....
        /*00a8*/ 	.word	0x000039a0


	//   ....[2]....
        /*00ac*/ 	.word	0x00003b30


	//----- nvinfo : EIATTR_MAX_THREADS
	.align		4
.L_2939:
        /*00b0*/ 	.byte	0x04, 0x05
        /*00b2*/ 	.short	(.L_2941 - .L_2940)
.L_2940:
        /*00b4*/ 	.word	0x00000100
        /*00b8*/ 	.word	0x00000001
        /*00bc*/ 	.word	0x00000001


	//----- nvinfo : EIATTR_CRS_STACK_SIZE
	.align		4
.L_2941:
        /*00c0*/ 	.byte	0x04, 0x1e
        /*00c2*/ 	.short	(.L_2943 - .L_2942)
.L_2942:
        /*00c4*/ 	.word	0x00000000


	//----- nvinfo : EIATTR_CBANK_PARAM_SIZE
	.align		4
.L_2943:
        /*00c8*/ 	.byte	0x03, 0x19
        /*00ca*/ 	.short	0x00e8


	//----- nvinfo : EIATTR_PARAM_CBANK
	.align		4
        /*00cc*/ 	.byte	0x04, 0x0a
        /*00ce*/ 	.short	(.L_2945 - .L_2944)
	.align		4
.L_2944:
        /*00d0*/ 	.word	index@(.nv.constant0._ZN7cutlass13device_kernelIN5flash19FlashAttnFwdCombineIN4cute5tupleIJNS3_1CILi16EEENS5_ILi64EEEEEELi8ELi256ELi1ELb0ELb0EffNS_4arch4Sm80EEEEEvNT_6ParamsE)
        /*00d4*/ 	.short	0x0210
        /*00d6*/ 	.short	0x00e8


	//----- nvinfo : EIATTR_SW_WAR
	.align		4
.L_2945:
        /*00d8*/ 	.byte	0x04, 0x36
        /*00da*/ 	.short	(.L_2947 - .L_2946)
.L_2946:
        /*00dc*/ 	.word	0x00000008
.L_2947:


//--------------------- .nv.info._ZN7cutlass13device_kernelIN5flash19FlashAttnFwdCombineIN4cute5tupleIJNS3_1CILi16EEENS5_ILi64EEEEEELi7ELi256ELi1ELb0ELb0EffNS_4arch4Sm80EEEEEvNT_6ParamsE --------------------------
	.section	.nv.info._ZN7cutlass13device_kernelIN5flash19FlashAttnFwdCombineIN4cute5tupleIJNS3_1CILi16EEENS5_ILi64EEEEEELi7ELi256ELi1ELb0ELb0EffNS_4arch4Sm80EEEEEvNT_6ParamsE,"",@"SHT_CUDA_INFO"
	.sectionflags	@""
	.align	4


	//----- nvinfo : EIATTR_CUDA_API_VERSION
	.align		4
        /*0000*/ 	.byte	0x04, 0x37
        /*0002*/ 	.short	(.L_2949 - .L_2948)
.L_2948:
        /*0004*/ 	.word	0x00000082


	//----- nvinfo : EIATTR_KPARAM_INFO
	.align		4
.L_2949:
        /*0008*/ 	.byte	0x04, 0x17
        /*000a*/ 	.short	(.L_2951 - .L_2950)
.L_2950:
        /*000c*/ 	.word	0x00000000
        /*0010*/ 	.short	0x0000
        /*0012*/ 	.short	0x0000
        /*0014*/ 	.byte	0x00, 0xf0, 0xa1, 0x03


	//----- nvinfo : EIATTR_SPARSE_MMA_MASK
	.align		4
.L_2951:
        /*0018*/ 	.byte	0x03, 0x50
        /*001a*/ 	.short	0x0000


	//----- nvinfo : EIATTR_MAXREG_COUNT
	.align		4
        /*001c*/ 	.byte	0x03, 0x1b
        /*001e*/ 	.short	0x0080


	//----- nvinfo : EIATTR_NUM_BARRIERS
	.align		4
        /*0020*/ 	.byte	0x02, 0x4c
        /*0022*/ 	.byte	0x01
	.zero		1


	//----- nvinfo : EIATTR_EXTERNS
	.align		4
        /*0024*/ 	.byte	0x04, 0x0f
        /*0026*/ 	.short	(.L_2953 - .L_2952)


	//   ....[0]....
	.align		4
.L_2952:
        /*0028*/ 	.word	index@(__assertfail)


	//----- nvinfo : EIATTR_MERCURY_ISA_VERSION
	.align		4
.L_2953:
        /*002c*/ 	.byte	0x03, 0x5f
        /*002e*/ 	.short	0x0101


	//----- nvinfo : EIATTR_COOP_GROUP_MASK_REGIDS
	.align		4
        /*0030*/ 	.byte	0x04, 0x29
        /*0032*/ 	.short	(.L_2955 - .L_2954)


	//   ....[0]....
.L_2954:
        /*0034*/ 	.word	0xffffffff


	//   ....[1]....
        /*0038*/ 	.word	0xffffffff


	//   ....[2]....
        /*003c*/ 	.word	0xffffffff


	//   ....[3]....
        /*0040*/ 	.word	0xffffffff


	//   ....[4]....
        /*0044*/ 	.word	0xffffffff


	//   ....[5]....
        /*0048*/ 	.word	0xffffffff


	//   ....[6]....
        /*004c*/ 	.word	0xffffffff


	//   ....[7]....
        /*0050*/ 	.word	0xffffffff


	//   ....[8]....
        /*0054*/ 	.word	0xffffffff


	//   ....[9]....
        /*0058*/ 	.word	0xffffffff


	//   ....[10]....
        /*005c*/ 	.word	0xffffffff


	//   ....[11]....
        /*0060*/ 	.word	0xffffffff


	//----- nvinfo : EIATTR_COOP_GROUP_INSTR_OFFSETS
	.align		4
.L_2955:
        /*0064*/ 	.byte	0x04, 0x28
        /*0066*/ 	.short	(.L_2957 - .L_2956)


	//   ....[0]....
.L_2956:
        /*0068*/ 	.word	0x00001560


	//   ....[1]....
        /*006c*/ 	.word	0x00001580


	//   ....[2]....
        /*0070*/ 	.word	0x000015a0


	//   ....[3]....
        /*0074*/ 	.word	0x000015c0


	//   ....[4]....
        /*0078*/ 	.word	0x000018e0


	//   ....[5]....
        /*007c*/ 	.word	0x00001900


	//   ....[6]....
        /*0080*/ 	.word	0x00001910


	//   ....[7]....
        /*0084*/ 	.word	0x00001940


	//   ....[8]....
        /*0088*/ 	.word	0x00001950


	//   ....[9]....
        /*008c*/ 	.word	0x00001980


	//   ....[10]....
        /*0090*/ 	.word	0x00001990


	//   ....[11]....
        /*0094*/ 	.word	0x000019e0


	//----- nvinfo : EIATTR_SYSCALL_OFFSETS
	.align		4
.L_2957:
        /*0098*/ 	.byte	0x04, 0x46
        /*009a*/ 	.short	(.L_2959 - .L_2958)


	//   ....[0]....
.L_2958:
        /*009c*/ 	.word	0x00000390


	//----- nvinfo : EIATTR_EXIT_INSTR_OFFSETS
	.align		4
.L_2959:
        /*00a0*/ 	.byte	0x04, 0x1c
        /*00a2*/ 	.short	(.L_2961 - .L_2960)


	//   ....[0]....
.L_2960:
        /*00a4*/ 	.word	0x00000240


	//   ....[1]....
        /*00a8*/ 	.word	0x00002b50


	//   ....[2]....
        /*00ac*/ 	.word	0x00002ce0


	//----- nvinfo : EIATTR_MAX_THREADS
	.align		4
.L_2961:
        /*00b0*/ 	.byte	0x04, 0x05
        /*00b2*/ 	.short	(.L_2963 - .L_2962)
.L_2962:
        /*00b4*/ 	.word	0x00000100
        /*00b8*/ 	.word	0x00000001
        /*00bc*/ 	.word	0x00000001


	//----- nvinfo : EIATTR_CRS_STACK_SIZE
	.align		4
.L_2963:
        /*00c0*/ 	.byte	0x04, 0x1e
        /*00c2*/ 	.short	(.L_2965 - .L_2964)
.L_2964:
        /*00c4*/ 	.word	0x00000000


	//----- nvinfo : EIATTR_CBANK_PARAM_SIZE
	.align		4
.L_2965:
        /*00c8*/ 	.byte	0x03, 0x19
        /*00ca*/ 	.short	0x00e8


	//----- nvinfo : EIATTR_PARAM_CBANK
	.align		4
        /*00cc*/ 	.byte	0x04, 0x0a
        /*00ce*/ 	.short	(.L_2967 - .L_2966)
	.align		4
.L_2966:
        /*00d0*/ 	.word	index@(.nv.constant0._ZN7cutlass13device_kernelIN5flash19FlashAttnFwdCombineIN4cute5tupleIJNS3_1CILi16EEENS5_ILi64EEEEEELi7ELi256ELi1ELb0ELb0EffNS_4arch4Sm80EEEEEvNT_6ParamsE)
        /*00d4*/ 	.short	0x0210
        /*00d6*/ 	.short	0x00e8


	//----- nvinfo : EIATTR_SW_WAR
	.align		4
.L_2967:
        /*00d8*/ 	.byte	0x04, 0x36
        /*00da*/ 	.short	(.L_2969 - .L_2968)
.L_2968:
        /*00dc*/ 	.word	0x00000008
.L_2969:


//--------------------- .nv.info._ZN7cutlass13device_kernelIN5flash19FlashAttnFwdCombineIN4cute5tupleIJNS3_1CILi16EEENS5_ILi64EEEEEELi6ELi256ELi1ELb0ELb0EffNS_4arch4Sm80EEEEEvNT_6ParamsE --------------------------
	.section	.nv.info._ZN7cutlass13device_kernelIN5flash19FlashAttnFwdCombineIN4cute5tupleIJNS3_1CILi16EEENS5_ILi64EEEEEELi6ELi256ELi1ELb0ELb0EffNS_4arch4Sm80EEEEEvNT_6ParamsE,"",@"SHT_CUDA_INFO"
	.sectionflags	@""
	.align	4


	//----- nvinfo : EIATTR_CUDA_API_VERSION
	.align		4
        /*0000*/ 	.byte	0x04, 0x37
        /*0002*/ 	.short	(.L_2971 - .L_2970)
.L_2970:
        /*0004*/ 	.word	0x00000082


	//----- nvinfo : EIATTR_KPARAM_INFO
	.align		4
.L_2971:
        /*0008*/ 	.byte	0x04, 0x17
        /*000a*/ 	.short	(.L_2973 - .L_2972)
.L_2972:
        /*000c*/ 	.word	0x00000000
        /*0010*/ 	.short	0x0000
        /*0012*/ 	.short	0x0000
        /*0014*/ 	.byte	0x00, 0xf0, 0xa1, 0x03


	//----- nvinfo : EIATTR_SPARSE_MMA_MASK
	.align		4
.L_2973:
        /*0018*/ 	.byte	0x03, 0x50
        /*001a*/ 	.short	0x0000


	//----- nvinfo : EIATTR_MAXREG_COUNT
	.align		4
        /*001c*/ 	.byte	0x03, 0x1b
        /*001e*/ 	.short	0x0080


	//----- nvinfo : EIATTR_NUM_BARRIERS
	.align		4
        /*0020*/ 	.byte	0x02, 0x4c
        /*0022*/ 	.byte	0x01
	.zero		1


	//----- nvinfo : EIATTR_EXTERNS
	.align		4
        /*0024*/ 	.byte	0x04, 0x0f
        /*0026*/ 	.short	(.L_2975 - .L_2974)


	//   ....[0]....
	.align		4
.L_2974:
        /*0028*/ 	.word	index@(__assertfail)


	//----- nvinfo : EIATTR_MERCURY_ISA_VERSION
	.align		4
.L_2975:
        /*002c*/ 	.byte	0x03, 0x5f
        /*002e*/ 	.short	0x0101


	//----- nvinfo : EIATTR_COOP_GROUP_MASK_REGIDS
	.align		4
        /*0030*/ 	.byte	0x04, 0x29
        /*0032*/ 	.short	(.L_2977 - .L_2976)


	//   ....[0]....
.L_2976:
        /*0034*/ 	.word	0xffffffff


	//   ....[1]....
        /*0038*/ 	.word	0xffffffff


	//   ....[2]....
        /*003c*/ 	.word	0xffffffff


	//   ....[3]....
        /*0040*/ 	.word	0xffffffff


	//   ....[4]....
        /*0044*/ 	.word	0xffffffff


	//   ....[5]....
        /*0048*/ 	.word	0xffffffff


	//   ....[6]....
        /*004c*/ 	.word	0xffffffff


	//   ....[7]....
        /*0050*/ 	.word	0xffffffff


	//   ....[8]....
        /*0054*/ 	.word	0xffffffff


	//   ....[9]....
        /*0058*/ 	.word	0xffffffff


	//   ....[10]....
        /*005c*/ 	.word	0xffffffff


	//   ....[11]....
        /*0060*/ 	.word	0xffffffff


	//----- nvinfo : EIATTR_COOP_GROUP_INSTR_OFFSETS
	.align		4
.L_2977:
        /*0064*/ 	.byte	0x04, 0x28
        /*0066*/ 	.short	(.L_2979 - .L_2978)


	//   ....[0]....
.L_2978:
        /*0068*/ 	.word	0x000010a0


	//   ....[1]....
        /*006c*/ 	.word	0x000010c0


	//   ....[2]....
        /*0070*/ 	.word	0x000010e0


	//   ....[3]....
        /*0074*/ 	.word	0x00001100


	//   ....[4]....
        /*0078*/ 	.word	0x000012a0


	//   ....[5]....
        /*007c*/ 	.word	0x000012c0


	//   ....[6]....
        /*0080*/ 	.word	0x000012d0


	//   ....[7]....
        /*0084*/ 	.word	0x00001300


	//   ....[8]....
        /*0088*/ 	.word	0x00001310


	//   ....[9]....
        /*008c*/ 	.word	0x00001340


	//   ....[10]....
        /*0090*/ 	.word	0x00001350


	//   ....[11]....
        /*0094*/ 	.word	0x00001390


	//----- nvinfo : EIATTR_SYSCALL_OFFSETS
	.align		4
.L_2979:
        /*0098*/ 	.byte	0x04, 0x46
        /*009a*/ 	.short	(.L_2981 - .L_2980)


	//   ....[0]....
.L_2980:
        /*009c*/ 	.word	0x00000390


	//----- nvinfo : EIATTR_EXIT_INSTR_OFFSETS
	.align		4
.L_2981:
        /*00a0*/ 	.byte	0x04, 0x1c
        /*00a2*/ 	.short	(.L_2983 - .L_2982)


	//   ....[0]....
.L_2982:
        /*00a4*/ 	.word	0x00000240


	//   ....[1]....
        /*00a8*/ 	.word	0x00002430


	//   ....[2]....
        /*00ac*/ 	.word	0x000025c0


	//----- nvinfo : EIATTR_MAX_THREADS
	.align		4
.L_2983:
        /*00b0*/ 	.byte	0x04, 0x05
        /*00b2*/ 	.short	(.L_2985 - .L_2984)
.L_2984:
        /*00b4*/ 	.word	0x00000100
        /*00b8*/ 	.word	0x00000001
        /*00bc*/ 	.word	0x00000001


	//----- nvinfo : EIATTR_CRS_STACK_SIZE
	.align		4
.L_2985:
        /*00c0*/ 	.byte	0x04, 0x1e
        /*00c2*/ 	.short	(.L_2987 - .L_2986)
.L_2986:
        /*00c4*/ 	.word	0x00000000


	//----- nvinfo : EIATTR_CBANK_PARAM_SIZE
	.align		4
.L_2987:
        /*00c8*/ 	.byte	0x03, 0x19
        /*00ca*/ 	.short	0x00e8


	//----- nvinfo : EIATTR_PARAM_CBANK
	.align		4
        /*00cc*/ 	.byte	0x04, 0x0a
        /*00ce*/ 	.short	(.L_2989 - .L_2988)
	.align		4
.L_2988:
        /*00d0*/ 	.word	index@(.nv.constant0._ZN7cutlass13device_kernelIN5flash19FlashAttnFwdCombineIN4cute5tupleIJNS3_1CILi16EEENS5_ILi64EEEEEELi6ELi256ELi1ELb0ELb0EffNS_4arch4Sm80EEEEEvNT_6ParamsE)
        /*00d4*/ 	.short	0x0210
        /*00d6*/ 	.short	0x00e8


	//----- nvinfo : EIATTR_SW_WAR
	.align		4
.L_2989:
        /*00d8*/ 	.byte	0x04, 0x36
        /*00da*/ 	.short	(.L_2991 - .L_2990)
.L_2990:
        /*00dc*/ 	.word	0x00000008
.L_2991:


//--------------------- .nv.info._ZN7cutlass13device_kernelIN5flash19FlashAttnFwdCombineIN4cute5tupleIJNS3_1CILi16EEENS5_ILi64EEEEEELi5ELi256ELi1ELb0ELb0EffNS_4arch4Sm80EEEEEvNT_6ParamsE --------------------------
	.section	.nv.info._ZN7cutlass13device_kernelIN5flash19FlashAttnFwdCombineIN4cute5tupleIJNS3_1CILi16EEENS5_ILi64EEEEEELi5ELi256ELi1ELb0ELb0EffNS_4arch4Sm80EEEEEvNT_6ParamsE,"",@"SHT_CUDA_INFO"
	.sectionflags	@""
	.align	4


	//----- nvinfo : EIATTR_CUDA_API_VERSION
	.align		4
        /*0000*/ 	.byte	0x04, 0x37
        /*0002*/ 	.short	(.L_2993 - .L_2992)
.L_2992:
        /*0004*/ 	.word	0x00000082


	//----- nvinfo : EIATTR_KPARAM_INFO
	.align		4
.L_2993:
        /*0008*/ 	.byte	0x04, 0x17
        /*000a*/ 	.short	(.L_2995 - .L_2994)
.L_2994:
        /*000c*/ 	.word	0x00000000
        /*0010*/ 	.short	0x0000
        /*0012*/ 	.short	0x0000
        /*0014*/ 	.byte	0x00, 0xf0, 0xa1, 0x03


	//----- nvinfo : EIATTR_SPARSE_MMA_MASK
	.align		4
.L_2995:
        /*0018*/ 	.byte	0x03, 0x50
        /*001a*/ 	.short	0x0000


	//----- nvinfo : EIATTR_MAXREG_COUNT
	.align		4
        /*001c*/ 	.byte	0x03, 0x1b
        /*001e*/ 	.short	0x0080


	//----- nvinfo : EIATTR_NUM_BARRIERS
	.align		4
        /*0020*/ 	.byte	0x02, 0x4c
        /*0022*/ 	.byte	0x01
	.zero		1


	//----- nvinfo : EIATTR_EXTERNS
	.align		4
        /*0024*/ 	.byte	0x04, 0x0f
        /*0026*/ 	.short	(.L_2997 - .L_2996)


	//   ....[0]....
	.align		4
.L_2996:
        /*0028*/ 	.word	index@(__assertfail)


	//----- nvinfo : EIATTR_MERCURY_ISA_VERSION
	.align		4
.L_2997:
        /*002c*/ 	.byte	0x03, 0x5f
        /*002e*/ 	.short	0x0101


	//----- nvinfo : EIATTR_COOP_GROUP_MASK_REGIDS
	.align		4
        /*0030*/ 	.byte	0x04, 0x29
        /*0032*/ 	.short	(.L_2999 - .L_2998)


	//   ....[0]....
.L_2998:
        /*0034*/ 	.word	0xffffffff


	//   ....[1]....
        /*0038*/ 	.word	0xffffffff


	//   ....[2]....
        /*003c*/ 	.word	0xffffffff


	//   ....[3]....
        /*0040*/ 	.word	0xffffffff


	//   ....[4]....
        /*0044*/ 	.word	0xffffffff


	//   ....[5]....
        /*0048*/ 	.word	0xffffffff


	//   ....[6]....
        /*004c*/ 	.word	0xffffffff


	//   ....[7]....
        /*0050*/ 	.word	0xffffffff


	//   ....[8]....
        /*0054*/ 	.word	0xffffffff


	//   ....[9]....
        /*0058*/ 	.word	0xffffffff


	//   ....[10]....
        /*005c*/ 	.word	0xffffffff


	//   ....[11]....
        /*0060*/ 	.word	0xffffffff


	//----- nvinfo : EIATTR_COOP_GROUP_INSTR_OFFSETS
	.align		4
.L_2999:
        /*0064*/ 	.byte	0x04, 0x28
        /*0066*/ 	.short	(.L_3001 - .L_3000)


	//   ....[0]....
.L_3000:
        /*0068*/ 	.word	0x00000de0


	//   ....[1]....
        /*006c*/ 	.word	0x00000e00


	//   ....[2]....
        /*0070*/ 	.word	0x00000e20


	//   ....[3]....
        /*0074*/ 	.word	0x00000e40


	//   ....[4]....
        /*0078*/ 	.word	0x00000f30


	//   ....[5]....
        /*007c*/ 	.word	0x00000f50


	//   ....[6]....
        /*0080*/ 	.word	0x00000f60


	//   ....[7]....
        /*0084*/ 	.word	0x00000f90


	//   ....[8]....
        /*0088*/ 	.word	0x00000fa0


	//   ....[9]....
        /*008c*/ 	.word	0x00000fe0


	//   ....[10]....
        /*0090*/ 	.word	0x00000ff0


	//   ....[11]....
        /*0094*/ 	.word	0x00001030


	//----- nvinfo : EIATTR_SYSCALL_OFFSETS
	.align		4
.L_3001:
        /*0098*/ 	.byte	0x04, 0x46
        /*009a*/ 	.short	(.L_3003 - .L_3002)


	//   ....[0]....
.L_3002:
        /*009c*/ 	.word	0x00000390


	//----- nvinfo : EIATTR_EXIT_INSTR_OFFSETS
	.align		4
.L_3003:
        /*00a0*/ 	.byte	0x04, 0x1c
        /*00a2*/ 	.short	(.L_3005 - .L_3004)


	//   ....[0]....
.L_3004:
        /*00a4*/ 	.word	0x00000240


	//   ....[1]....
        /*00a8*/ 	.word	0x000020d0


	//   ....[2]....
        /*00ac*/ 	.word	0x00002260


	//----- nvinfo : EIATTR_MAX_THREADS
	.align		4
.L_3005:
        /*00b0*/ 	.byte	0x04, 0x05
        /*00b2*/ 	.short	(.L_3007 - .L_3006)
.L_3006:
        /*00b4*/ 	.word	0x00000100
        /*00b8*/ 	.word	0x00000001
        /*00bc*/ 	.word	0x00000001


	//----- nvinfo : EIATTR_CRS_STACK_SIZE
	.align		4
.L_3007:
        /*00c0*/ 	.byte	0x04, 0x1e
        /*00c2*/ 	.short	(.L_3009 - .L_3008)
.L_3008:
        /*00c4*/ 	.word	0x00000000


	//----- nvinfo : EIATTR_CBANK_PARAM_SIZE
	.align		4
.L_3009:
        /*00c8*/ 	.byte	0x03, 0x19
        /*00ca*/ 	.short	0x00e8


	//----- nvinfo : EIATTR_PARAM_CBANK
	.align		4
        /*00cc*/ 	.byte	0x04, 0x0a
        /*00ce*/ 	.short	(.L_3011 - .L_3010)
	.align		4
.L_3010:
        /*00d0*/ 	.word	index@(.nv.constant0._ZN7cutlass13device_kernelIN5flash19FlashAttnFwdCombineIN4cute5tupleIJNS3_1CILi16EEENS5_ILi64EEEEEELi5ELi256ELi1ELb0ELb0EffNS_4arch4Sm80EEEEEvNT_6ParamsE)
        /*00d4*/ 	.short	0x0210
        /*00d6*/ 	.short	0x00e8


	//----- nvinfo : EIATTR_SW_WAR
	.align		4
.L_3011:
        /*00d8*/ 	.byte	0x04, 0x36
        /*00da*/ 	.short	(.L_3013 - .L_3012)
.L_3012:
        /*00dc*/ 	.word	0x00000008
.L_3013:


//--------------------- .nv.info._ZN7cutlass13device_kernelIN5flash19FlashAttnFwdCombineIN4cute5tupleIJNS3_1CILi16EEENS5_ILi64EEEEEELi4ELi256ELi1ELb0ELb0EffNS_4arch4Sm80EEEEEvNT_6ParamsE --------------------------
	.section	.nv.info._ZN7cutlass13device_kernelIN5flash19FlashAttnFwdCombineIN4cute5tupleIJNS3_1CILi16EEENS5_ILi64EEEEEELi4ELi256ELi1ELb0ELb0EffNS_4arch4Sm80EEEEEvNT_6ParamsE,"",@"SHT_CUDA_INFO"
	.sectionflags	@""
	.align	4


	//----- nvinfo : EIATTR_CUDA_API_VERSION
	.align		4
        /*0000*/ 	.byte	0x04, 0x37
        /*0002*/ 	.short	(.L_3015 - .L_3014)
.L_3014:
        /*0004*/ 	.word	0x00000082


	//----- nvinfo : EIATTR_KPARAM_INFO
	.align		4
.L_3015:
        /*0008*/ 	.byte	0x04, 0x17
        /*000a*/ 	.short	(.L_3017 - .L_3016)
.L_3016:
        /*000c*/ 	.word	0x00000000
        /*0010*/ 	.short	0x0000
        /*0012*/ 	.short	0x0000
        /*0014*/ 	.byte	0x00, 0xf0, 0xa1, 0x03


	//----- nvinfo : EIATTR_SPARSE_MMA_MASK
	.align		4
.L_3017:
        /*0018*/ 	.byte	0x03, 0x50
        /*001a*/ 	.short	0x0000


	//----- nvinfo : EIATTR_MAXREG_COUNT
	.align		4
        /*001c*/ 	.byte	0x03, 0x1b
        /*001e*/ 	.short	0x0080


	//----- nvinfo : EIATTR_NUM_BARRIERS
	.align		4
        /*0020*/ 	.byte	0x02, 0x4c
        /*0022*/ 	.byte	0x01
	.zero		1


	//----- nvinfo : EIATTR_EXTERNS
	.align		4
        /*0024*/ 	.byte	0x04, 0x0f
        /*0026*/ 	.short	(.L_3019 - .L_3018)


	//   ....[0]....
	.align		4
.L_3018:
        /*0028*/ 	.word	index@(__assertfail)


	//----- nvinfo : EIATTR_MERCURY_ISA_VERSION
	.align		4
.L_3019:
        /*002c*/ 	.byte	0x03, 0x5f
        /*002e*/ 	.short	0x0101


	//----- nvinfo : EIATTR_COOP_GROUP_MASK_REGIDS
	.align		4
        /*0030*/ 	.byte	0x04, 0x29
        /*0032*/ 	.short	(.L_3021 - .L_3020)


	//   ....[0]....
.L_3020:
        /*0034*/ 	.word	0xffffffff


	//   ....[1]....
        /*0038*/ 	.word	0xffffffff


	//   ....[2]....
        /*003c*/ 	.word	0xffffffff


	//   ....[3]....
        /*0040*/ 	.word	0xffffffff


	//   ....[4]....
        /*0044*/ 	.word	0xffffffff


	//   ....[5]....
        /*0048*/ 	.word	0xffffffff


	//   ....[6]....
        /*004c*/ 	.word	0xffffffff


	//   ....[7]....
        /*0050*/ 	.word	0xffffffff


	//   ....[8]....
        /*0054*/ 	.word	0xffffffff


	//   ....[9]....
        /*0058*/ 	.word	0xffffffff


	//   ....[10]....
        /*005c*/ 	.word	0xffffffff


	//   ....[11]....
        /*0060*/ 	.word	0xffffffff


	//----- nvinfo : EIATTR_COOP_GROUP_INSTR_OFFSETS
	.align		4
.L_3021:
        /*0064*/ 	.byte	0x04, 0x28
        /*0066*/ 	.short	(.L_3023 - .L_3022)


	//   ....[0]....
.L_3022:
        /*0068*/ 	.word	0x00000c90


	//   ....[1]....
        /*006c*/ 	.word	0x00000cb0


	//   ....[2]....
        /*0070*/ 	.word	0x00000cd0


	//   ....[3]....
        /*0074*/ 	.word	0x00000cf0


	//   ....[4]....
        /*0078*/ 	.word	0x00000d90


	//   ....[5]....
        /*007c*/ 	.word	0x00000db0


	//   ....[6]....
        /*0080*/ 	.word	0x00000dc0


	//   ....[7]....
        /*0084*/ 	.word	0x00000df0


	//   ....[8]....
        /*0088*/ 	.word	0x00000e00


	//   ....[9]....
        /*008c*/ 	.word	0x00000e40


	//   ....[10]....
        /*0090*/ 	.word	0x00000e50


	//   ....[11]....
        /*0094*/ 	.word	0x00000e90


	//----- nvinfo : EIATTR_SYSCALL_OFFSETS
	.align		4
.L_3023:
        /*0098*/ 	.byte	0x04, 0x46
        /*009a*/ 	.short	(.L_3025 - .L_3024)


	//   ....[0]....
.L_3024:
        /*009c*/ 	.word	0x00000390


	//----- nvinfo : EIATTR_EXIT_INSTR_OFFSETS
	.align		4
.L_3025:
        /*00a0*/ 	.byte	0x04, 0x1c
        /*00a2*/ 	.short	(.L_3027 - .L_3026)


	//   ....[0]....
.L_3026:
        /*00a4*/ 	.word	0x00000240


	//   ....[1]....
        /*00a8*/ 	.word	0x00001f10


	//   ....[2]....
        /*00ac*/ 	.word	0x000020a0


	//----- nvinfo : EIATTR_MAX_THREADS
	.align		4
.L_3027:
        /*00b0*/ 	.byte	0x04, 0x05
        /*00b2*/ 	.short	(.L_3029 - .L_3028)
.L_3028:
        /*00b4*/ 	.word	0x00000100
        /*00b8*/ 	.word	0x00000001
        /*00bc*/ 	.word	0x00000001


	//----- nvinfo : EIATTR_CRS_STACK_SIZE
	.align		4
.L_3029:
        /*00c0*/ 	.byte	0x04, 0x1e
        /*00c2*/ 	.short	(.L_3031 - .L_3030)
.L_3030:
        /*00c4*/ 	.word	0x00000000


	//----- nvinfo : EIATTR_CBANK_PARAM_SIZE
	.align		4
.L_3031:
        /*00c8*/ 	.byte	0x03, 0x19
        /*00ca*/ 	.short	0x00e8


	//----- nvinfo : EIATTR_PARAM_CBANK
	.align		4
        /*00cc*/ 	.byte	0x04, 0x0a
        /*00ce*/ 	.short	(.L_3033 - .L_3032)
	.align		4
.L_3032:
        /*00d0*/ 	.word	index@(.nv.constant0._ZN7cutlass13device_kernelIN5flash19FlashAttnFwdCombineIN4cute5tupleIJNS3_1CILi16EEENS5_ILi64EEEEEELi4ELi256ELi1ELb0ELb0EffNS_4arch4Sm80EEEEEvNT_6ParamsE)
        /*00d4*/ 	.short	0x0210
        /*00d6*/ 	.short	0x00e8


	//----- nvinfo : EIATTR_SW_WAR
	.align		4
.L_3033:
        /*00d8*/ 	.byte	0x04, 0x36
        /*00da*/ 	.short	(.L_3035 - .L_3034)
.L_3034:
        /*00dc*/ 	.word	0x00000008
.L_3035:


//--------------------- .nv.info._ZN7cutlass13device_kernelIN5flash19FlashAttnFwdCombineIN4cute5tupleIJNS3_1CILi16EEENS5_ILi64EEEEEELi8ELi256ELi1ELb0ELb1EffNS_4arch4Sm80EEEEEvNT_6ParamsE --------------------------
	.section	.nv.info._ZN7cutlass13device_kernelIN5flash19FlashAttnFwdCombineIN4cute5tupleIJNS3_1CILi16EEENS5_ILi64EEEEEELi8ELi256ELi1ELb0ELb1EffNS_4arch4Sm80EEEEEvNT_6ParamsE,"",@"SHT_CUDA_INFO"
	.sectionflags	@""
	.align	4


	//----- nvinfo : EIATTR_CUDA_API_VERSION
	.align		4
        /*0000*/ 	.byte	0x04, 0x37
        /*0002*/ 	.short	(.L_3037 - .L_3036)
.L_3036:
        /*0004*/ 	.word	0x00000082


	//----- nvinfo : EIATTR_KPARAM_INFO
	.align		4
.L_3037:
        /*0008*/ 	.byte	0x04, 0x17
        /*000a*/ 	.short	(.L_3039 - .L_3038)
.L_3038:
        /*000c*/ 	.word	0x00000000
        /*0010*/ 	.short	0x0000
        /*0012*/ 	.short	0x0000
        /*0014*/ 	.byte	0x00, 0xf0, 0xa1, 0x03


	//----- nvinfo : EIATTR_SPARSE_MMA_MASK
	.align		4
.L_3039:
        /*0018*/ 	.byte	0x03, 0x50
        /*001a*/ 	.short	0x0000


	//----- nvinfo : EIATTR_MAXREG_COUNT
	.align		4
        /*001c*/ 	.byte	0x03, 0x1b
        /*001e*/ 	.short	0x0080


	//----- nvinfo : EIATTR_NUM_BARRIERS
	.align		4
        /*0020*/ 	.byte	0x02, 0x4c
        /*0022*/ 	.byte	0x01
	.zero		1


	//----- nvinfo : EIATTR_EXTERNS
	.align		4
        /*0024*/ 	.byte	0x04, 0x0f
        /*0026*/ 	.short	(.L_3041 - .L_3040)


	//   ....[0]....
	.align		4
.L_3040:
        /*0028*/ 	.word	index@(__assertfail)


	//----- nvinfo : EIATTR_MERCURY_ISA_VERSION
	.align		4
.L_3041:
        /*002c*/ 	.byte	0x03, 0x5f
        /*002e*/ 	.short	0x0101


	//----- nvinfo : EIATTR_COOP_GROUP_MASK_REGIDS
	.align		4
        /*0030*/ 	.byte	0x04, 0x29
        /*0032*/ 	.short	(.L_3043 - .L_3042)


	//   ....[0]....
.L_3042:
        /*0034*/ 	.word	0xffffffff


	//   ....[1]....
        /*0038*/ 	.word	0xffffffff


	//   ....[2]....
        /*003c*/ 	.word	0xffffffff


	//   ....[3]....
        /*0040*/ 	.word	0xffffffff


	//   ....[4]....
        /*0044*/ 	.word	0xffffffff


	//   ....[5]....
        /*0048*/ 	.word	0xffffffff


	//   ....[6]....
        /*004c*/ 	.word	0xffffffff


	//   ....[7]....
        /*0050*/ 	.word	0xffffffff


	//   ....[8]....
        /*0054*/ 	.word	0xffffffff


	//   ....[9]....
        /*0058*/ 	.word	0xffffffff


	//   ....[10]....
        /*005c*/ 	.word	0xffffffff


	//   ....[11]....
        /*0060*/ 	.word	0xffffffff


	//----- nvinfo : EIATTR_COOP_GROUP_INSTR_OFFSETS
	.align		4
.L_3043:
        /*0064*/ 	.byte	0x04, 0x28
        /*0066*/ 	.short	(.L_3045 - .L_3044)


	//   ....[0]....
.L_3044:
        /*0068*/ 	.word	0x000028c0


	//   ....[1]....
        /*006c*/ 	.word	0x000028e0


	//   ....[2]....
        /*0070*/ 	.word	0x00002900


	//   ....[3]....
        /*0074*/ 	.word	0x00002920


	//   ....[4]....
        /*0078*/ 	.word	0x00002ea0


	//   ....[5]....
        /*007c*/ 	.word	0x00002f40


	//   ....[6]....
        /*0080*/ 	.word	0x00002f70


	//   ....[7]....
        /*0084*/ 	.word	0x00002fa0


	//   ....[8]....
        /*0088*/ 	.word	0x00002fd0


	//   ....[9]....
        /*008c*/ 	.word	0x00002ff0


	//   ....[10]....
        /*0090*/ 	.word	0x00003020


	//   ....[11]....
        /*0094*/ 	.word	0x00003050


	//----- nvinfo : EIATTR_SYSCALL_OFFSETS
	.align		4
.L_3045:
        /*0098*/ 	.byte	0x04, 0x46
        /*009a*/ 	.short	(.L_3047 - .L_3046)


	//   ....[0]....
.L_3046:
        /*009c*/ 	.word	0x00000510


	//----- nvinfo : EIATTR_EXIT_INSTR_OFFSETS
	.align		4
.L_3047:
        /*00a0*/ 	.byte	0x04, 0x1c
        /*00a2*/ 	.short	(.L_3049 - .L_3048)


	//   ....[0]....
.L_3048:
        /*00a4*/ 	.word	0x00000240


	//   ....[1]....
        /*00a8*/ 	.word	0x000003c0


	//   ....[2]....
        /*00ac*/ 	.word	0x00004270


	//   ....[3]....
        /*00b0*/ 	.word	0x000043b0


	//----- nvinfo : EIATTR_MAX_THREADS
	.align		4
.L_3049:
        /*00b4*/ 	.byte	0x04, 0x05
        /*00b6*/ 	.short	(.L_3051 - .L_3050)
.L_3050:
        /*00b8*/ 	.word	0x00000100
        /*00bc*/ 	.word	0x00000001
        /*00c0*/ 	.word	0x00000001


	//----- nvinfo : EIATTR_CRS_STACK_SIZE
	.align		4
.L_3051:
        /*00c4*/ 	.byte	0x04, 0x1e
        /*00c6*/ 	.short	(.L_3053 - .L_3052)
.L_3052:
        /*00c8*/ 	.word	0x00000000


	//----- nvinfo : EIATTR_CBANK_PARAM_SIZE
	.align		4
.L_3053:
        /*00cc*/ 	.byte	0x03, 0x19
        /*00ce*/ 	.short	0x00e8


	//----- nvinfo : EIATTR_PARAM_CBANK
	.align		4
        /*00d0*/ 	.byte	0x04, 0x0a
        /*00d2*/ 	.short	(.L_3055 - .L_3054)
	.align		4
.L_3054:
        /*00d4*/ 	.word	index@(.nv.constant0._ZN7cutlass13device_kernelIN5flash19FlashAttnFwdCombineIN4cute5tupleIJNS3_1CILi16EEENS5_ILi64EEEEEELi8ELi256ELi1ELb0ELb1EffNS_4arch4Sm80EEEEEvNT_6ParamsE)
        /*00d8*/ 	.short	0x0210
        /*00da*/ 	.short	0x00e8


	//----- nvinfo : EIATTR_SW_WAR
	.align		4
.L_3055:
        /*00dc*/ 	.byte	0x04, 0x36
        /*00de*/ 	.short	(.L_3057 - .L_3056)
.L_3056:
        /*00e0*/ 	.word	0x00000008
.L_3057:


//--------------------- .nv.info._ZN7cutlass13device_kernelIN5flash19FlashAttnFwdCombineIN4cute5tupleIJNS3_1CILi16EEENS5_ILi64EEEEEELi7ELi256ELi1ELb0ELb1EffNS_4arch4Sm80EEEEEvNT_6ParamsE --------------------------
	.section	.nv.info._ZN7cutlass13device_kernelIN5flash19FlashAttnFwdCombineIN4cute5tupleIJNS3_1CILi16EEENS5_ILi64EEEEEELi7ELi256ELi1ELb0ELb1EffNS_4arch4Sm80EEEEEvNT_6ParamsE,"",@"SHT_CUDA_INFO"
	.sectionflags	@""
	.align	4


	//----- nvinfo : EIATTR_CUDA_API_VERSION
	.align		4
        /*0000*/ 	.byte	0x04, 0x37
        /*0002*/ 	.short	(.L_3059 - .L_3058)
.L_3058:
        /*0004*/ 	.word	0x00000082


	//----- nvinfo : EIATTR_KPARAM_INFO
	.align		4
.L_3059:
        /*0008*/ 	.byte	0x04, 0x17
        /*000a*/ 	.short	(.L_3061 - .L_3060)
.L_3060:
        /*000c*/ 	.word	0x00000000
        /*0010*/ 	.short	0x0000
        /*0012*/ 	.short	0x0000
        /*0014*/ 	.byte	0x00, 0xf0, 0xa1, 0x03


	//----- nvinfo : EIATTR_SPARSE_MMA_MASK
	.align		4
.L_3061:
        /*0018*/ 	.byte	0x03, 0x50
        /*001a*/ 	.short	0x0000


	//----- nvinfo : EIATTR_MAXREG_COUNT
	.align		4
        /*001c*/ 	.byte	0x03, 0x1b
        /*001e*/ 	.short	0x0080


	//----- nvinfo : EIATTR_NUM_BARRIERS
	.align		4
        /*0020*/ 	.byte	0x02, 0x4c
        /*0022*/ 	.byte	0x01
	.zero		1


	//----- nvinfo : EIATTR_EXTERNS
	.align		4
        /*0024*/ 	.byte	0x04, 0x0f
        /*0026*/ 	.short	(.L_3063 - .L_3062)


	//   ....[0]....
	.align		4
.L_3062:
        /*0028*/ 	.word	index@(__assertfail)


	//----- nvinfo : EIATTR_MERCURY_ISA_VERSION
	.align		4
.L_3063:
        /*002c*/ 	.byte	0x03, 0x5f
        /*002e*/ 	.short	0x0101


	//----- nvinfo : EIATTR_COOP_GROUP_MASK_REGIDS
	.align		4
        /*0030*/ 	.byte	0x04, 0x29
        /*0032*/ 	.short	(.L_3065 - .L_3064)


	//   ....[0]....
.L_3064:
        /*0034*/ 	.word	0xffffffff


	//   ....[1]....
        /*0038*/ 	.word	0xffffffff


	//   ....[2]....
        /*003c*/ 	.word	0xffffffff


	//   ....[3]....
        /*0040*/ 	.word	0xffffffff


	//   ....[4]....
        /*0044*/ 	.word	0xffffffff


	//   ....[5]....
        /*0048*/ 	.word	0xffffffff


	//   ....[6]....
        /*004c*/ 	.word	0xffffffff


	//   ....[7]....
        /*0050*/ 	.word	0xffffffff


	//   ....[8]....
        /*0054*/ 	.word	0xffffffff


	//   ....[9]....
        /*0058*/ 	.word	0xffffffff


	//   ....[10]....
        /*005c*/ 	.word	0xffffffff


	//   ....[11]....
        /*0060*/ 	.word	0xffffffff


	//----- nvinfo : EIATTR_COOP_GROUP_INSTR_OFFSETS
	.align		4
.L_3065:
        /*0064*/ 	.byte	0x04, 0x28
        /*0066*/ 	.short	(.L_3067 - .L_3066)


	//   ....[0]....
.L_3066:
        /*0068*/ 	.word	0x00001e80


	//   ....[1]....
        /*006c*/ 	.word	0x00001ea0


	//   ....[2]....
        /*0070*/ 	.word	0x00001ec0


	//   ....[3]....
        /*0074*/ 	.word	0x00001ee0


	//   ....[4]....
        /*0078*/ 	.word	0x00002190


	//   ....[5]....
        /*007c*/ 	.word	0x00002220


	//   ....[6]....
        /*0080*/ 	.word	0x00002240


	//   ....[7]....
        /*0084*/ 	.word	0x00002270


	//   ....[8]....
        /*0088*/ 	.word	0x00002280


	//   ....[9]....
        /*008c*/ 	.word	0x000022c0


	//   ....[10]....
        /*0090*/ 	.word	0x000022d0


	//   ....[11]....
        /*0094*/ 	.word	0x00002310


	//----- nvinfo : EIATTR_SYSCALL_OFFSETS
	.align		4
.L_3067:
        /*0098*/ 	.byte	0x04, 0x46
        /*009a*/ 	.short	(.L_3069 - .L_3068)


	//   ....[0]....
.L_3068:
        /*009c*/ 	.word	0x00000510


	//----- nvinfo : EIATTR_EXIT_INSTR_OFFSETS
	.align		4
.L_3069:
        /*00a0*/ 	.byte	0x04, 0x1c
        /*00a2*/ 	.short	(.L_3071 - .L_3070)


	//   ....[0]....
.L_3070:
        /*00a4*/ 	.word	0x00000240


	//   ....[1]....
        /*00a8*/ 	.word	0x000003c0


	//   ....[2]....
        /*00ac*/ 	.word	0x00003410


	//   ....[3]....
        /*00b0*/ 	.word	0x00003550


	//----- nvinfo : EIATTR_MAX_THREADS
	.align		4
.L_3071:
        /*00b4*/ 	.byte	0x04, 0x05
        /*00b6*/ 	.short	(.L_3073 - .L_3072)
.L_3072:
        /*00b8*/ 	.word	0x00000100
        /*00bc*/ 	.word	0x00000001
        /*00c0*/ 	.word	0x00000001


	//----- nvinfo : EIATTR_CRS_STACK_SIZE
	.align		4
.L_3073:
        /*00c4*/ 	.byte	0x04, 0x1e
        /*00c6*/ 	.short	(.L_3075 - .L_3074)
.L_3074:
        /*00c8*/ 	.word	0x00000000


	//----- nvinfo : EIATTR_CBANK_PARAM_SIZE
	.align		4
.L_3075:
        /*00cc*/ 	.byte	0x03, 0x19
        /*00ce*/ 	.short	0x00e8


	//----- nvinfo : EIATTR_PARAM_CBANK
	.align		4
        /*00d0*/ 	.byte	0x04, 0x0a
        /*00d2*/ 	.short	(.L_3077 - .L_3076)
	.align		4
.L_3076:
        /*00d4*/ 	.word	index@(.nv.constant0._ZN7cutlass13device_kernelIN5flash19FlashAttnFwdCombineIN4cute5tupleIJNS3_1CILi16EEENS5_ILi64EEEEEELi7ELi256ELi1ELb0ELb1EffNS_4arch4Sm80EEEEEvNT_6ParamsE)
        /*00d8*/ 	.short	0x0210
        /*00da*/ 	.short	0x00e8


	//----- nvinfo : EIATTR_SW_WAR
	.align		4
.L_3077:
        /*00dc*/ 	.byte	0x04, 0x36
        /*00de*/ 	.short	(.L_3079 - .L_3078)
.L_3078:
        /*00e0*/ 	.word	0x00000008
.L_3079:


//--------------------- .nv.info._ZN7cutlass13device_kernelIN5flash19FlashAttnFwdCombineIN4cute5tupleIJNS3_1CILi16EEENS5_ILi64EEEEEELi6ELi256ELi1ELb0ELb1EffNS_4arch4Sm80EEEEEvNT_6ParamsE --------------------------
	.section	.nv.info._ZN7cutlass13device_kernelIN5flash19FlashAttnFwdCombineIN4cute5tupleIJNS3_1CILi16EEENS5_ILi64EEEEEELi6ELi256ELi1ELb0ELb1EffNS_4arch4Sm80EEEEEvNT_6ParamsE,"",@"SHT_CUDA_INFO"
	.sectionflags	@""
	.align	4


	//----- nvinfo : EIATTR_CUDA_API_VERSION
	.align		4
        /*0000*/ 	.byte	0x04, 0x37
        /*0002*/ 	.short	(.L_3081 - .L_3080)
.L_3080:
        /*0004*/ 	.word	0x00000082


	//----- nvinfo : EIATTR_KPARAM_INFO
	.align		4
.L_3081:
        /*0008*/ 	.byte	0x04, 0x17
        /*000a*/ 	.short	(.L_3083 - .L_3082)
.L_3082:
        /*000c*/ 	.word	0x00000000
        /*0010*/ 	.short	0x0000
        /*0012*/ 	.short	0x0000
        /*0014*/ 	.byte	0x00, 0xf0, 0xa1, 0x03


	//----- nvinfo : EIATTR_SPARSE_MMA_MASK
	.align		4
.L_3083:
        /*0018*/ 	.byte	0x03, 0x50
        /*001a*/ 	.short	0x0000


	//----- nvinfo : EIATTR_MAXREG_COUNT
	.align		4
        /*001c*/ 	.byte	0x03, 0x1b
        /*001e*/ 	.short	0x0080


	//----- nvinfo : EIATTR_NUM_BARRIERS
	.align		4
        /*0020*/ 	.byte	0x02, 0x4c
        /*0022*/ 	.byte	0x01
	.zero		1


	//----- nvinfo : EIATTR_EXTERNS
	.align		4
        /*0024*/ 	.byte	0x04, 0x0f
        /*0026*/ 	.short	(.L_3085 - .L_3084)


	//   ....[0]....
	.align		4
.L_3084:
        /*0028*/ 	.word	index@(__assertfail)


	//----- nvinfo : EIATTR_MERCURY_ISA_VERSION
	.align		4
.L_3085:
        /*002c*/ 	.byte	0x03, 0x5f
        /*002e*/ 	.short	0x0101


	//----- nvinfo : EIATTR_COOP_GROUP_MASK_REGIDS
	.align		4
        /*0030*/ 	.byte	0x04, 0x29
        /*0032*/ 	.short	(.L_3087 - .L_3086)


	//   ....[0]....
.L_3086:
        /*0034*/ 	.word	0xffffffff


	//   ....[1]....
        /*0038*/ 	.word	0xffffffff


	//   ....[2]....
        /*003c*/ 	.word	0xffffffff


	//   ....[3]....
        /*0040*/ 	.word	0xffffffff


	//   ....[4]....
        /*0044*/ 	.word	0xffffffff


	//   ....[5]....
        /*0048*/ 	.word	0xffffffff


	//   ....[6]....
        /*004c*/ 	.word	0xffffffff


	//   ....[7]....
        /*0050*/ 	.word	0xffffffff


	//   ....[8]....
        /*0054*/ 	.word	0xffffffff


	//   ....[9]....
        /*0058*/ 	.word	0xffffffff


	//   ....[10]....
        /*005c*/ 	.word	0xffffffff


	//   ....[11]....
        /*0060*/ 	.word	0xffffffff


	//----- nvinfo : EIATTR_COOP_GROUP_INSTR_OFFSETS
	.align		4
.L_3087:
        /*0064*/ 	.byte	0x04, 0x28
        /*0066*/ 	.short	(.L_3089 - .L_3088)


	//   ....[0]....
.L_3088:
        /*0068*/ 	.word	0x00001980


	//   ....[1]....
        /*006c*/ 	.word	0x000019a0


	//   ....[2]....
        /*0070*/ 	.word	0x000019c0


	//   ....[3]....
        /*0074*/ 	.word	0x000019e0


	//   ....[4]....
        /*0078*/ 	.word	0x00001b80


	//   ....[5]....
        /*007c*/ 	.word	0x00001ba0


	//   ....[6]....
        /*0080*/ 	.word	0x00001bb0


	//   ....[7]....
        /*0084*/ 	.word	0x00001be0


	//   ....[8]....
        /*0088*/ 	.word	0x00001bf0


	//   ....[9]....
        /*008c*/ 	.word	0x00001c30


	//   ....[10]....
        /*0090*/ 	.word	0x00001c40


	//   ....[11]....
        /*0094*/ 	.word	0x00001c70


	//----- nvinfo : EIATTR_SYSCALL_OFFSETS
	.align		4
.L_3089:
        /*0098*/ 	.byte	0x04, 0x46
        /*009a*/ 	.short	(.L_3091 - .L_3090)


	//   ....[0]....
.L_3090:
        /*009c*/ 	.word	0x00000510


	//----- nvinfo : EIATTR_EXIT_INSTR_OFFSETS
	.align		4
.L_3091:
        /*00a0*/ 	.byte	0x04, 0x1c
        /*00a2*/ 	.short	(.L_3093 - .L_3092)


	//   ....[0]....
.L_3092:
        /*00a4*/ 	.word	0x00000240


	//   ....[1]....
        /*00a8*/ 	.word	0x000003c0


	//   ....[2]....
        /*00ac*/ 	.word	0x00002d40


	//   ....[3]....
        /*00b0*/ 	.word	0x00002e80


	//----- nvinfo : EIATTR_MAX_THREADS
	.align		4
.L_3093:
        /*00b4*/ 	.byte	0x04, 0x05
        /*00b6*/ 	.short	(.L_3095 - .L_3094)
.L_3094:
        /*00b8*/ 	.word	0x00000100
        /*00bc*/ 	.word	0x00000001
        /*00c0*/ 	.word	0x00000001


	//----- nvinfo : EIATTR_CRS_STACK_SIZE
	.align		4
.L_3095:
        /*00c4*/ 	.byte	0x04, 0x1e
        /*00c6*/ 	.short	(.L_3097 - .L_3096)
.L_3096:
        /*00c8*/ 	.word	0x00000000


	//----- nvinfo : EIATTR_CBANK_PARAM_SIZE
	.align		4
.L_3097:
        /*00cc*/ 	.byte	0x03, 0x19
        /*00ce*/ 	.short	0x00e8


	//----- nvinfo : EIATTR_PARAM_CBANK
	.align		4
        /*00d0*/ 	.byte	0x04, 0x0a
        /*00d2*/ 	.short	(.L_3099 - .L_3098)
	.align		4
.L_3098:
        /*00d4*/ 	.word	index@(.nv.constant0._ZN7cutlass13device_kernelIN5flash19FlashAttnFwdCombineIN4cute5tupleIJNS3_1CILi16EEENS5_ILi64EEEEEELi6ELi256ELi1ELb0ELb1EffNS_4arch4Sm80EEEEEvNT_6ParamsE)
        /*00d8*/ 	.short	0x0210
        /*00da*/ 	.short	0x00e8


	//----- nvinfo : EIATTR_SW_WAR
	.align		4
.L_3099:
        /*00dc*/ 	.byte	0x04, 0x36
        /*00de*/ 	.short	(.L_3101 - .L_3100)
.L_3100:
        /*00e0*/ 	.word	0x00000008
.L_3101:


//--------------------- .nv.info._ZN7cutlass13device_kernelIN5flash19FlashAttnFwdCombineIN4cute5tupleIJNS3_1CILi16EEENS5_ILi64EEEEEELi5ELi256ELi1ELb0ELb1EffNS_4arch4Sm80EEEEEvNT_6ParamsE --------------------------
	.section	.nv.info._ZN7cutlass13device_kernelIN5flash19FlashAttnFwdCombineIN4cute5tupleIJNS3_1CILi16EEENS5_ILi64EEEEEELi5ELi256ELi1ELb0ELb1EffNS_4arch4Sm80EEEEEvNT_6ParamsE,"",@"SHT_CUDA_INFO"
	.sectionflags	@""
	.align	4


	//----- nvinfo : EIATTR_CUDA_API_VERSION
	.align		4
        /*0000*/ 	.byte	0x04, 0x37
        /*0002*/ 	.short	(.L_3103 - .L_3102)
.L_3102:
        /*0004*/ 	.word	0x00000082


	//----- nvinfo : EIATTR_KPARAM_INFO
	.align		4
.L_3103:
        /*0008*/ 	.byte	0x04, 0x17
        /*000a*/ 	.short	(.L_3105 - .L_3104)
.L_3104:
        /*000c*/ 	.word	0x00000000
        /*0010*/ 	.short	0x0000
        /*0012*/ 	.short	0x0000
        /*0014*/ 	.byte	0x00, 0xf0, 0xa1, 0x03


	//----- nvinfo : EIATTR_SPARSE_MMA_MASK
	.align		4
.L_3105:
        /*0018*/ 	.byte	0x03, 0x50
        /*001a*/ 	.short	0x0000


	//----- nvinfo : EIATTR_MAXREG_COUNT
	.align		4
        /*001c*/ 	.byte	0x03, 0x1b
        /*001e*/ 	.short	0x0080


	//----- nvinfo : EIATTR_NUM_BARRIERS
	.align		4
        /*0020*/ 	.byte	0x02, 0x4c
        /*0022*/ 	.byte	0x01
	.zero		1


	//----- nvinfo : EIATTR_EXTERNS
	.align		4
        /*0024*/ 	.byte	0x04, 0x0f
        /*0026*/ 	.short	(.L_3107 - .L_3106)


	//   ....[0]....
	.align		4
.L_3106:
        /*0028*/ 	.word	index@(__assertfail)


	//----- nvinfo : EIATTR_MERCURY_ISA_VERSION
	.align		4
.L_3107:
        /*002c*/ 	.byte	0x03, 0x5f
        /*002e*/ 	.short	0x0101


	//----- nvinfo : EIATTR_COOP_GROUP_MASK_REGIDS
	.align		4
        /*0030*/ 	.byte	0x04, 0x29
        /*0032*/ 	.short	(.L_3109 - .L_3108)


	//   ....[0]....
.L_3108:
        /*0034*/ 	.word	0xffffffff


	//   ....[1]....
        /*0038*/ 	.word	0xffffffff


	//   ....[2]....
        /*003c*/ 	.word	0xffffffff


	//   ....[3]....
        /*0040*/ 	.word	0xffffffff


	//   ....[4]....
        /*0044*/ 	.word	0xffffffff


	//   ....[5]....
        /*0048*/ 	.word	0xffffffff


	//   ....[6]....
        /*004c*/ 	.word	0xffffffff


	//   ....[7]....
        /*0050*/ 	.word	0xffffffff


	//   ....[8]....
        /*0054*/ 	.word	0xffffffff


	//   ....[9]....
        /*0058*/ 	.word	0xffffffff


	//   ....[10]....
        /*005c*/ 	.word	0xffffffff


	//   ....[11]....
        /*0060*/ 	.word	0xffffffff


	//----- nvinfo : EIATTR_COOP_GROUP_INSTR_OFFSETS
	.align		4
.L_3109:
        /*0064*/ 	.byte	0x04, 0x28
        /*0066*/ 	.short	(.L_3111 - .L_3110)


	//   ....[0]....
.L_3110:
        /*0068*/ 	.word	0x00001700


	//   ....[1]....
        /*006c*/ 	.word	0x00001720


	//   ....[2]....
        /*0070*/ 	.word	0x00001740


	//   ....[3]....
        /*0074*/ 	.word	0x00001760


	//   ....[4]....
        /*0078*/ 	.word	0x00001850


	//   ....[5]....
        /*007c*/ 	.word	0x00001870


	//   ....[6]....
        /*0080*/ 	.word	0x00001880


	//   ....[7]....
        /*0084*/ 	.word	0x000018b0


	//   ....[8]....
        /*0088*/ 	.word	0x000018c0


	//   ....[9]....
        /*008c*/ 	.word	0x00001900


	//   ....[10]....
        /*0090*/ 	.word	0x00001910


	//   ....[11]....
        /*0094*/ 	.word	0x00001940


	//----- nvinfo : EIATTR_SYSCALL_OFFSETS
	.align		4
.L_3111:
        /*0098*/ 	.byte	0x04, 0x46
        /*009a*/ 	.short	(.L_3113 - .L_3112)


	//   ....[0]....
.L_3112:
        /*009c*/ 	.word	0x00000510


	//----- nvinfo : EIATTR_EXIT_INSTR_OFFSETS
	.align		4
.L_3113:
        /*00a0*/ 	.byte	0x04, 0x1c
        /*00a2*/ 	.short	(.L_3115 - .L_3114)


	//   ....[0]....
.L_3114:
        /*00a4*/ 	.word	0x00000240


	//   ....[1]....
        /*00a8*/ 	.word	0x000003c0


	//   ....[2]....
        /*00ac*/ 	.word	0x000029c0


	//   ....[3]....
        /*00b0*/ 	.word	0x00002b00


	//----- nvinfo : EIATTR_MAX_THREADS
	.align		4
.L_3115:
        /*00b4*/ 	.byte	0x04, 0x05
        /*00b6*/ 	.short	(.L_3117 - .L_3116)
.L_3116:
        /*00b8*/ 	.word	0x00000100
        /*00bc*/ 	.word	0x00000001
        /*00c0*/ 	.word	0x00000001


	//----- nvinfo : EIATTR_CRS_STACK_SIZE
	.align		4
.L_3117:
        /*00c4*/ 	.byte	0x04, 0x1e
        /*00c6*/ 	.short	(.L_3119 - .L_3118)
.L_3118:
        /*00c8*/ 	.word	0x00000000


	//----- nvinfo : EIATTR_CBANK_PARAM_SIZE
	.align		4
.L_3119:
        /*00cc*/ 	.byte	0x03, 0x19
        /*00ce*/ 	.short	0x00e8


	//----- nvinfo : EIATTR_PARAM_CBANK
	.align		4
        /*00d0*/ 	.byte	0x04, 0x0a
        /*00d2*/ 	.short	(.L_3121 - .L_3120)
	.align		4
.L_3120:
        /*00d4*/ 	.word	index@(.nv.constant0._ZN7cutlass13device_kernelIN5flash19FlashAttnFwdCombineIN4cute5tupleIJNS3_1CILi16EEENS5_ILi64EEEEEELi5ELi256ELi1ELb0ELb1EffNS_4arch4Sm80EEEEEvNT_6ParamsE)
        /*00d8*/ 	.short	0x0210
        /*00da*/ 	.short	0x00e8


	//----- nvinfo : EIATTR_SW_WAR
	.align		4
.L_3121:
        /*00dc*/ 	.byte	0x04, 0x36
        /*00de*/ 	.short	(.L_3123 - .L_3122)
.L_3122:
        /*00e0*/ 	.word	0x00000008
.L_3123:


//--------------------- .nv.info._ZN7cutlass13device_kernelIN5flash19FlashAttnFwdCombineIN4cute5tupleIJNS3_1CILi16EEENS5_ILi64EEEEEELi4ELi256ELi1ELb0ELb1EffNS_4arch4Sm80EEEEEvNT_6ParamsE --------------------------
	.section	.nv.info._ZN7cutlass13device_kernelIN5flash19FlashAttnFwdCombineIN4cute5tupleIJNS3_1CILi16EEENS5_ILi64EEEEEELi4ELi256ELi1ELb0ELb1EffNS_4arch4Sm80EEEEEvNT_6ParamsE,"",@"SHT_CUDA_INFO"
	.sectionflags	@""
	.align	4


	//----- nvinfo : EIATTR_CUDA_API_VERSION
	.align		4
        /*0000*/ 	.byte	0x04, 0x37
        /*0002*/ 	.short	(.L_3125 - .L_3124)
.L_3124:
        /*0004*/ 	.word	0x00000082


	//----- nvinfo : EIATTR_KPARAM_INFO
	.align		4
.L_3125:
        /*0008*/ 	.byte	0x04, 0x17
        /*000a*/ 	.short	(.L_3127 - .L_3126)
.L_3126:
        /*000c*/ 	.word	0x00000000
        /*0010*/ 	.short	0x0000
        /*0012*/ 	.short	0x0000
        /*0014*/ 	.byte	0x00, 0xf0, 0xa1, 0x03


	//----- nvinfo : EIATTR_SPARSE_MMA_MASK
	.align		4
.L_3127:
        /*0018*/ 	.byte	0x03, 0x50
        /*001a*/ 	.short	0x0000


	//----- nvinfo : EIATTR_MAXREG_COUNT
	.align		4
        /*001c*/ 	.byte	0x03, 0x1b
        /*001e*/ 	.short	0x0080


	//----- nvinfo : EIATTR_NUM_BARRIERS
	.align		4
        /*0020*/ 	.byte	0x02, 0x4c
        /*0022*/ 	.byte	0x01
	.zero		1


	//----- nvinfo : EIATTR_EXTERNS
	.align		4
        /*0024*/ 	.byte	0x04, 0x0f
        /*0026*/ 	.short	(.L_3129 - .L_3128)


	//   ....[0]....
	.align		4
.L_3128:
        /*0028*/ 	.word	index@(__assertfail)


	//----- nvinfo : EIATTR_MERCURY_ISA_VERSION
	.align		4
.L_3129:
        /*002c*/ 	.byte	0x03, 0x5f
        /*002e*/ 	.short	0x0101


	//----- nvinfo : EIATTR_COOP_GROUP_MASK_REGIDS
	.align		4
        /*0030*/ 	.byte	0x04, 0x29
        /*0032*/ 	.short	(.L_3131 - .L_3130)


	//   ....[0]....
.L_3130:
        /*0034*/ 	.word	0xffffffff


	//   ....[1]....
        /*0038*/ 	.word	0xffffffff


	//   ....[2]....
        /*003c*/ 	.word	0xffffffff


	//   ....[3]....
        /*0040*/ 	.word	0xffffffff


	//   ....[4]....
        /*0044*/ 	.word	0xffffffff


	//   ....[5]....
        /*0048*/ 	.word	0xffffffff


	//   ....[6]....
        /*004c*/ 	.word	0xffffffff


	//   ....[7]....
        /*0050*/ 	.word	0xffffffff


	//   ....[8]....
        /*0054*/ 	.word	0xffffffff


	//   ....[9]....
        /*0058*/ 	.word	0xffffffff


	//   ....[10]....
        /*005c*/ 	.word	0xffffffff


	//   ....[11]....
        /*0060*/ 	.word	0xffffffff


	//----- nvinfo : EIATTR_COOP_GROUP_INSTR_OFFSETS
	.align		4
.L_3131:
        /*0064*/ 	.byte	0x04, 0x28
        /*0066*/ 	.short	(.L_3133 - .L_3132)


	//   ....[0]....
.L_3132:
        /*0068*/ 	.word	0x000015b0


	//   ....[1]....
        /*006c*/ 	.word	0x000015d0


	//   ....[2]....
        /*0070*/ 	.word	0x000015f0


	//   ....[3]....
        /*0074*/ 	.word	0x00001610


	//   ....[4]....
        /*0078*/ 	.word	0x000016b0


	//   ....[5]....
        /*007c*/ 	.word	0x000016d0


	//   ....[6]....
        /*0080*/ 	.word	0x000016e0


	//   ....[7]....
        /*0084*/ 	.word	0x00001710


	//   ....[8]....
        /*0088*/ 	.word	0x00001720


	//   ....[9]....
        /*008c*/ 	.word	0x00001760


	//   ....[10]....
        /*0090*/ 	.word	0x00001770


	//   ....[11]....
        /*0094*/ 	.word	0x000017a0


	//----- nvinfo : EIATTR_SYSCALL_OFFSETS
	.align		4
.L_3133:
        /*0098*/ 	.byte	0x04, 0x46
        /*009a*/ 	.short	(.L_3135 - .L_3134)


	//   ....[0]....
.L_3134:
        /*009c*/ 	.word	0x00000510


	//----- nvinfo : EIATTR_EXIT_INSTR_OFFSETS
	.align		4
.L_3135:
        /*00a0*/ 	.byte	0x04, 0x1c
        /*00a2*/ 	.short	(.L_3137 - .L_3136)


	//   ....[0]....
.L_3136:
        /*00a4*/ 	.word	0x00000240


	//   ....[1]....
        /*00a8*/ 	.word	0x000003c0


	//   ....[2]....
        /*00ac*/ 	.word	0x00002800


	//   ....[3]....
        /*00b0*/ 	.word	0x00002940


	//----- nvinfo : EIATTR_MAX_THREADS
	.align		4
.L_3137:
        /*00b4*/ 	.byte	0x04, 0x05
        /*00b6*/ 	.short	(.L_3139 - .L_3138)
.L_3138:
        /*00b8*/ 	.word	0x00000100
        /*00bc*/ 	.word	0x00000001
        /*00c0*/ 	.word	0x00000001


	//----- nvinfo : EIATTR_CRS_STACK_SIZE
	.align		4
.L_3139:
        /*00c4*/ 	.byte	0x04, 0x1e
        /*00c6*/ 	.short	(.L_3141 - .L_3140)
.L_3140:
        /*00c8*/ 	.word	0x00000000


	//----- nvinfo : EIATTR_CBANK_PARAM_SIZE
	.align		4
.L_3141:
        /*00cc*/ 	.byte	0x03, 0x19
        /*00ce*/ 	.short	0x00e8


	//----- nvinfo : EIATTR_PARAM_CBANK
	.align		4
        /*00d0*/ 	.byte	0x04, 0x0a
        /*00d2*/ 	.short	(.L_3143 - .L_3142)
	.align		4
.L_3142:
        /*00d4*/ 	.word	index@(.nv.constant0._ZN7cutlass13device_kernelIN5flash19FlashAttnFwdCombineIN4cute5tupleIJNS3_1CILi16EEENS5_ILi64EEEEEELi4ELi256ELi1ELb0ELb1EffNS_4arch4Sm80EEEEEvNT_6ParamsE)
        /*00d8*/ 	.short	0x0210
        /*00da*/ 	.short	0x00e8


	//----- nvinfo : EIATTR_SW_WAR
	.align		4
.L_3143:
        /*00dc*/ 	.byte	0x04, 0x36
        /*00de*/ 	.short	(.L_3145 - .L_3144)
.L_3144:
        /*00e0*/ 	.word	0x00000008
.L_3145:


//--------------------- .nv.callgraph             --------------------------
	.section	.nv.callgraph,"",@"SHT_CUDA_CALLGRAPH"
	.align	4
	.sectionentsize	8
	.align		4
        /*0000*/ 	.word	0x00000000
	.align		4
        /*0004*/ 	.word	0xffffffff
	.align		4
        /*0008*/ 	.word	index@(_ZN7cutlass13device_kernelIN5flash19FlashAttnFwdCombineIN4cute5tupleIJNS3_1CILi8EEENS5_ILi128EEEEEELi8ELi256ELi1ELb0ELb0ENS_10bfloat16_tEfNS_4arch4Sm90EEEEEvNT_6ParamsE)
	.align		4
        /*000c*/ 	.word	index@(__assertfail)
	.align		4
        /*0010*/ 	.word	index@(_ZN7cutlass13device_kernelIN5flash19FlashAttnFwdCombineIN4cute5tupleIJNS3_1CILi8EEENS5_ILi128EEEEEELi7ELi256ELi1ELb0ELb0ENS_10bfloat16_tEfNS_4arch4Sm90EEEEEvNT_6ParamsE)
	.align		4
        /*0014*/ 	.word	index@(__assertfail)
	.align		4
        /*0018*/ 	.word	index@(_ZN7cutlass13device_kernelIN5flash19FlashAttnFwdCombineIN4cute5tupleIJNS3_1CILi8EEENS5_ILi128EEEEEELi6ELi256ELi1ELb0ELb0ENS_10bfloat16_tEfNS_4arch4Sm90EEEEEvNT_6ParamsE)
	.align		4
        /*001c*/ 	.word	index@(__assertfail)
	.align		4
        /*0020*/ 	.word	index@(_ZN7cutlass13device_kernelIN5flash19FlashAttnFwdCombineIN4cute5tupleIJNS3_1CILi8EEENS5_ILi128EEEEEELi5ELi256ELi1ELb0ELb0ENS_10bfloat16_tEfNS_4arch4Sm90EEEEEvNT_6ParamsE)
	.align		4
        /*0024*/ 	.word	index@(__assertfail)
	.align		4
        /*0028*/ 	.word	index@(_ZN7cutlass13device_kernelIN5flash19FlashAttnFwdCombineIN4cute5tupleIJNS3_1CILi8EEENS5_ILi128EEEEEELi8ELi256ELi1ELb0ELb1ENS_10bfloat16_tEfNS_4arch4Sm90EEEEEvNT_6ParamsE)
	.align		4
        /*002c*/ 	.word	index@(__assertfail)
	.align		4
        /*0030*/ 	.word	index@(_ZN7cutlass13device_kernelIN5flash19FlashAttnFwdCombineIN4cute5tupleIJNS3_1CILi8EEENS5_ILi128EEEEEELi7ELi256ELi1ELb0ELb1ENS_10bfloat16_tEfNS_4arch4Sm90EEEEEvNT_6ParamsE)
	.align		4
        /*0034*/ 	.word	index@(__assertfail)
	.align		4
        /*0038*/ 	.word	index@(_ZN7cutlass13device_kernelIN5flash19FlashAttnFwdCombineIN4cute5tupleIJNS3_1CILi8EEENS5_ILi128EEEEEELi6ELi256ELi1ELb0ELb1ENS_10bfloat16_tEfNS_4arch4Sm90EEEEEvNT_6ParamsE)
	.align		4
        /*003c*/ 	.word	index@(__assertfail)
	.align		4
        /*0040*/ 	.word	index@(_ZN7cutlass13device_kernelIN5flash19FlashAttnFwdCombineIN4cute5tupleIJNS3_1CILi8EEENS5_ILi128EEEEEELi5ELi256ELi1ELb0ELb1ENS_10bfloat16_tEfNS_4arch4Sm90EEEEEvNT_6ParamsE)
	.align		4
        /*0044*/ 	.word	index@(__assertfail)
	.align		4
        /*0048*/ 	.word	index@(_ZN7cutlass13device_kernelIN5flash19FlashAttnFwdCombineIN4cute5tupleIJNS3_1CILi8EEENS5_ILi128EEEEEELi8ELi256ELi1ELb0ELb0ENS_10bfloat16_tEfNS_4arch4Sm80EEEEEvNT_6ParamsE)
	.align		4
        /*004c*/ 	.word	index@(__assertfail)
	.align		4
        /*0050*/ 	.word	index@(_ZN7cutlass13device_kernelIN5flash19FlashAttnFwdCombineIN4cute5tupleIJNS3_1CILi8EEENS5_ILi128EEEEEELi7ELi256ELi1ELb0ELb0ENS_10bfloat16_tEfNS_4arch4Sm80EEEEEvNT_6ParamsE)
	.align		4
        /*0054*/ 	.word	index@(__assertfail)
	.align		4
        /*0058*/ 	.word	index@(_ZN7cutlass13device_kernelIN5flash19FlashAttnFwdCombineIN4cute5tupleIJNS3_1CILi8EEENS5_ILi128EEEEEELi6ELi256ELi1ELb0ELb0ENS_10bfloat16_tEfNS_4arch4Sm80EEEEEvNT_6ParamsE)
	.align		4
        /*005c*/ 	.word	index@(__assertfail)
	.align		4
        /*0060*/ 	.word	index@(_ZN7cutlass13device_kernelIN5flash19FlashAttnFwdCombineIN4cute5tupleIJNS3_1CILi8EEENS5_ILi128EEEEEELi5ELi256ELi1ELb0ELb0ENS_10bfloat16_tEfNS_4arch4Sm80EEEEEvNT_6ParamsE)
	.align		4
        /*0064*/ 	.word	index@(__assertfail)
	.align		4
        /*0068*/ 	.word	index@(_ZN7cutlass13device_kernelIN5flash19FlashAttnFwdCombineIN4cute5tupleIJNS3_1CILi8EEENS5_ILi128EEEEEELi8ELi256ELi1ELb0ELb1ENS_10bfloat16_tEfNS_4arch4Sm80EEEEEvNT_6ParamsE)
	.align		4
        /*006c*/ 	.word	index@(__assertfail)
	.align		4
        /*0070*/ 	.word	index@(_ZN7cutlass13device_kernelIN5flash19FlashAttnFwdCombineIN4cute5tupleIJNS3_1CILi8EEENS5_ILi128EEEEEELi7ELi256ELi1ELb0ELb1ENS_10bfloat16_tEfNS_4arch4Sm80EEEEEvNT_6ParamsE)
	.align		4
        /*0074*/ 	.word	index@(__assertfail)
	.align		4
        /*0078*/ 	.word	index@(_ZN7cutlass13device_kernelIN5flash19FlashAttnFwdCombineIN4cute5tupleIJNS3_1CILi8EEENS5_ILi128EEEEEELi6ELi256ELi1ELb0ELb1ENS_10bfloat16_tEfNS_4arch4Sm80EEEEEvNT_6ParamsE)
	.align		4
        /*007c*/ 	.word	index@(__assertfail)
	.align		4
        /*0080*/ 	.word	index@(_ZN7cutlass13device_kernelIN5flash19FlashAttnFwdCombineIN4cute5tupleIJNS3_1CILi8EEENS5_ILi128EEEEEELi5ELi256ELi1ELb0ELb1ENS_10bfloat16_tEfNS_4arch4Sm80EEEEEvNT_6ParamsE)
	.align		4
        /*0084*/ 	.word	index@(__assertfail)
	.align		4
        /*0088*/ 	.word	index@(_ZN7cutlass13device_kernelIN5flash19FlashAttnFwdCombineIN4cute5tupleIJNS3_1CILi16EEENS5_ILi64EEEEEELi8ELi256ELi1ELb0ELb0ENS_10bfloat16_tEfNS_4arch4Sm90EEEEEvNT_6ParamsE)
	.align		4
        /*008c*/ 	.word	index@(__assertfail)
	.align		4
        /*0090*/ 	.word	index@(_ZN7cutlass13device_kernelIN5flash19FlashAttnFwdCombineIN4cute5tupleIJNS3_1CILi16EEENS5_ILi64EEEEEELi7ELi256ELi1ELb0ELb0ENS_10bfloat16_tEfNS_4arch4Sm90EEEEEvNT_6ParamsE)
	.align		4
        /*0094*/ 	.word	index@(__assertfail)
	.align		4
        /*0098*/ 	.word	index@(_ZN7cutlass13device_kernelIN5flash19FlashAttnFwdCombineIN4cute5tupleIJNS3_1CILi16EEENS5_ILi64EEEEEELi6ELi256ELi1ELb0ELb0ENS_10bfloat16_tEfNS_4arch4Sm90EEEEEvNT_6ParamsE)
	.align		4
        /*009c*/ 	.word	index@(__assertfail)
	.align		4
        /*00a0*/ 	.word	index@(_ZN7cutlass13device_kernelIN5flash19FlashAttnFwdCombineIN4cute5tupleIJNS3_1CILi16EEENS5_ILi64EEEEEELi5ELi256ELi1ELb0ELb0ENS_10bfloat16_tEfNS_4arch4Sm90EEEEEvNT_6ParamsE)
	.align		4
        /*00a4*/ 	.word	index@(__assertfail)
	.align		4
        /*00a8*/ 	.word	index@(_ZN7cutlass13device_kernelIN5flash19FlashAttnFwdCombineIN4cute5tupleIJNS3_1CILi16EEENS5_ILi64EEEEEELi4ELi256ELi1ELb0ELb0ENS_10bfloat16_tEfNS_4arch4Sm90EEEEEvNT_6ParamsE)
	.align		4
        /*00ac*/ 	.word	index@(__assertfail)
	.align		4
        /*00b0*/ 	.word	index@(_ZN7cutlass13device_kernelIN5flash19FlashAttnFwdCombineIN4cute5tupleIJNS3_1CILi16EEENS5_ILi64EEEEEELi8ELi256ELi1ELb0ELb1ENS_10bfloat16_tEfNS_4arch4Sm90EEEEEvNT_6ParamsE)
	.align		4
        /*00b4*/ 	.word	index@(__assertfail)
	.align		4
        /*00b8*/ 	.word	index@(_ZN7cutlass13device_kernelIN5flash19FlashAttnFwdCombineIN4cute5tupleIJNS3_1CILi16EEENS5_ILi64EEEEEELi7ELi256ELi1ELb0ELb1ENS_10bfloat16_tEfNS_4arch4Sm90EEEEEvNT_6ParamsE)
	.align		4
        /*00bc*/ 	.word	index@(__assertfail)
	.align		4
        /*00c0*/ 	.word	index@(_ZN7cutlass13device_kernelIN5flash19FlashAttnFwdCombineIN4cute5tupleIJNS3_1CILi16EEENS5_ILi64EEEEEELi6ELi256ELi1ELb0ELb1ENS_10bfloat16_tEfNS_4arch4Sm90EEEEEvNT_6ParamsE)
	.align		4
        /*00c4*/ 	.word	index@(__assertfail)
	.align		4
        /*00c8*/ 	.word	index@(_ZN7cutlass13device_kernelIN5flash19FlashAttnFwdCombineIN4cute5tupleIJNS3_1CILi16EEENS5_ILi64EEEEEELi5ELi256ELi1ELb0ELb1ENS_10bfloat16_tEfNS_4arch4Sm90EEEEEvNT_6ParamsE)
	.align		4
        /*00cc*/ 	.word	index@(__assertfail)
	.align		4
        /*00d0*/ 	.word	index@(_ZN7cutlass13device_kernelIN5flash19FlashAttnFwdCombineIN4cute5tupleIJNS3_1CILi16EEENS5_ILi64EEEEEELi4ELi256ELi1ELb0ELb1ENS_10bfloat16_tEfNS_4arch4Sm90EEEEEvNT_6ParamsE)
	.align		4
        /*00d4*/ 	.word	index@(__assertfail)
	.align		4
        /*00d8*/ 	.word	index@(_ZN7cutlass13device_kernelIN5flash19FlashAttnFwdCombineIN4cute5tupleIJNS3_1CILi16EEENS5_ILi64EEEEEELi8ELi256ELi1ELb0ELb0ENS_10bfloat16_tEfNS_4arch4Sm80EEEEEvNT_6ParamsE)
	.align		4
        /*00dc*/ 	.word	index@(__assertfail)
	.align		4
        /*00e0*/ 	.word	index@(_ZN7cutlass13device_kernelIN5flash19FlashAttnFwdCombineIN4cute5tupleIJNS3_1CILi16EEENS5_ILi64EEEEEELi7ELi256ELi1ELb0ELb0ENS_10bfloat16_tEfNS_4arch4Sm80EEEEEvNT_6ParamsE)
	.align		4
        /*00e4*/ 	.word	index@(__assertfail)
	.align		4
        /*00e8*/ 	.word	index@(_ZN7cutlass13device_kernelIN5flash19FlashAttnFwdCombineIN4cute5tupleIJNS3_1CILi16EEENS5_ILi64EEEEEELi6ELi256ELi1ELb0ELb0ENS_10bfloat16_tEfNS_4arch4Sm80EEEEEvNT_6ParamsE)
	.align		4
        /*00ec*/ 	.word	index@(__assertfail)
	.align		4
        /*00f0*/ 	.word	index@(_ZN7cutlass13device_kernelIN5flash19FlashAttnFwdCombineIN4cute5tupleIJNS3_1CILi16EEENS5_ILi64EEEEEELi5ELi256ELi1ELb0ELb0ENS_10bfloat16_tEfNS_4arch4Sm80EEEEEvNT_6ParamsE)
	.align		4
        /*00f4*/ 	.word	index@(__assertfail)
	.align		4
        /*00f8*/ 	.word	index@(_ZN7cutlass13device_kernelIN5flash19FlashAttnFwdCombineIN4cute5tupleIJNS3_1CILi16EEENS5_ILi64EEEEEELi4ELi256ELi1ELb0ELb0ENS_10bfloat16_tEfNS_4arch4Sm80EEEEEvNT_6ParamsE)
	.align		4
        /*00fc*/ 	.word	index@(__assertfail)
	.align		4
        /*0100*/ 	.word	index@(_ZN7cutlass13device_kernelIN5flash19FlashAttnFwdCombineIN4cute5tupleIJNS3_1CILi16EEENS5_ILi64EEEEEELi8ELi256ELi1ELb0ELb1ENS_10bfloat16_tEfNS_4arch4Sm80EEEEEvNT_6ParamsE)
	.align		4
        /*0104*/ 	.word	index@(__assertfail)
	.align		4
        /*0108*/ 	.word	index@(_ZN7cutlass13device_kernelIN5flash19FlashAttnFwdCombineIN4cute5tupleIJNS3_1CILi16EEENS5_ILi64EEEEEELi7ELi256ELi1ELb0ELb1ENS_10bfloat16_tEfNS_4arch4Sm80EEEEEvNT_6ParamsE)
	.align		4
        /*010c*/ 	.word	index@(__assertfail)
	.align		4
        /*0110*/ 	.word	index@(_ZN7cutlass13device_kernelIN5flash19FlashAttnFwdCombineIN4cute5tupleIJNS3_1CILi16EEENS5_ILi64EEEEEELi6ELi256ELi1ELb0ELb1ENS_10bfloat16_tEfNS_4arch4Sm80EEEEEvNT_6ParamsE)
	.align		4
        /*0114*/ 	.word	index@(__assertfail)
	.align		4
        /*0118*/ 	.word	index@(_ZN7cutlass13device_kernelIN5flash19FlashAttnFwdCombineIN4cute5tupleIJNS3_1CILi16EEENS5_ILi64EEEEEELi5ELi256ELi1ELb0ELb1ENS_10bfloat16_tEfNS_4arch4Sm80EEEEEvNT_6ParamsE)
	.align		4
        /*011c*/ 	.word	index@(__assertfail)
	.align		4
        /*0120*/ 	.word	index@(_ZN7cutlass13device_kernelIN5flash19FlashAttnFwdCombineIN4cute5tupleIJNS3_1CILi16EEENS5_ILi64EEEEEELi4ELi256ELi1ELb0ELb1ENS_10bfloat16_tEfNS_4arch4Sm80EEEEEvNT_6ParamsE)
	.align		4
        /*0124*/ 	.word	index@(__assertfail)
	.align		4
        /*0128*/ 	.word	index@(_ZN7cutlass13device_kernelIN5flash19FlashAttnFwdCombineIN4cute5tupleIJNS3_1CILi8EEENS5_ILi128EEEEEELi8ELi256ELi1ELb0ELb0ENS_6half_tEfNS_4arch4Sm90EEEEEvNT_6ParamsE)
	.align		4
        /*012c*/ 	.word	index@(__assertfail)
	.align		4
        /*0130*/ 	.word	index@(_ZN7cutlass13device_kernelIN5flash19FlashAttnFwdCombineIN4cute5tupleIJNS3_1CILi8EEENS5_ILi128EEEEEELi7ELi256ELi1ELb0ELb0ENS_6half_tEfNS_4arch4Sm90EEEEEvNT_6ParamsE)
	.align		4
        /*0134*/ 	.word	index@(__assertfail)
	.align		4
        /*0138*/ 	.word	index@(_ZN7cutlass13device_kernelIN5flash19FlashAttnFwdCombineIN4cute5tupleIJNS3_1CILi8EEENS5_ILi128EEEEEELi6ELi256ELi1ELb0ELb0ENS_6half_tEfNS_4arch4Sm90EEEEEvNT_6ParamsE)
	.align		4
        /*013c*/ 	.word	index@(__assertfail)
	.align		4
        /*0140*/ 	.word	index@(_ZN7cutlass13device_kernelIN5flash19FlashAttnFwdCombineIN4cute5tupleIJNS3_1CILi8EEENS5_ILi128EEEEEELi5ELi256ELi1ELb0ELb0ENS_6half_tEfNS_4arch4Sm90EEEEEvNT_6ParamsE)
	.align		4
        /*0144*/ 	.word	index@(__assertfail)
	.align		4
        /*0148*/ 	.word	index@(_ZN7cutlass13device_kernelIN5flash19FlashAttnFwdCombineIN4cute5tupleIJNS3_1CILi8EEENS5_ILi128EEEEEELi8ELi256ELi1ELb0ELb1ENS_6half_tEfNS_4arch4Sm90EEEEEvNT_6ParamsE)
	.align		4
        /*014c*/ 	.word	index@(__assertfail)
	.align		4
        /*0150*/ 	.word	index@(_ZN7cutlass13device_kernelIN5flash19FlashAttnFwdCombineIN4cute5tupleIJNS3_1CILi8EEENS5_ILi128EEEEEELi7ELi256ELi1ELb0ELb1ENS_6half_tEfNS_4arch4Sm90EEEEEvNT_6ParamsE)
	.align		4
        /*0154*/ 	.word	index@(__assertfail)
	.align		4
        /*0158*/ 	.word	index@(_ZN7cutlass13device_kernelIN5flash19FlashAttnFwdCombineIN4cute5tupleIJNS3_1CILi8EEENS5_ILi128EEEEEELi6ELi256ELi1ELb0ELb1ENS_6half_tEfNS_4arch4Sm90EEEEEvNT_6ParamsE)
	.align		4
        /*015c*/ 	.word	index@(__assertfail)
	.align		4
        /*0160*/ 	.word	index@(_ZN7cutlass13device_kernelIN5flash19FlashAttnFwdCombineIN4cute5tupleIJNS3_1CILi8EEENS5_ILi128EEEEEELi5ELi256ELi1ELb0ELb1ENS_6half_tEfNS_4arch4Sm90EEEEEvNT_6ParamsE)
	.align		4
        /*0164*/ 	.word	index@(__assertfail)
	.align		4
        /*0168*/ 	.word	index@(_ZN7cutlass13device_kernelIN5flash19FlashAttnFwdCombineIN4cute5tupleIJNS3_1CILi8EEENS5_ILi128EEEEEELi8ELi256ELi1ELb0ELb0ENS_6half_tEfNS_4arch4Sm80EEEEEvNT_6ParamsE)
	.align		4
        /*016c*/ 	.word	index@(__assertfail)
	.align		4
        /*0170*/ 	.word	index@(_ZN7cutlass13device_kernelIN5flash19FlashAttnFwdCombineIN4cute5tupleIJNS3_1CILi8EEENS5_ILi128EEEEEELi7ELi256ELi1ELb0ELb0ENS_6half_tEfNS_4arch4Sm80EEEEEvNT_6ParamsE)
	.align		4
        /*0174*/ 	.word	index@(__assertfail)
	.align		4
        /*0178*/ 	.word	index@(_ZN7cutlass13device_kernelIN5flash19FlashAttnFwdCombineIN4cute5tupleIJNS3_1CILi8EEENS5_ILi128EEEEEELi6ELi256ELi1ELb0ELb0ENS_6half_tEfNS_4arch4Sm80EEEEEvNT_6ParamsE)
	.align		4
        /*017c*/ 	.word	index@(__assertfail)
	.align		4
        /*0180*/ 	.word	index@(_ZN7cutlass13device_kernelIN5flash19FlashAttnFwdCombineIN4cute5tupleIJNS3_1CILi8EEENS5_ILi128EEEEEELi5ELi256ELi1ELb0ELb0ENS_6half_tEfNS_4arch4Sm80EEEEEvNT_6ParamsE)
	.align		4
        /*0184*/ 	.word	index@(__assertfail)
	.align		4
        /*0188*/ 	.word	index@(_ZN7cutlass13device_kernelIN5flash19FlashAttnFwdCombineIN4cute5tupleIJNS3_1CILi8EEENS5_ILi128EEEEEELi8ELi256ELi1ELb0ELb1ENS_6half_tEfNS_4arch4Sm80EEEEEvNT_6ParamsE)
	.align		4
        /*018c*/ 	.word	index@(__assertfail)
	.align		4
        /*0190*/ 	.word	index@(_ZN7cutlass13device_kernelIN5flash19FlashAttnFwdCombineIN4cute5tupleIJNS3_1CILi8EEENS5_ILi128EEEEEELi7ELi256ELi1ELb0ELb1ENS_6half_tEfNS_4arch4Sm80EEEEEvNT_6ParamsE)
	.align		4
        /*0194*/ 	.word	index@(__assertfail)
	.align		4
        /*0198*/ 	.word	index@(_ZN7cutlass13device_kernelIN5flash19FlashAttnFwdCombineIN4cute5tupleIJNS3_1CILi8EEENS5_ILi128EEEEEELi6ELi256ELi1ELb0ELb1ENS_6half_tEfNS_4arch4Sm80EEEEEvNT_6ParamsE)
	.align		4
        /*019c*/ 	.word	index@(__assertfail)
	.align		4
        /*01a0*/ 	.word	index@(_ZN7cutlass13device_kernelIN5flash19FlashAttnFwdCombineIN4cute5tupleIJNS3_1CILi8EEENS5_ILi128EEEEEELi5ELi256ELi1ELb0ELb1ENS_6half_tEfNS_4arch4Sm80EEEEEvNT_6ParamsE)
	.align		4
        /*01a4*/ 	.word	index@(__assertfail)
	.align		4
        /*01a8*/ 	.word	index@(_ZN7cutlass13device_kernelIN5flash19FlashAttnFwdCombineIN4cute5tupleIJNS3_1CILi16EEENS5_ILi64EEEEEELi8ELi256ELi1ELb0ELb0ENS_6half_tEfNS_4arch4Sm90EEEEEvNT_6ParamsE)
	.align		4
        /*01ac*/ 	.word	index@(__assertfail)
	.align		4
        /*01b0*/ 	.word	index@(_ZN7cutlass13device_kernelIN5flash19FlashAttnFwdCombineIN4cute5tupleIJNS3_1CILi16EEENS5_ILi64EEEEEELi7ELi256ELi1ELb0ELb0ENS_6half_tEfNS_4arch4Sm90EEEEEvNT_6ParamsE)
	.align		4
        /*01b4*/ 	.word	index@(__assertfail)
	.align		4
        /*01b8*/ 	.word	index@(_ZN7cutlass13device_kernelIN5flash19FlashAttnFwdCombineIN4cute5tupleIJNS3_1CILi16EEENS5_ILi64EEEEEELi6ELi256ELi1ELb0ELb0ENS_6half_tEfNS_4arch4Sm90EEEEEvNT_6ParamsE)
	.align		4
        /*01bc*/ 	.word	index@(__assertfail)
	.align		4
        /*01c0*/ 	.word	index@(_ZN7cutlass13device_kernelIN5flash19FlashAttnFwdCombineIN4cute5tupleIJNS3_1CILi16EEENS5_ILi64EEEEEELi5ELi256ELi1ELb0ELb0ENS_6half_tEfNS_4arch4Sm90EEEEEvNT_6ParamsE)
	.align		4
        /*01c4*/ 	.word	index@(__assertfail)
	.align		4
        /*01c8*/ 	.word	index@(_ZN7cutlass13device_kernelIN5flash19FlashAttnFwdCombineIN4cute5tupleIJNS3_1CILi16EEENS5_ILi64EEEEEELi4ELi256ELi1ELb0ELb0ENS_6half_tEfNS_4arch4Sm90EEEEEvNT_6ParamsE)
	.align		4
        /*01cc*/ 	.word	index@(__assertfail)
	.align		4
        /*01d0*/ 	.word	index@(_ZN7cutlass13device_kernelIN5flash19FlashAttnFwdCombineIN4cute5tupleIJNS3_1CILi16EEENS5_ILi64EEEEEELi8ELi256ELi1ELb0ELb1ENS_6half_tEfNS_4arch4Sm90EEEEEvNT_6ParamsE)
	.align		4
        /*01d4*/ 	.word	index@(__assertfail)
	.align		4
        /*01d8*/ 	.word	index@(_ZN7cutlass13device_kernelIN5flash19FlashAttnFwdCombineIN4cute5tupleIJNS3_1CILi16EEENS5_ILi64EEEEEELi7ELi256ELi1ELb0ELb1ENS_6half_tEfNS_4arch4Sm90EEEEEvNT_6ParamsE)
	.align		4
        /*01dc*/ 	.word	index@(__assertfail)
	.align		4
        /*01e0*/ 	.word	index@(_ZN7cutlass13device_kernelIN5flash19FlashAttnFwdCombineIN4cute5tupleIJNS3_1CILi16EEENS5_ILi64EEEEEELi6ELi256ELi1ELb0ELb1ENS_6half_tEfNS_4arch4Sm90EEEEEvNT_6ParamsE)
	.align		4
        /*01e4*/ 	.word	index@(__assertfail)
	.align		4
        /*01e8*/ 	.word	index@(_ZN7cutlass13device_kernelIN5flash19FlashAttnFwdCombineIN4cute5tupleIJNS3_1CILi16EEENS5_ILi64EEEEEELi5ELi256ELi1ELb0ELb1ENS_6half_tEfNS_4arch4Sm90EEEEEvNT_6ParamsE)
	.align		4
        /*01ec*/ 	.word	index@(__assertfail)
	.align		4
        /*01f0*/ 	.word	index@(_ZN7cutlass13device_kernelIN5flash19FlashAttnFwdCombineIN4cute5tupleIJNS3_1CILi16EEENS5_ILi64EEEEEELi4ELi256ELi1ELb0ELb1ENS_6half_tEfNS_4arch4Sm90EEEEEvNT_6ParamsE)
	.align		4
        /*01f4*/ 	.word	index@(__assertfail)
	.align		4
        /*01f8*/ 	.word	index@(_ZN7cutlass13device_kernelIN5flash19FlashAttnFwdCombineIN4cute5tupleIJNS3_1CILi16EEENS5_ILi64EEEEEELi8ELi256ELi1ELb0ELb0ENS_6half_tEfNS_4arch4Sm80EEEEEvNT_6ParamsE)
	.align		4
        /*01fc*/ 	.word	index@(__assertfail)
	.align		4
        /*0200*/ 	.word	index@(_ZN7cutlass13device_kernelIN5flash19FlashAttnFwdCombineIN4cute5tupleIJNS3_1CILi16EEENS5_ILi64EEEEEELi7ELi256ELi1ELb0ELb0ENS_6half_tEfNS_4arch4Sm80EEEEEvNT_6ParamsE)
	.align		4
        /*0204*/ 	.word	index@(__assertfail)
	.align		4
        /*0208*/ 	.word	index@(_ZN7cutlass13device_kernelIN5flash19FlashAttnFwdCombineIN4cute5tupleIJNS3_1CILi16EEENS5_ILi64EEEEEELi6ELi256ELi1ELb0ELb0ENS_6half_tEfNS_4arch4Sm80EEEEEvNT_6ParamsE)
	.align		4
        /*020c*/ 	.word	index@(__assertfail)
	.align		4
        /*0210*/ 	.word	index@(_ZN7cutlass13device_kernelIN5flash19FlashAttnFwdCombineIN4cute5tupleIJNS3_1CILi16EEENS5_ILi64EEEEEELi5ELi256ELi1ELb0ELb0ENS_6half_tEfNS_4arch4Sm80EEEEEvNT_6ParamsE)
	.align		4
        /*0214*/ 	.word	index@(__assertfail)
	.align		4
        /*0218*/ 	.word	index@(_ZN7cutlass13device_kernelIN5flash19FlashAttnFwdCombineIN4cute5tupleIJNS3_1CILi16EEENS5_ILi64EEEEEELi4ELi256ELi1ELb0ELb0ENS_6half_tEfNS_4arch4Sm80EEEEEvNT_6ParamsE)
	.align		4
        /*021c*/ 	.word	index@(__assertfail)
	.align		4
        /*0220*/ 	.word	index@(_ZN7cutlass13device_kernelIN5flash19FlashAttnFwdCombineIN4cute5tupleIJNS3_1CILi16EEENS5_ILi64EEEEEELi8ELi256ELi1ELb0ELb1ENS_6half_tEfNS_4arch4Sm80EEEEEvNT_6ParamsE)
	.align		4
        /*0224*/ 	.word	index@(__assertfail)
	.align		4
        /*0228*/ 	.word	index@(_ZN7cutlass13device_kernelIN5flash19FlashAttnFwdCombineIN4cute5tupleIJNS3_1CILi16EEENS5_ILi64EEEEEELi7ELi256ELi1ELb0ELb1ENS_6half_tEfNS_4arch4Sm80EEEEEvNT_6ParamsE)
	.align		4
        /*022c*/ 	.word	index@(__assertfail)
	.align		4
        /*0230*/ 	.word	index@(_ZN7cutlass13device_kernelIN5flash19FlashAttnFwdCombineIN4cute5tupleIJNS3_1CILi16EEENS5_ILi64EEEEEELi6ELi256ELi1ELb0ELb1ENS_6half_tEfNS_4arch4Sm80EEEEEvNT_6ParamsE)
	.align		4
        /*0234*/ 	.word	index@(__assertfail)
	.align		4
        /*0238*/ 	.word	index@(_ZN7cutlass13device_kernelIN5flash19FlashAttnFwdCombineIN4cute5tupleIJNS3_1CILi16EEENS5_ILi64EEEEEELi5ELi256ELi1ELb0ELb1ENS_6half_tEfNS_4arch4Sm80EEEEEvNT_6ParamsE)
	.align		4
        /*023c*/ 	.word	index@(__assertfail)
	.align		4
        /*0240*/ 	.word	index@(_ZN7cutlass13device_kernelIN5flash19FlashAttnFwdCombineIN4cute5tupleIJNS3_1CILi16EEENS5_ILi64EEEEEELi4ELi256ELi1ELb0ELb1ENS_6half_tEfNS_4arch4Sm80EEEEEvNT_6ParamsE)
	.align		4
        /*0244*/ 	.word	index@(__assertfail)
	.align		4
        /*0248*/ 	.word	index@(_ZN7cutlass13device_kernelIN5flash19FlashAttnFwdCombineIN4cute5tupleIJNS3_1CILi8EEENS5_ILi128EEEEEELi8ELi256ELi1ELb0ELb0EffNS_4arch4Sm90EEEEEvNT_6ParamsE)
	.align		4
        /*024c*/ 	.word	index@(__assertfail)
	.align		4
        /*0250*/ 	.word	index@(_ZN7cutlass13device_kernelIN5flash19FlashAttnFwdCombineIN4cute5tupleIJNS3_1CILi8EEENS5_ILi128EEEEEELi7ELi256ELi1ELb0ELb0EffNS_4arch4Sm90EEEEEvNT_6ParamsE)
	.align		4
        /*0254*/ 	.word	index@(__assertfail)
	.align		4
        /*0258*/ 	.word	index@(_ZN7cutlass13device_kernelIN5flash19FlashAttnFwdCombineIN4cute5tupleIJNS3_1CILi8EEENS5_ILi128EEEEEELi6ELi256ELi1ELb0ELb0EffNS_4arch4Sm90EEEEEvNT_6ParamsE)
	.align		4
        /*025c*/ 	.word	index@(__assertfail)
	.align		4
        /*0260*/ 	.word	index@(_ZN7cutlass13device_kernelIN5flash19FlashAttnFwdCombineIN4cute5tupleIJNS3_1CILi8EEENS5_ILi128EEEEEELi5ELi256ELi1ELb0ELb0EffNS_4arch4Sm90EEEEEvNT_6ParamsE)
	.align		4
        /*0264*/ 	.word	index@(__assertfail)
	.align		4
        /*0268*/ 	.word	index@(_ZN7cutlass13device_kernelIN5flash19FlashAttnFwdCombineIN4cute5tupleIJNS3_1CILi8EEENS5_ILi128EEEEEELi8ELi256ELi1ELb0ELb1EffNS_4arch4Sm90EEEEEvNT_6ParamsE)
	.align		4
        /*026c*/ 	.word	index@(__assertfail)
	.align		4
        /*0270*/ 	.word	index@(_ZN7cutlass13device_kernelIN5flash19FlashAttnFwdCombineIN4cute5tupleIJNS3_1CILi8EEENS5_ILi128EEEEEELi7ELi256ELi1ELb0ELb1EffNS_4arch4Sm90EEEEEvNT_6ParamsE)
	.align		4
        /*0274*/ 	.word	index@(__assertfail)
	.align		4
        /*0278*/ 	.word	index@(_ZN7cutlass13device_kernelIN5flash19FlashAttnFwdCombineIN4cute5tupleIJNS3_1CILi8EEENS5_ILi128EEEEEELi6ELi256ELi1ELb0ELb1EffNS_4arch4Sm90EEEEEvNT_6ParamsE)
	.align		4
        /*027c*/ 	.word	index@(__assertfail)
	.align		4
        /*0280*/ 	.word	index@(_ZN7cutlass13device_kernelIN5flash19FlashAttnFwdCombineIN4cute5tupleIJNS3_1CILi8EEENS5_ILi128EEEEEELi5ELi256ELi1ELb0ELb1EffNS_4arch4Sm90EEEEEvNT_6ParamsE)
	.align		4
        /*0284*/ 	.word	index@(__assertfail)
	.align		4
        /*0288*/ 	.word	index@(_ZN7cutlass13device_kernelIN5flash19FlashAttnFwdCombineIN4cute5tupleIJNS3_1CILi8EEENS5_ILi128EEEEEELi8ELi256ELi1ELb0ELb0EffNS_4arch4Sm80EEEEEvNT_6ParamsE)
	.align		4
        /*028c*/ 	.word	index@(__assertfail)
	.align		4
        /*0290*/ 	.word	index@(_ZN7cutlass13device_kernelIN5flash19FlashAttnFwdCombineIN4cute5tupleIJNS3_1CILi8EEENS5_ILi128EEEEEELi7ELi256ELi1ELb0ELb0EffNS_4arch4Sm80EEEEEvNT_6ParamsE)
	.align		4
        /*0294*/ 	.word	index@(__assertfail)
	.align		4
        /*0298*/ 	.word	index@(_ZN7cutlass13device_kernelIN5flash19FlashAttnFwdCombineIN4cute5tupleIJNS3_1CILi8EEENS5_ILi128EEEEEELi6ELi256ELi1ELb0ELb0EffNS_4arch4Sm80EEEEEvNT_6ParamsE)
	.align		4
        /*029c*/ 	.word	index@(__assertfail)
	.align		4
        /*02a0*/ 	.word	index@(_ZN7cutlass13device_kernelIN5flash19FlashAttnFwdCombineIN4cute5tupleIJNS3_1CILi8EEENS5_ILi128EEEEEELi5ELi256ELi1ELb0ELb0EffNS_4arch4Sm80EEEEEvNT_6ParamsE)
	.align		4
        /*02a4*/ 	.word	index@(__assertfail)
	.align		4
        /*02a8*/ 	.word	index@(_ZN7cutlass13device_kernelIN5flash19FlashAttnFwdCombineIN4cute5tupleIJNS3_1CILi8EEENS5_ILi128EEEEEELi8ELi256ELi1ELb0ELb1EffNS_4arch4Sm80EEEEEvNT_6ParamsE)
	.align		4
        /*02ac*/ 	.word	index@(__assertfail)
	.align		4
        /*02b0*/ 	.word	index@(_ZN7cutlass13device_kernelIN5flash19FlashAttnFwdCombineIN4cute5tupleIJNS3_1CILi8EEENS5_ILi128EEEEEELi7ELi256ELi1ELb0ELb1EffNS_4arch4Sm80EEEEEvNT_6ParamsE)
	.align		4
        /*02b4*/ 	.word	index@(__assertfail)
	.align		4
        /*02b8*/ 	.word	index@(_ZN7cutlass13device_kernelIN5flash19FlashAttnFwdCombineIN4cute5tupleIJNS3_1CILi8EEENS5_ILi128EEEEEELi6ELi256ELi1ELb0ELb1EffNS_4arch4Sm80EEEEEvNT_6ParamsE)
	.align		4
        /*02bc*/ 	.word	index@(__assertfail)
	.align		4
        /*02c0*/ 	.word	index@(_ZN7cutlass13device_kernelIN5flash19FlashAttnFwdCombineIN4cute5tupleIJNS3_1CILi8EEENS5_ILi128EEEEEELi5ELi256ELi1ELb0ELb1EffNS_4arch4Sm80EEEEEvNT_6ParamsE)
	.align		4
        /*02c4*/ 	.word	index@(__assertfail)
	.align		4
        /*02c8*/ 	.word	index@(_ZN7cutlass13device_kernelIN5flash19FlashAttnFwdCombineIN4cute5tupleIJNS3_1CILi16EEENS5_ILi64EEEEEELi8ELi256ELi1ELb0ELb0EffNS_4arch4Sm90EEEEEvNT_6ParamsE)
	.align		4
        /*02cc*/ 	.word	index@(__assertfail)
	.align		4
        /*02d0*/ 	.word	index@(_ZN7cutlass13device_kernelIN5flash19FlashAttnFwdCombineIN4cute5tupleIJNS3_1CILi16EEENS5_ILi64EEEEEELi7ELi256ELi1ELb0ELb0EffNS_4arch4Sm90EEEEEvNT_6ParamsE)
	.align		4
        /*02d4*/ 	.word	index@(__assertfail)
	.align		4
        /*02d8*/ 	.word	index@(_ZN7cutlass13device_kernelIN5flash19FlashAttnFwdCombineIN4cute5tupleIJNS3_1CILi16EEENS5_ILi64EEEEEELi6ELi256ELi1ELb0ELb0EffNS_4arch4Sm90EEEEEvNT_6ParamsE)
	.align		4
        /*02dc*/ 	.word	index@(__assertfail)
	.align		4
        /*02e0*/ 	.word	index@(_ZN7cutlass13device_kernelIN5flash19FlashAttnFwdCombineIN4cute5tupleIJNS3_1CILi16EEENS5_ILi64EEEEEELi5ELi256ELi1ELb0ELb0EffNS_4arch4Sm90EEEEEvNT_6ParamsE)
	.align		4
        /*02e4*/ 	.word	index@(__assertfail)
	.align		4
        /*02e8*/ 	.word	index@(_ZN7cutlass13device_kernelIN5flash19FlashAttnFwdCombineIN4cute5tupleIJNS3_1CILi16EEENS5_ILi64EEEEEELi4ELi256ELi1ELb0ELb0EffNS_4arch4Sm90EEEEEvNT_6ParamsE)
	.align		4
        /*02ec*/ 	.word	index@(__assertfail)
	.align		4
        /*02f0*/ 	.word	index@(_ZN7cutlass13device_kernelIN5flash19FlashAttnFwdCombineIN4cute5tupleIJNS3_1CILi16EEENS5_ILi64EEEEEELi8ELi256ELi1ELb0ELb1EffNS_4arch4Sm90EEEEEvNT_6ParamsE)
	.align		4
        /*02f4*/ 	.word	index@(__assertfail)
	.align		4
        /*02f8*/ 	.word	index@(_ZN7cutlass13device_kernelIN5flash19FlashAttnFwdCombineIN4cute5tupleIJNS3_1CILi16EEENS5_ILi64EEEEEELi7ELi256ELi1ELb0ELb1EffNS_4arch4Sm90EEEEEvNT_6ParamsE)
	.align		4
        /*02fc*/ 	.word	index@(__assertfail)
	.align		4
        /*0300*/ 	.word	index@(_ZN7cutlass13device_kernelIN5flash19FlashAttnFwdCombineIN4cute5tupleIJNS3_1CILi16EEENS5_ILi64EEEEEELi6ELi256ELi1ELb0ELb1EffNS_4arch4Sm90EEEEEvNT_6ParamsE)
	.align		4
        /*0304*/ 	.word	index@(__assertfail)
	.align		4
        /*0308*/ 	.word	index@(_ZN7cutlass13device_kernelIN5flash19FlashAttnFwdCombineIN4cute5tupleIJNS3_1CILi16EEENS5_ILi64EEEEEELi5ELi256ELi1ELb0ELb1EffNS_4arch4Sm90EEEEEvNT_6ParamsE)
	.align		4
        /*030c*/ 	.word	index@(__assertfail)
	.align		4
        /*0310*/ 	.word	index@(_ZN7cutlass13device_kernelIN5flash19FlashAttnFwdCombineIN4cute5tupleIJNS3_1CILi16EEENS5_ILi64EEEEEELi4ELi256ELi1ELb0ELb1EffNS_4arch4Sm90EEEEEvNT_6ParamsE)
	.align		4
        /*0314*/ 	.word	index@(__assertfail)
	.align		4
        /*0318*/ 	.word	index@(_ZN7cutlass13device_kernelIN5flash19FlashAttnFwdCombineIN4cute5tupleIJNS3_1CILi16EEENS5_ILi64EEEEEELi8ELi256ELi1ELb0ELb0EffNS_4arch4Sm80EEEEEvNT_6ParamsE)
	.align		4
        /*031c*/ 	.word	index@(__assertfail)
	.align		4
        /*0320*/ 	.word	index@(_ZN7cutlass13device_kernelIN5flash19FlashAttnFwdCombineIN4cute5tupleIJNS3_1CILi16EEENS5_ILi64EEEEEELi7ELi256ELi1ELb0ELb0EffNS_4arch4Sm80EEEEEvNT_6ParamsE)
	.align		4
        /*0324*/ 	.word	index@(__assertfail)
	.align		4
        /*0328*/ 	.word	index@(_ZN7cutlass13device_kernelIN5flash19FlashAttnFwdCombineIN4cute5tupleIJNS3_1CILi16EEENS5_ILi64EEEEEELi6ELi256ELi1ELb0ELb0EffNS_4arch4Sm80EEEEEvNT_6ParamsE)
	.align		4
        /*032c*/ 	.word	index@(__assertfail)
	.align		4
        /*0330*/ 	.word	index@(_ZN7cutlass13device_kernelIN5flash19FlashAttnFwdCombineIN4cute5tupleIJNS3_1CILi16EEENS5_ILi64EEEEEELi5ELi256ELi1ELb0ELb0EffNS_4arch4Sm80EEEEEvNT_6ParamsE)
	.align		4
        /*0334*/ 	.word	index@(__assertfail)
	.align		4
        /*0338*/ 	.word	index@(_ZN7cutlass13device_kernelIN5flash19FlashAttnFwdCombineIN4cute5tupleIJNS3_1CILi16EEENS5_ILi64EEEEEELi4ELi256ELi1ELb0ELb0EffNS_4arch4Sm80EEEEEvNT_6ParamsE)
	.align		4
        /*033c*/ 	.word	index@(__assertfail)
	.align		4
        /*0340*/ 	.word	index@(_ZN7cutlass13device_kernelIN5flash19FlashAttnFwdCombineIN4cute5tupleIJNS3_1CILi16EEENS5_ILi64EEEEEELi8ELi256ELi1ELb0ELb1EffNS_4arch4Sm80EEEEEvNT_6ParamsE)
	.align		4
        /*0344*/ 	.word	index@(__assertfail)
	.align		4
        /*0348*/ 	.word	index@(_ZN7cutlass13device_kernelIN5flash19FlashAttnFwdCombineIN4cute5tupleIJNS3_1CILi16EEENS5_ILi64EEEEEELi7ELi256ELi1ELb0ELb1EffNS_4arch4Sm80EEEEEvNT_6ParamsE)
	.align		4
        /*034c*/ 	.word	index@(__assertfail)
	.align		4
        /*0350*/ 	.word	index@(_ZN7cutlass13device_kernelIN5flash19FlashAttnFwdCombineIN4cute5tupleIJNS3_1CILi16EEENS5_ILi64EEEEEELi6ELi256ELi1ELb0ELb1EffNS_4arch4Sm80EEEEEvNT_6ParamsE)
	.align		4
        /*0354*/ 	.word	index@(__assertfail)
	.align		4
        /*0358*/ 	.word	index@(_ZN7cutlass13device_kernelIN5flash19FlashAttnFwdCombineIN4cute5tupleIJNS3_1CILi16EEENS5_ILi64EEEEEELi5ELi256ELi1ELb0ELb1EffNS_4arch4Sm80EEEEEvNT_6ParamsE)
	.align		4
        /*035c*/ 	.word	index@(__assertfail)
	.align		4
        /*0360*/ 	.word	index@(_ZN7cutlass13device_kernelIN5flash19FlashAttnFwdCombineIN4cute5tupleIJNS3_1CILi16EEENS5_ILi64EEEEEELi4ELi256ELi1ELb0ELb1EffNS_4arch4Sm80EEEEEvNT_6ParamsE)
	.align		4
        /*0364*/ 	.word	index@(__assertfail)
	.align		4
        /*0368*/ 	.word	0x00000000
	.align		4
        /*036c*/ 	.word	0xfffffffe
	.align		4
        /*0370*/ 	.word	0x00000000
	.align		4
        /*0374*/ 	.word	0xfffffffd
	.align		4
        /*0378*/ 	.word	0x00000000
	.align		4
        /*037c*/ 	.word	0xfffffffc


//--------------------- .nv.constant4             --------------------------
	.section	.nv.constant4,"a",@progbits
	.align	8
	.align		8
.nv.constant4:
        /*0000*/ 	.dword	__assertfail
	.align		8
        /*0008*/ 	.dword	__unnamed_1
	.align		8
        /*0010*/ 	.dword	_ZN56_INTERNAL_79951ed2_20_flash_fwd_combine_cu_49158569_28484cuda3std3__45__cpo5beginE
	.align		8
        /*0018*/ 	.dword	_ZN56_INTERNAL_79951ed2_20_flash_fwd_combine_cu_49158569_28484cuda3std3__45__cpo3endE
	.align		8
        /*0020*/ 	.dword	_ZN56_INTERNAL_79951ed2_20_flash_fwd_combine_cu_49158569_28484cuda3std3__45__cpo6cbeginE
	.align		8
        /*0028*/ 	.dword	_ZN56_INTERNAL_79951ed2_20_flash_fwd_combine_cu_49158569_28484cuda3std3__45__cpo4cendE
	.align		8
        /*0030*/ 	.dword	_ZN56_INTERNAL_79951ed2_20_flash_fwd_combine_cu_49158569_28484cuda3std3__458_GLOBAL__N__79951ed2_20_flash_fwd_combine_cu_49158569_28486ignoreE
	.align		8
        /*0038*/ 	.dword	_ZN56_INTERNAL_79951ed2_20_flash_fwd_combine_cu_49158569_28484cuda3std3__419piecewise_constructE
	.align		8
        /*0040*/ 	.dword	_ZN56_INTERNAL_79951ed2_20_flash_fwd_combine_cu_49158569_28484cuda3std3__48in_placeE
	.align		8
        /*0048*/ 	.dword	_ZN56_INTERNAL_79951ed2_20_flash_fwd_combine_cu_49158569_28484cuda3std6ranges3__45__cpo4swapE
	.align		8
        /*0050*/ 	.dword	_ZN56_INTERNAL_79951ed2_20_flash_fwd_combine_cu_49158569_28484cuda3std6ranges3__45__cpo9iter_moveE
	.align		8
        /*0058*/ 	.dword	_ZN56_INTERNAL_79951ed2_20_flash_fwd_combine_cu_49158569_28484cute7productE
	.align		8
        /*0060*/ 	.dword	_ZN56_INTERNAL_79951ed2_20_flash_fwd_combine_cu_49158569_28484cute1_E
	.align		8
        /*0068*/ 	.dword	$str$16
	.align		8
        /*0070*/ 	.dword	$str$17


//--------------------- .text._ZN7cutlass13device_kernelIN5flash19FlashAttnFwdCombineIN4cute5tupleIJNS3_1CILi8EEENS5_ILi128EEEEEELi8ELi256ELi1ELb0ELb0ENS_10bfloat16_tEfNS_4arch4Sm90EEEEEvNT_6ParamsE --------------------------
	.section	.text._ZN7cutlass13device_kernelIN5flash19FlashAttnFwdCombineIN4cute5tupleIJNS3_1CILi8EEENS5_ILi128EEEEEELi8ELi256ELi1ELb0ELb0ENS_10bfloat16_tEfNS_4arch4Sm90EEEEEvNT_6ParamsE,"ax",@progbits
	.align	128
.text._ZN7cutlass13device_kernelIN5flash19FlashAttnFwdCombineIN4cute5tupleIJNS3_1CILi8EEENS5_ILi128EEEEEELi8ELi256ELi1ELb0ELb0ENS_10bfloat16_tEfNS_4arch4Sm90EEEEEvNT_6ParamsE:
        .type           _ZN7cutlass13device_kernelIN5flash19FlashAttnFwdCombineIN4cute5tupleIJNS3_1CILi8EEENS5_ILi128EEEEEELi8ELi256ELi1ELb0ELb0ENS_10bfloat16_tEfNS_4arch4Sm90EEEEEvNT_6ParamsE,@function
        .size           _ZN7cutlass13device_kernelIN5flash19FlashAttnFwdCombineIN4cute5tupleIJNS3_1CILi8EEENS5_ILi128EEEEEELi8ELi256ELi1ELb0ELb0ENS_10bfloat16_tEfNS_4arch4Sm90EEEEEvNT_6ParamsE,(.L_x_1566 - _ZN7cutlass13device_kernelIN5flash19FlashAttnFwdCombineIN4cute5tupleIJNS3_1CILi8EEENS5_ILi128EEEEEELi8ELi256ELi1ELb0ELb0ENS_10bfloat16_tEfNS_4arch4Sm90EEEEEvNT_6ParamsE)
        .other          _ZN7cutlass13device_kernelIN5flash19FlashAttnFwdCombineIN4cute5tupleIJNS3_1CILi8EEENS5_ILi128EEEEEELi8ELi256ELi1ELb0ELb0ENS_10bfloat16_tEfNS_4arch4Sm90EEEEEvNT_6ParamsE,@"STO_CUDA_ENTRY STV_DEFAULT"
_ZN7cutlass13device_kernelIN5flash19FlashAttnFwdCombineIN4cute5tupleIJNS3_1CILi8EEENS5_ILi128EEEEEELi8ELi256ELi1ELb0ELb0ENS_10bfloat16_tEfNS_4arch4Sm90EEEEEvNT_6ParamsE:
[----:B------:R-:W1:Y:S08]  /*0000*/  LDC R1, c[0x0][0x28] ;  /* 0x00000a00ff017b82 */ /* 0x000e700000000800 */
[----:B------:R-:W2:Y:S01]  /*0010*/  LDC.64 R2, c[0x0][0x2e0] ;  /* 0x0000b800ff027b82 */ /* 0x000ea20000000a00 */
[----:B------:R-:W3:Y:S01]  /*0020*/  S2R R0, SR_CTAID.Z ;  /* 0x0000000000007919 */ /* 0x000ee20000002700 */
[----:B------:R-:W-:Y:S01]  /*0030*/  ULDC.64 UR38, c[0x0][0x208] ;  /* 0x0000820000267ab9 */ /* 0x000fe20000000a00 */
[----:B------:R-:W4:Y:S01]  /*0040*/  S2R R18, SR_CTAID.X ;  /* 0x0000000000127919 */ /* 0x000f220000002500 */
[----:B------:R-:W-:Y:S01]  /*0050*/  ULDC UR6, c[0x0][0xc] ;  /* 0x0000030000067ab9 */ /* 0x000fe20000000800 */
[----:B------:R-:W-:Y:S01]  /*0060*/  ULDC.64 UR4, c[0x0][0x2f0] ;  /* 0x0000bc0000047ab9 */ /* 0x000fe20000000a00 */
[----:B--2---:R-:W-:-:S04]  /*0070*/  ISETP.NE.U32.AND P1, PT, R2, RZ, PT ;  /* 0x000000ff0200720c */ /* 0x004fc80003f25070 */
[----:B------:R-:W-:-:S13]  /*0080*/  ISETP.NE.AND.EX P1, PT, R3, RZ, PT, P1 ;  /* 0x000000ff0300720c */ /* 0x000fda0003f25310 */
[----:B------:R-:W3:Y:S02]  /*0090*/  @P1 LDC.64 R2, c[0x0][0x2e0] ;  /* 0x0000b800ff021b82 */ /* 0x000ee40000000a00 */
[----:B---3--:R-:W-:-:S06]  /*00a0*/  @P1 IMAD.WIDE R16, R0, 0x4, R2 ;  /* 0x0000000400101825 */ /* 0x008fcc00078e0202 */
[----:B------:R-:W2:Y:S01]  /*00b0*/  LDC.64 R2, c[0x0][0x2e8] ;  /* 0x0000ba00ff027b82 */ /* 0x000ea20000000a00 */
[----:B------:R-:W3:Y:S01]  /*00c0*/  @P1 LDG.E R16, desc[UR38][R16.64] ;  /* 0x0000002610101981 */ /* 0x000ee2000c1e1900 */
[----:B------:R-:W-:Y:S01]  /*00d0*/  IMAD.MOV.U32 R34, RZ, RZ, R0 ;  /* 0x000000ffff227224 */ /* 0x000fe200078e0000 */
[----:B--2---:R-:W-:-:S04]  /*00e0*/  ISETP.NE.U32.AND P0, PT, R2, RZ, PT ;  /* 0x000000ff0200720c */ /* 0x004fc80003f05070 */
[----:B------:R-:W-:-:S13]  /*00f0*/  ISETP.NE.AND.EX P0, PT, R3, RZ, PT, P0 ;  /* 0x000000ff0300720c */ /* 0x000fda0003f05300 */
[----:B------:R-:W2:Y:S02]  /*0100*/  @P0 LDC.64 R2, c[0x0][0x2e8] ;  /* 0x0000ba00ff020b82 */ /* 0x000ea40000000a00 */
[----:B--2---:R-:W-:Y:S02]  /*0110*/  @P0 IMAD.WIDE R4, R0, 0x4, R2 ;  /* 0x0000000400040825 */ /* 0x004fe400078e0202 */
[----:B------:R-:W2:Y:S04]  /*0120*/  S2R R2, SR_TID.X ;  /* 0x0000000000027919 */ /* 0x000ea80000002100 */
[----:B------:R-:W4:Y:S01]  /*0130*/  LDC R3, c[0x0][0x10] ;  /* 0x00000400ff037b82 */ /* 0x000f220000000800 */
[----:B------:R1:W5:Y:S01]  /*0140*/  @P0 LDG.E R34, desc[UR38][R4.64] ;  /* 0x0000002604220981 */ /* 0x000362000c1e1900 */
[----:B------:R-:W-:Y:S01]  /*0150*/  ISETP.NE.U32.AND P0, PT, RZ, UR4, PT ;  /* 0x00000004ff007c0c */ /* 0x000fe2000bf05070 */
[----:B------:R-:W-:Y:S01]  /*0160*/  UIADD3 UR6, UR6, -0x1, URZ ;  /* 0xffffffff06067890 */ /* 0x000fe2000fffe03f */
[----:B------:R-:W-:-:S04]  /*0170*/  ULDC UR4, c[0x0][0x14] ;  /* 0x0000050000047ab9 */ /* 0x000fc80000000800 */
[----:B------:R-:W1:Y:S01]  /*0180*/  S2UR UR36, SR_CTAID.Y ;  /* 0x00000000002479c3 */ /* 0x000e620000002600 */
[----:B------:R-:W-:Y:S01]  /*0190*/  ISETP.NE.AND.EX P0, PT, RZ, UR5, PT, P0 ;  /* 0x00000005ff007c0c */ /* 0x000fe2000bf05300 */
[----:B------:R-:W-:Y:S01]  /*01a0*/  UIADD3 UR4, UR4, -0x1, URZ ;  /* 0xffffffff04047890 */ /* 0x000fe2000fffe03f */
[----:B----4-:R-:W-:Y:S02]  /*01b0*/  VIADD R3, R3, 0xffffffff ;  /* 0xffffffff03037836 */ /* 0x010fe40000000000 */
[----:B--2---:R-:W-:-:S04]  /*01c0*/  ISETP.NE.OR P0, PT, R2, RZ, !P0 ;  /* 0x000000ff0200720c */ /* 0x004fc80004705670 */
[----:B------:R-:W-:-:S04]  /*01d0*/  ISETP.NE.OR P0, PT, R18, UR6, P0 ;  /* 0x0000000612007c0c */ /* 0x000fc80008705670 */
[----:B-1----:R-:W-:-:S04]  /*01e0*/  ISETP.NE.OR P0, PT, R3, UR36, P0 ;  /* 0x0000002403007c0c */ /* 0x002fc80008705670 */
[----:B------:R-:W-:-:S13]  /*01f0*/  ISETP.NE.OR P0, PT, R0, UR4, P0 ;  /* 0x0000000400007c0c */ /* 0x000fda0008705670 */
[----:B------:R-:W1:Y:S02]  /*0200*/  @!P0 LDC.64 R4, c[0x0][0x2f0] ;  /* 0x0000bc00ff048b82 */ /* 0x000e640000000a00 */
[----:B-1----:R1:W-:Y:S06]  /*0210*/  @!P0 STG.E desc[UR38][R4.64], RZ ;  /* 0x000000ff04008986 */ /* 0x0023ec000c101926 */
[----:B------:R-:W3:Y:S02]  /*0220*/  @!P1 LDC R16, c[0x0][0x25c] ;  /* 0x00009700ff109b82 */ /* 0x000ee40000000800 */
[----:B---3--:R-:W-:-:S13]  /*0230*/  ISETP.GE.AND P1, PT, R16, 0x2, PT ;  /* 0x000000021000780c */ /* 0x008fda0003f26270 */
[----:B-1----:R-:W-:Y:S05]  /*0240*/  @!P1 EXIT ;  /* 0x000000000000994d */ /* 0x002fea0003800000 */
[----:B------:R-:W1:Y:S01]  /*0250*/  LDC R26, c[0x0][0x258] ;  /* 0x00009600ff1a7b82 */ /* 0x000e620000000800 */
[----:B------:R-:W-:Y:S01]  /*0260*/  ULDC UR4, c[0x0][0x260] ;  /* 0x0000980000047ab9 */ /* 0x000fe20000000800 */
[C---:B-1----:R-:W-:Y:S01]  /*0270*/  ISETP.GT.AND P0, PT, R26.reuse, -0x1, PT ;  /* 0xffffffff1a00780c */ /* 0x042fe20003f04270 */
[----:B------:R-:W-:-:S12]  /*0280*/  IMAD R26, R26, UR4, RZ ;  /* 0x000000041a1a7c24 */ /* 0x000fd8000f8e02ff */
[----:B------:R-:W-:Y:S05]  /*0290*/  @P0 BRA `(.L_x_0) ;  /* 0x0000000000400947 */ /* 0x000fea0003800000 */
[----:B------:R-:W-:Y:S01]  /*02a0*/  MOV R14, 0x0 ;  /* 0x00000000000e7802 */ /* 0x000fe20000000f00 */
[----:B------:R-:W-:Y:S01]  /*02b0*/  ULDC.64 UR4, c[0x4][0x68] ;  /* 0x01001a0000047ab9 */ /* 0x000fe20000000a00 */
[----:B------:R-:W-:Y:S01]  /*02c0*/  ULDC.64 UR6, c[0x4][0x70] ;  /* 0x01001c0000067ab9 */ /* 0x000fe20000000a00 */
[----:B------:R-:W-:Y:S01]  /*02d0*/  IMAD.U32 R4, RZ, RZ, UR4 ;  /* 0x00000004ff047e24 */ /* 0x000fe2000f8e00ff */
[----:B------:R-:W-:Y:S01]  /*02e0*/  MOV R5, UR5 ;  /* 0x0000000500057c02 */ /* 0x000fe20008000f00 */
[----:B------:R-:W-:Y:S01]  /*02f0*/  ULDC.64 UR4, c[0x4][0x8] ;  /* 0x0100020000047ab9 */ /* 0x000fe20000000a00 */
[----:B------:R-:W1:Y:S01]  /*0300*/  LDC.64 R14, c[0x4][R14] ;  /* 0x010000000e0e7b82 */ /* 0x000e620000000a00 */
[----:B------:R-:W-:Y:S01]  /*0310*/  HFMA2.MMA R12, -RZ, RZ, 0, 5.9604644775390625e-08 ;  /* 0x00000001ff0c7435 */ /* 0x000fe200000001ff */
[----:B------:R-:W-:Y:S01]  /*0320*/  IMAD.U32 R6, RZ, RZ, UR6 ;  /* 0x00000006ff067e24 */ /* 0x000fe2000f8e00ff */
[----:B------:R-:W-:Y:S01]  /*0330*/  MOV R7, UR7 ;  /* 0x0000000700077c02 */ /* 0x000fe20008000f00 */
[----:B------:R-:W-:Y:S01]  /*0340*/  IMAD.U32 R10, RZ, RZ, UR4 ;  /* 0x00000004ff0a7e24 */ /* 0x000fe2000f8e00ff */
[----:B------:R-:W-:Y:S01]  /*0350*/  MOV R11, UR5 ;  /* 0x00000005000b7c02 */ /* 0x000fe20008000f00 */
[----:B------:R-:W-:-:S02]  /*0360*/  IMAD.MOV.U32 R8, RZ, RZ, 0x171 ;  /* 0x00000171ff087424 */ /* 0x000fc400078e00ff */
[----:B------:R-:W-:Y:S02]  /*0370*/  IMAD.MOV.U32 R13, RZ, RZ, RZ ;  /* 0x000000ffff0d7224 */ /* 0x000fe400078e00ff */
[----:B------:R-:W-:-:S07]  /*0380*/  LEPC R20, `(.L_x_0) ;  /* 0x000000001014794e */ /* 0x000fce0000000000 */
[----:B-1---5:R-:W-:Y:S05]  /*0390*/  CALL.ABS.NOINC R14 ;  /* 0x000000000e007343 */ /* 0x022fea0003c00000 */
.L_x_0:
[----:B------:R-:W1:Y:S01]  /*03a0*/  LDC R6, c[0x0][0x2b8] ;  /* 0x0000ae00ff067b82 */ /* 0x000e620000000800 */
[----:B------:R-:W-:Y:S01]  /*03b0*/  SHF.R.S32.HI R7, RZ, 0x1f, R2 ;  /* 0x0000001fff077819 */ /* 0x000fe20000011402 */
[----:B------:R-:W-:Y:S01]  /*03c0*/  BSSY B0, `(.L_x_1) ;  /* 0x00000d2000007945 */ /* 0x000fe20003800000 */
[----:B-----5:R-:W-:Y:S02]  /*03d0*/  SHF.R.S32.HI R35, RZ, 0x1f, R34 ;  /* 0x0000001fff237819 */ /* 0x020fe40000011422 */
[CC--:B------:R-:W-:Y:S02]  /*03e0*/  LEA.HI R27, R7.reuse, R2.reuse, RZ, 0x3 ;  /* 0x00000002071b7211 */ /* 0x0c0fe400078f18ff */
[----:B------:R-:W-:Y:S01]  /*03f0*/  LEA.HI R7, R7, R2, RZ, 0x5 ;  /* 0x0000000207077211 */ /* 0x000fe200078f28ff */
[----:B------:R-:W2:Y:S01]  /*0400*/  LDC R13, c[0x0][0x21c] ;  /* 0x00008700ff0d7b82 */ /* 0x000ea20000000800 */
[C---:B------:R-:W-:Y:S02]  /*0410*/  LOP3.LUT R5, R27.reuse, 0xfffffff8, RZ, 0xc0, !PT ;  /* 0xfffffff81b057812 */ /* 0x040fe400078ec0ff */
[----:B------:R-:W-:-:S02]  /*0420*/  LOP3.LUT R17, R27, 0xf8, RZ, 0xc0, !PT ;  /* 0x000000f81b117812 */ /* 0x000fc400078ec0ff */
[----:B------:R-:W-:Y:S01]  /*0430*/  SHF.R.S32.HI R27, RZ, 0x3, R27 ;  /* 0x00000003ff1b7819 */ /* 0x000fe2000001141b */
[----:B------:R-:W-:Y:S01]  /*0440*/  IMAD.IADD R5, R2, 0x1, -R5 ;  /* 0x0000000102057824 */ /* 0x000fe200078e0a05 */
[----:B------:R-:W-:Y:S01]  /*0450*/  SHF.R.S32.HI R3, RZ, 0x5, R7 ;  /* 0x00000005ff037819 */ /* 0x000fe20000011407 */
[----:B------:R-:W3:Y:S01]  /*0460*/  LDC.64 R8, c[0x0][0x248] ;  /* 0x00009200ff087b82 */ /* 0x000ee20000000a00 */
[----:B------:R-:W-:Y:S01]  /*0470*/  LOP3.LUT R17, R17, 0x7, R2, 0xf8, !PT ;  /* 0x0000000711117812 */ /* 0x000fe200078ef802 */
[C---:B------:R-:W-:Y:S01]  /*0480*/  IMAD R5, R18.reuse, 0x8, R5 ;  /* 0x0000000812057824 */ /* 0x040fe200078e0205 */
[----:B------:R-:W-:Y:S01]  /*0490*/  SHF.R.U32.HI R4, RZ, 0x2, R27 ;  /* 0x00000002ff047819 */ /* 0x000fe2000001161b */
[----:B------:R-:W-:-:S03]  /*04a0*/  IMAD R15, R18, 0x8, R3 ;  /* 0x00000008120f7824 */ /* 0x000fc600078e0203 */
[----:B------:R-:W-:Y:S02]  /*04b0*/  ISETP.GE.AND P0, PT, R5, R26, PT ;  /* 0x0000001a0500720c */ /* 0x000fe40003f06270 */
[----:B-1----:R-:W-:Y:S02]  /*04c0*/  ISETP.NE.AND P1, PT, R6, 0x1, PT ;  /* 0x000000010600780c */ /* 0x002fe40003f25270 */
[----:B------:R-:W-:-:S11]  /*04d0*/  LOP3.LUT R17, R17, 0x7, R4, 0x78, !PT ;  /* 0x0000000711117812 */ /* 0x000fd600078e7804 */
[----:B------:R-:W1:Y:S08]  /*04e0*/  @P1 LDC R12, c[0x0][0x2bc] ;  /* 0x0000af00ff0c1b82 */ /* 0x000e700000000800 */
[----:B------:R-:W4:Y:S01]  /*04f0*/  @P1 LDC R0, c[0x0][0x2c0] ;  /* 0x0000b000ff001b82 */ /* 0x000f220000000800 */
[----:B--23--:R-:W-:Y:S05]  /*0500*/  @P0 BRA `(.L_x_2) ;  /* 0x0000000800f40947 */ /* 0x00cfea0003800000 */
[----:B------:R-:W2:Y:S01]  /*0510*/  LDC R10, c[0x0][0x2b8] ;  /* 0x0000ae00ff0a7b82 */ /* 0x000ea20000000800 */
[----:B------:R-:W-:Y:S01]  /*0520*/  ULDC.64 UR4, c[0x0][0x278] ;  /* 0x00009e0000047ab9 */ /* 0x000fe20000000a00 */
[C---:B------:R-:W-:Y:S01]  /*0530*/  VIADD R31, R27.reuse, 0x20 ;  /* 0x000000201b1f7836 */ /* 0x040fe20000000000 */
[-C--:B------:R-:W-:Y:S01]  /*0540*/  ISETP.GE.AND P3, PT, R27, R16.reuse, PT ;  /* 0x000000101b00720c */ /* 0x080fe20003f66270 */
[----:B------:R-:W-:Y:S01]  /*0550*/  IMAD R11, R35, UR4, RZ ;  /* 0x00000004230b7c24 */ /* 0x000fe2000f8e02ff */
[----:B------:R-:W-:Y:S01]  /*0560*/  MOV R32, 0xf8 ;  /* 0x000000f800207802 */ /* 0x000fe20000000f00 */
[C---:B------:R-:W-:Y:S01]  /*0570*/  IMAD.WIDE.U32 R24, R34.reuse, UR4, RZ ;  /* 0x0000000422187c25 */ /* 0x040fe2000f8e00ff */
[----:B------:R-:W-:Y:S02]  /*0580*/  ISETP.GE.AND P2, PT, R31, R16, PT ;  /* 0x000000101f00720c */ /* 0x000fe40003f46270 */
[----:B------:R-:W-:Y:S01]  /*0590*/  MOV R33, 0x400 ;  /* 0x0000040000217802 */ /* 0x000fe20000000f00 */
[----:B------:R-:W-:Y:S01]  /*05a0*/  IMAD R11, R34, UR5, R11 ;  /* 0x00000005220b7c24 */ /* 0x000fe2000f8e020b */
[----:B------:R-:W-:Y:S01]  /*05b0*/  ULDC.64 UR4, c[0x0][0x270] ;  /* 0x00009c0000047ab9 */ /* 0x000fe20000000a00 */
[----:B------:R-:W-:-:S03]  /*05c0*/  IMAD.MOV.U32 R22, RZ, RZ, R5 ;  /* 0x000000ffff167224 */ /* 0x000fc600078e0005 */
[----:B------:R-:W-:Y:S01]  /*05d0*/  IADD3 R25, R25, R11, RZ ;  /* 0x0000000b19197210 */ /* 0x000fe20007ffe0ff */
[----:B------:R-:W3:Y:S01]  /*05e0*/  @!P3 LDC.64 R20, c[0x0][0x268] ;  /* 0x00009a00ff14bb82 */ /* 0x000ee20000000a00 */
[----:B------:R-:W-:-:S03]  /*05f0*/  @!P3 SHF.R.S32.HI R37, RZ, 0x1f, R27 ;  /* 0x0000001fff25b819 */ /* 0x000fc6000001141b */
[----:B------:R-:W-:Y:S02]  /*0600*/  @!P2 SHF.R.S32.HI R23, RZ, 0x1f, R31 ;  /* 0x0000001fff17a819 */ /* 0x000fe4000001141f */
[----:B--2---:R-:W-:-:S13]  /*0610*/  ISETP.NE.AND P0, PT, R10, 0x1, PT ;  /* 0x000000010a00780c */ /* 0x004fda0003f05270 */
[----:B------:R-:W2:Y:S08]  /*0620*/  @P0 LDC R14, c[0x0][0x2bc] ;  /* 0x0000af00ff0e0b82 */ /* 0x000eb00000000800 */
[----:B------:R-:W5:Y:S01]  /*0630*/  @P0 LDC R4, c[0x0][0x2c0] ;  /* 0x0000b000ff040b82 */ /* 0x000f620000000800 */
[----:B--2---:R-:W-:Y:S02]  /*0640*/  @P0 IMAD.HI.U32 R19, R5, R14, RZ ;  /* 0x0000000e05130227 */ /* 0x004fe400078e00ff */
[----:B------:R-:W2:Y:S03]  /*0650*/  S2R R14, SR_CgaCtaId ;  /* 0x00000000000e7919 */ /* 0x000ea60000008800 */
[----:B-----5:R-:W-:-:S02]  /*0660*/  @P0 SHF.R.U32.HI R22, RZ, R4, R19 ;  /* 0x00000004ff160219 */ /* 0x020fc40000011613 */
[----:B------:R-:W5:Y:S02]  /*0670*/  @!P2 LDC.64 R18, c[0x0][0x268] ;  /* 0x00009a00ff12ab82 */ /* 0x000f640000000a00 */
[--C-:B------:R-:W-:Y:S01]  /*0680*/  SHF.R.S32.HI R11, RZ, 0x1f, R22.reuse ;  /* 0x0000001fff0b7819 */ /* 0x100fe20000011416 */
[----:B------:R-:W-:Y:S02]  /*0690*/  IMAD.MOV R4, RZ, RZ, -R22 ;  /* 0x000000ffff047224 */ /* 0x000fe400078e0a16 */
[----:B------:R-:W-:-:S04]  /*06a0*/  IMAD.WIDE.U32 R24, R22, UR4, R24 ;  /* 0x0000000416187c25 */ /* 0x000fc8000f8e0018 */
[----:B------:R-:W-:Y:S02]  /*06b0*/  IMAD R4, R10, R4, R5 ;  /* 0x000000040a047224 */ /* 0x000fe400078e0205 */
[----:B------:R-:W-:-:S03]  /*06c0*/  IMAD R11, R11, UR4, RZ ;  /* 0x000000040b0b7c24 */ /* 0x000fc6000f8e02ff */
[----:B------:R-:W-:Y:S01]  /*06d0*/  SHF.R.S32.HI R5, RZ, 0x1f, R4 ;  /* 0x0000001fff057819 */ /* 0x000fe20000011404 */
[----:B------:R-:W-:Y:S01]  /*06e0*/  IMAD R22, R22, UR5, R11 ;  /* 0x0000000516167c24 */ /* 0x000fe2000f8e020b */
[----:B------:R-:W-:Y:S01]  /*06f0*/  IADD3 R28, P0, R4, R24, RZ ;  /* 0x00000018041c7210 */ /* 0x000fe20007f1e0ff */
[----:B------:R-:W1:Y:S01]  /*0700*/  @!P3 LDC.64 R10, c[0x0][0x250] ;  /* 0x00009400ff0abb82 */ /* 0x000e620000000a00 */
[----:B------:R-:W-:Y:S02]  /*0710*/  LOP3.LUT R24, R27, 0x1, RZ, 0xc0, !PT ;  /* 0x000000011b187812 */ /* 0x000fe400078ec0ff */
[----:B------:R-:W-:Y:S01]  /*0720*/  IADD3.X R29, R5, R25, R22, P0, !PT ;  /* 0x00000019051d7210 */ /* 0x000fe200007fe416 */
[----:B------:R-:W-:Y:S01]  /*0730*/  VIADD R25, R27, 0x40 ;  /* 0x000000401b197836 */ /* 0x000fe20000000000 */
[----:B------:R-:W-:Y:S01]  /*0740*/  ISETP.NE.U32.AND P4, PT, R24, 0x1, PT ;  /* 0x000000011800780c */ /* 0x000fe20003f85070 */
[----:B---3--:R-:W-:Y:S01]  /*0750*/  @!P3 IMAD R22, R37, R20, RZ ;  /* 0x000000142516b224 */ /* 0x008fe200078e02ff */
[----:B--2---:R-:W-:Y:S01]  /*0760*/  LEA R14, R14, R33, 0x18 ;  /* 0x000000210e0e7211 */ /* 0x004fe200078ec0ff */
[----:B------:R-:W2:Y:S01]  /*0770*/  @!P2 LDC.64 R4, c[0x0][0x250] ;  /* 0x00009400ff04ab82 */ /* 0x000ea20000000a00 */
[----:B------:R-:W-:Y:S01]  /*0780*/  ISETP.GE.AND P6, PT, R25, R16, PT ;  /* 0x000000101900720c */ /* 0x000fe20003fc6270 */
[----:B-----5:R-:W-:Y:S01]  /*0790*/  @!P2 IMAD R24, R23, R18, RZ ;  /* 0x000000121718a224 */ /* 0x020fe200078e02ff */
[----:B------:R-:W-:Y:S01]  /*07a0*/  SEL R32, R32, 0x108, !P4 ;  /* 0x0000010820207807 */ /* 0x000fe20006000000 */
[----:B------:R-:W-:Y:S01]  /*07b0*/  @!P3 IMAD R22, R27, R21, R22 ;  /* 0x000000151b16b224 */ /* 0x000fe200078e0216 */
[----:B------:R-:W-:Y:S01]  /*07c0*/  LEA R30, R17, R14, 0x2 ;  /* 0x0000000e111e7211 */ /* 0x000fe200078e10ff */
[----:B------:R-:W-:-:S04]  /*07d0*/  @!P3 IMAD.WIDE.U32 R36, R27, R20, R28 ;  /* 0x000000141b24b225 */ /* 0x000fc800078e001c */
[----:B------:R-:W-:Y:S02]  /*07e0*/  VIADD R23, R27, 0x60 ;  /* 0x000000601b177836 */ /* 0x000fe40000000000 */
[----:B------:R-:W-:Y:S02]  /*07f0*/  @!P2 IMAD R19, R31, R19, R24 ;  /* 0x000000131f13a224 */ /* 0x000fe400078e0218 */
[----:B------:R-:W3:Y:S01]  /*0800*/  @!P6 LDC.64 R20, c[0x0][0x268] ;  /* 0x00009a00ff14eb82 */ /* 0x000ee20000000a00 */
[----:B------:R-:W-:Y:S01]  /*0810*/  @!P3 IMAD.IADD R22, R37, 0x1, R22 ;  /* 0x000000012516b824 */ /* 0x000fe200078e0216 */
[C---:B-1----:R-:W-:Y:S01]  /*0820*/  @!P3 LEA R38, P0, R36.reuse, R10, 0x2 ;  /* 0x0000000a2426b211 */ /* 0x042fe200078010ff */
[----:B------:R-:W-:Y:S01]  /*0830*/  @!P2 IMAD.WIDE.U32 R40, R31, R18, R28 ;  /* 0x000000121f28a225 */ /* 0x000fe200078e001c */
[----:B------:R-:W-:Y:S02]  /*0840*/  ISETP.GE.AND P5, PT, R23, R16, PT ;  /* 0x000000101700720c */ /* 0x000fe40003fa6270 */
[----:B------:R-:W-:Y:S01]  /*0850*/  @!P3 LEA.HI.X R39, R36, R11, R22, 0x2, P0 ;  /* 0x0000000b2427b211 */ /* 0x000fe200000f1416 */
[----:B------:R-:W-:Y:S01]  /*0860*/  IMAD.IADD R31, R17, 0x1, R32 ;  /* 0x00000001111f7824 */ /* 0x000fe200078e0220 */
[----:B------:R-:W-:Y:S01]  /*0870*/  @!P2 IADD3 R19, R41, R19, RZ ;  /* 0x000000132913a210 */ /* 0x000fe20007ffe0ff */
[----:B------:R-:W-:Y:S01]  /*0880*/  @P3 IMAD.MOV.U32 R33, RZ, RZ, -0x800000 ;  /* 0xff800000ff213424 */ /* 0x000fe200078e00ff */
[C---:B--2---:R-:W-:Y:S01]  /*0890*/  @!P2 LEA R42, P0, R40.reuse, R4, 0x2 ;  /* 0x00000004282aa211 */ /* 0x044fe200078010ff */
[----:B------:R-:W-:Y:S01]  /*08a0*/  @P2 IMAD.MOV.U32 R22, RZ, RZ, -0x800000 ;  /* 0xff800000ff162424 */ /* 0x000fe200078e00ff */
[----:B------:R-:W-:Y:S01]  /*08b0*/  HFMA2.MMA R36, -RZ, RZ, 0, 3.147125244140625e-05 ;  /* 0x00000210ff247435 */ /* 0x000fe200000001ff */
[----:B------:R-:W-:Y:S01]  /*08c0*/  IMAD R31, R31, 0x4, R14 ;  /* 0x000000041f1f7824 */ /* 0x000fe200078e020e */
[----:B------:R-:W-:Y:S01]  /*08d0*/  @!P2 LEA.HI.X R43, R40, R5, R19, 0x2, P0 ;  /* 0x00000005282ba211 */ /* 0x000fe200000f1413 */
[----:B------:R1:W-:Y:S01]  /*08e0*/  @P3 STS [R30], R33 ;  /* 0x000000211e003388 */ /* 0x0003e20000000800 */
[----:B------:R-:W2:Y:S01]  /*08f0*/  @!P6 LDC.64 R18, c[0x0][0x250] ;  /* 0x00009400ff12eb82 */ /* 0x000ea20000000a00 */
[----:B------:R-:W-:Y:S01]  /*0900*/  @!P6 SHF.R.S32.HI R5, RZ, 0x1f, R25 ;  /* 0x0000001fff05e819 */ /* 0x000fe20000011419 */
[C---:B------:R-:W-:Y:S01]  /*0910*/  VIADD R37, R27.reuse, 0xa0 ;  /* 0x000000a01b257836 */ /* 0x040fe20000000000 */
[----:B------:R-:W-:Y:S01]  /*0920*/  @!PT LDS RZ, [RZ] ;  /* 0x00000000fffff984 */ /* 0x000fe20000000800 */
[----:B------:R-:W-:Y:S01]  /*0930*/  @!PT LDS RZ, [RZ] ;  /* 0x00000000fffff984 */ /* 0x000fe20000000800 */
[----:B------:R-:W-:Y:S01]  /*0940*/  @!PT LDS RZ, [RZ] ;  /* 0x00000000fffff984 */ /* 0x000fe20000000800 */
[----:B------:R5:W-:Y:S01]  /*0950*/  @!P3 LDGSTS.E.LTC128B [R30], desc[UR38][R38.64] ;  /* 0x00000000261ebfae */ /* 0x000be2000b921966 */
[----:B------:R-:W-:Y:S01]  /*0960*/  LOP3.LUT P0, RZ, R27, 0x2, RZ, 0xc0, !PT ;  /* 0x000000021bff7812 */ /* 0x000fe2000780c0ff */
[----:B------:R-:W-:Y:S01]  /*0970*/  @P6 IMAD.MOV.U32 R41, RZ, RZ, -0x800000 ;  /* 0xff800000ff296424 */ /* 0x000fe200078e00ff */
[----:B------:R-:W-:Y:S01]  /*0980*/  @P5 MOV R51, 0xff800000 ;  /* 0xff80000000335802 */ /* 0x000fe20000000f00 */
[----:B------:R4:W-:Y:S01]  /*0990*/  @P2 STS [R31], R22 ;  /* 0x000000161f002388 */ /* 0x0009e20000000800 */
[----:B------:R-:W4:Y:S01]  /*09a0*/  @!P5 LDC.64 R10, c[0x0][0x268] ;  /* 0x00009a00ff0adb82 */ /* 0x000f220000000a00 */
[----:B---3--:R-:W-:Y:S01]  /*09b0*/  @!P6 IMAD R4, R5, R20, RZ ;  /* 0x000000140504e224 */ /* 0x008fe200078e02ff */
[----:B------:R-:W-:Y:S01]  /*09c0*/  SEL R36, R36, 0x1f0, !P0 ;  /* 0x000001f024247807 */ /* 0x000fe20004000000 */
[----:B------:R-:W-:Y:S01]  /*09d0*/  @!PT LDS RZ, [RZ] ;  /* 0x00000000fffff984 */ /* 0x000fe20000000800 */
[----:B------:R-:W-:Y:S01]  /*09e0*/  @!PT LDS RZ, [RZ] ;  /* 0x00000000fffff984 */ /* 0x000fe20000000800 */
[----:B------:R-:W-:Y:S01]  /*09f0*/  @!PT LDS RZ, [RZ] ;  /* 0x00000000fffff984 */ /* 0x000fe20000000800 */
[----:B------:R3:W-:Y:S01]  /*0a00*/  @!P2 LDGSTS.E.LTC128B [R31], desc[UR38][R42.64] ;  /* 0x000000002a1fafae */ /* 0x0007e2000b921966 */
[----:B------:R-:W-:Y:S01]  /*0a10*/  ISETP.GE.AND P3, PT, R37, R16, PT ;  /* 0x000000102500720c */ /* 0x000fe20003f66270 */
[----:B------:R-:W-:Y:S01]  /*0a20*/  @!P6 IMAD R45, R25, R21, R4 ;  /* 0x00000015192de224 */ /* 0x000fe200078e0204 */
[----:B------:R-:W-:-:S02]  /*0a30*/  @!P5 SHF.R.S32.HI R21, RZ, 0x1f, R23 ;  /* 0x0000001fff15d819 */ /* 0x000fc40000011417 */
[----:B------:R-:W4:Y:S01]  /*0a40*/  @!P5 LDC.64 R4, c[0x0][0x250] ;  /* 0x00009400ff04db82 */ /* 0x000f220000000a00 */
[----:B-1----:R-:W-:-:S05]  /*0a50*/  VIADD R33, R27, 0x80 ;  /* 0x000000801b217836 */ /* 0x002fca0000000000 */
[----:B------:R-:W-:Y:S01]  /*0a60*/  ISETP.GE.AND P4, PT, R33, R16, PT ;  /* 0x000000102100720c */ /* 0x000fe20003f86270 */
[C---:B-----5:R-:W-:Y:S02]  /*0a70*/  VIADD R39, R27.reuse, 0xc0 ;  /* 0x000000c01b277836 */ /* 0x060fe40000000000 */
[----:B------:R-:W-:-:S03]  /*0a80*/  VIADD R27, R27, 0xe0 ;  /* 0x000000e01b1b7836 */ /* 0x000fc60000000000 */
[----:B------:R-:W-:Y:S02]  /*0a90*/  ISETP.GE.AND P2, PT, R39, R16, PT ;  /* 0x000000102700720c */ /* 0x000fe40003f46270 */
[----:B---3--:R-:W-:Y:S01]  /*0aa0*/  @!P6 MOV R42, R28 ;  /* 0x0000001c002ae202 */ /* 0x008fe20000000f00 */
[----:B------:R-:W-:-:S04]  /*0ab0*/  @!P6 IMAD.MOV.U32 R43, RZ, RZ, R29 ;  /* 0x000000ffff2be224 */ /* 0x000fc800078e001d */
[----:B------:R-:W-:Y:S01]  /*0ac0*/  @!P6 IMAD.WIDE.U32 R42, R25, R20, R42 ;  /* 0x00000014192ae225 */ /* 0x000fe200078e002a */
[----:B------:R-:W-:-:S04]  /*0ad0*/  IADD3 R25, R17, R36, RZ ;  /* 0x0000002411197210 */ /* 0x000fc80007ffe0ff */
[----:B------:R-:W-:Y:S01]  /*0ae0*/  @!P6 IADD3 R20, R43, R45, RZ ;  /* 0x0000002d2b14e210 */ /* 0x000fe20007ffe0ff */
[----:B------:R-:W-:Y:S01]  /*0af0*/  IMAD R38, R25, 0x4, R14 ;  /* 0x0000000419267824 */ /* 0x000fe200078e020e */
[C---:B--2---:R-:W-:Y:S01]  /*0b00*/  @!P6 LEA R48, P0, R42.reuse, R18, 0x2 ;  /* 0x000000122a30e211 */ /* 0x044fe200078010ff */
[----:B----4-:R-:W-:Y:S01]  /*0b10*/  @!P5 IMAD R18, R21, R10, RZ ;  /* 0x0000000a1512d224 */ /* 0x010fe200078e02ff */
[----:B------:R-:W1:Y:S01]  /*0b20*/  @!P4 LDC.64 R24, c[0x0][0x268] ;  /* 0x00009a00ff18cb82 */ /* 0x000e620000000a00 */
[----:B------:R-:W-:Y:S01]  /*0b30*/  @!P5 IMAD.MOV.U32 R21, RZ, RZ, R29 ;  /* 0x000000ffff15d224 */ /* 0x000fe200078e001d */
[----:B------:R-:W-:Y:S01]  /*0b40*/  @!P6 LEA.HI.X R49, R42, R19, R20, 0x2, P0 ;  /* 0x000000132a31e211 */ /* 0x000fe200000f1414 */
[----:B------:R-:W-:Y:S01]  /*0b50*/  @!P5 IMAD.MOV.U32 R20, RZ, RZ, R28 ;  /* 0x000000ffff14d224 */ /* 0x000fe200078e001c */
[----:B------:R-:W-:Y:S01]  /*0b60*/  IADD3 R19, R17, R32, R36 ;  /* 0x0000002011137210 */ /* 0x000fe20007ffe024 */
[C---:B------:R-:W-:Y:S01]  /*0b70*/  @!P5 IMAD R18, R23.reuse, R11, R18 ;  /* 0x0000000b1712d224 */ /* 0x040fe200078e0212 */
[----:B------:R-:W-:Y:S01]  /*0b80*/  @!P4 SHF.R.S32.HI R45, RZ, 0x1f, R33 ;  /* 0x0000001fff2dc819 */ /* 0x000fe20000011421 */
[----:B------:R-:W-:Y:S01]  /*0b90*/  @!P5 IMAD.WIDE.U32 R22, R23, R10, R20 ;  /* 0x0000000a1716d225 */ /* 0x000fe200078e0014 */
[----:B------:R-:W-:Y:S01]  /*0ba0*/  @!P3 SHF.R.S32.HI R43, RZ, 0x1f, R37 ;  /* 0x0000001fff2bb819 */ /* 0x000fe20000011425 */
[----:B------:R-:W2:Y:S01]  /*0bb0*/  @!P3 LDC.64 R20, c[0x0][0x268] ;  /* 0x00009a00ff14bb82 */ /* 0x000ea20000000a00 */
[----:B------:R3:W-:Y:S01]  /*0bc0*/  @P6 STS [R38], R41 ;  /* 0x0000002926006388 */ /* 0x0007e20000000800 */
[----:B------:R-:W-:Y:S01]  /*0bd0*/  @!P5 IMAD.IADD R18, R23, 0x1, R18 ;  /* 0x000000011712d824 */ /* 0x000fe200078e0212 */
[----:B------:R-:W-:Y:S01]  /*0be0*/  @!P5 LEA R46, P0, R22, R4, 0x2 ;  /* 0x00000004162ed211 */ /* 0x000fe200078010ff */
[----:B------:R-:W-:Y:S01]  /*0bf0*/  IMAD R40, R19, 0x4, R14 ;  /* 0x0000000413287824 */ /* 0x000fe200078e020e */
[----:B------:R-:W-:Y:S01]  /*0c00*/  @!PT LDS RZ, [RZ] ;  /* 0x00000000fffff984 */ /* 0x000fe20000000800 */
[----:B------:R-:W-:Y:S01]  /*0c10*/  @!PT LDS RZ, [RZ] ;  /* 0x00000000fffff984 */ /* 0x000fe20000000800 */
[----:B------:R-:W-:Y:S01]  /*0c20*/  @!PT LDS RZ, [RZ] ;  /* 0x00000000fffff984 */ /* 0x000fe20000000800 */
[----:B------:R4:W-:Y:S01]  /*0c30*/  @!P6 LDGSTS.E.LTC128B [R38], desc[UR38][R48.64] ;  /* 0x000000003026efae */ /* 0x0009e2000b921966 */
[----:B------:R-:W-:-:S02]  /*0c40*/  ISETP.GE.AND P6, PT, R27, R16, PT ;  /* 0x000000101b00720c */ /* 0x000fc40003fc6270 */
[----:B------:R-:W5:Y:S01]  /*0c50*/  @!P2 LDC.64 R10, c[0x0][0x268] ;  /* 0x00009a00ff0aab82 */ /* 0x000f620000000a00 */
[----:B------:R-:W-:Y:S01]  /*0c60*/  @!P5 LEA.HI.X R47, R22, R5, R18, 0x2, P0 ;  /* 0x00000005162fd211 */ /* 0x000fe200000f1412 */
[----:B------:R1:W-:Y:S01]  /*0c70*/  @P5 STS [R40], R51 ;  /* 0x0000003328005388 */ /* 0x0003e20000000800 */
[----:B------:R-:W-:Y:S01]  /*0c80*/  @!P5 IADD3 R5, R36, R17, R32 ;  /* 0x000000112405d210 */ /* 0x000fe20007ffe020 */
[----:B-1----:R-:W-:-:S04]  /*0c90*/  @!P4 IMAD R42, R45, R24, RZ ;  /* 0x000000182d2ac224 */ /* 0x002fc800078e02ff */
[----:B------:R-:W1:Y:S01]  /*0ca0*/  @!P4 LDC.64 R22, c[0x0][0x250] ;  /* 0x00009400ff16cb82 */ /* 0x000e620000000a00 */
[----:B------:R-:W-:Y:S01]  /*0cb0*/  @!P5 IMAD R44, R5, 0x4, R14 ;  /* 0x00000004052cd824 */ /* 0x000fe200078e020e */
[----:B------:R-:W-:Y:S01]  /*0cc0*/  @!P2 SHF.R.S32.HI R45, RZ, 0x1f, R39 ;  /* 0x0000001fff2da819 */ /* 0x000fe20000011427 */
[----:B------:R-:W-:-:S03]  /*0cd0*/  @!P4 IMAD R25, R33, R25, R42 ;  /* 0x000000192119c224 */ /* 0x000fc600078e022a */
[----:B------:R-:W-:Y:S01]  /*0ce0*/  @!PT LDS RZ, [RZ] ;  /* 0x00000000fffff984 */ /* 0x000fe20000000800 */
[----:B------:R-:W-:Y:S01]  /*0cf0*/  @!PT LDS RZ, [RZ] ;  /* 0x00000000fffff984 */ /* 0x000fe20000000800 */
[----:B------:R-:W-:Y:S01]  /*0d00*/  @!PT LDS RZ, [RZ] ;  /* 0x00000000fffff984 */ /* 0x000fe20000000800 */
[----:B------:R1:W-:Y:S02]  /*0d10*/  @!P5 LDGSTS.E.LTC128B [R44], desc[UR38][R46.64] ;  /* 0x000000002e2cdfae */ /* 0x0003e4000b921966 */
[----:B------:R-:W1:Y:S01]  /*0d20*/  @!P3 LDC.64 R18, c[0x0][0x250] ;  /* 0x00009400ff12bb82 */ /* 0x000e620000000a00 */
[----:B--2---:R-:W-:Y:S01]  /*0d30*/  @!P3 IMAD R42, R43, R20, RZ ;  /* 0x000000142b2ab224 */ /* 0x004fe200078e02ff */
[----:B------:R-:W-:Y:S02]  /*0d40*/  @!P3 MOV R43, R29 ;  /* 0x0000001d002bb202 */ /* 0x000fe40000000f00 */
[----:B---3--:R-:W-:Y:S01]  /*0d50*/  @P4 MOV R41, 0xff800000 ;  /* 0xff80000000294802 */ /* 0x008fe20000000f00 */
[----:B------:R-:W-:Y:S02]  /*0d60*/  @!P3 IMAD R21, R37, R21, R42 ;  /* 0x000000152515b224 */ /* 0x000fe400078e022a */
[--C-:B------:R-:W-:Y:S01]  /*0d70*/  @!P3 IMAD.MOV.U32 R42, RZ, RZ, R28.reuse ;  /* 0x000000ffff2ab224 */ /* 0x100fe200078e001c */
[----:B------:R-:W2:Y:S01]  /*0d80*/  @!P2 LDC.64 R4, c[0x0][0x250] ;  /* 0x00009400ff04ab82 */ /* 0x000ea20000000a00 */
[----:B----4-:R-:W-:Y:S01]  /*0d90*/  @!P4 IMAD.WIDE.U32 R48, R33, R24, R28 ;  /* 0x000000182130c225 */ /* 0x010fe200078e001c */
[----:B------:R3:W-:Y:S03]  /*0da0*/  @P4 STS [R30+0x1000], R41 ;  /* 0x001000291e004388 */ /* 0x0007e60000000800 */
[----:B-----5:R-:W-:-:S02]  /*0db0*/  @!P2 IMAD R24, R45, R10, RZ ;  /* 0x0000000a2d18a224 */ /* 0x020fc400078e02ff */
[----:B------:R-:W-:Y:S01]  /*0dc0*/  @!P2 IMAD.MOV.U32 R45, RZ, RZ, R29 ;  /* 0x000000ffff2da224 */ /* 0x000fe200078e001d */
[----:B-1----:R-:W-:Y:S01]  /*0dd0*/  @!P4 LEA R22, P0, R48, R22, 0x2 ;  /* 0x000000163016c211 */ /* 0x002fe200078010ff */
[----:B------:R-:W-:-:S04]  /*0de0*/  @!P3 IMAD.WIDE.U32 R42, R37, R20, R42 ;  /* 0x00000014252ab225 */ /* 0x000fc800078e002a */
[----:B------:R-:W-:Y:S02]  /*0df0*/  @!P4 IMAD.IADD R25, R49, 0x1, R25 ;  /* 0x000000013119c824 */ /* 0x000fe400078e0219 */
[----:B------:R-:W-:Y:S01]  /*0e00*/  @!P2 IMAD R11, R39, R11, R24 ;  /* 0x0000000b270ba224 */ /* 0x000fe200078e0218 */
[----:B------:R-:W-:Y:S01]  /*0e10*/  @!P3 LEA R18, P5, R42, R18, 0x2 ;  /* 0x000000122a12b211 */ /* 0x000fe200078a10ff */
[----:B------:R-:W-:Y:S01]  /*0e20*/  @!P3 IMAD.IADD R21, R43, 0x1, R21 ;  /* 0x000000012b15b824 */ /* 0x000fe200078e0215 */
[----:B------:R-:W-:Y:S02]  /*0e30*/  @!P2 MOV R44, R28 ;  /* 0x0000001c002ca202 */ /* 0x000fe40000000f00 */
[----:B------:R-:W-:Y:S02]  /*0e40*/  @!P4 LEA.HI.X R23, R48, R23, R25, 0x2, P0 ;  /* 0x000000173017c211 */ /* 0x000fe400000f1419 */
[----:B------:R-:W-:Y:S01]  /*0e50*/  @!P3 LEA.HI.X R19, R42, R19, R21, 0x2, P5 ;  /* 0x000000132a13b211 */ /* 0x000fe200028f1415 */
[----:B------:R-:W-:Y:S01]  /*0e60*/  @!P2 IMAD.WIDE.U32 R44, R39, R10, R44 ;  /* 0x0000000a272ca225 */ /* 0x000fe200078e002c */
[----:B------:R-:W-:Y:S01]  /*0e70*/  @P3 MOV R10, 0xff800000 ;  /* 0xff800000000a3802 */ /* 0x000fe20000000f00 */
[----:B------:R-:W-:Y:S01]  /*0e80*/  @!PT LDS RZ, [RZ] ;  /* 0x00000000fffff984 */ /* 0x000fe20000000800 */
[----:B------:R-:W-:Y:S01]  /*0e90*/  @!PT LDS RZ, [RZ] ;  /* 0x00000000fffff984 */ /* 0x000fe20000000800 */
[----:B------:R-:W-:Y:S01]  /*0ea0*/  @!PT LDS RZ, [RZ] ;  /* 0x00000000fffff984 */ /* 0x000fe20000000800 */
[----:B------:R3:W-:Y:S02]  /*0eb0*/  @!P4 LDGSTS.E.LTC128B [R30+0x1000], desc[UR38][R22.64] ;  /* 0x01000000161ecfae */ /* 0x0007e4000b921966 */
[----:B------:R-:W-:Y:S01]  /*0ec0*/  @P2 IMAD.MOV.U32 R21, RZ, RZ, -0x800000 ;  /* 0xff800000ff152424 */ /* 0x000fe200078e00ff */
[----:B------:R-:W-:Y:S01]  /*0ed0*/  @!P2 IADD3 R11, R45, R11, RZ ;  /* 0x0000000b2d0ba210 */ /* 0x000fe20007ffe0ff */
[----:B------:R3:W-:Y:S01]  /*0ee0*/  @P3 STS [R31+0x1000], R10 ;  /* 0x0010000a1f003388 */ /* 0x0007e20000000800 */
[----:B--2---:R-:W-:-:S03]  /*0ef0*/  @!P2 LEA R4, P0, R44, R4, 0x2 ;  /* 0x000000042c04a211 */ /* 0x004fc600078010ff */
[----:B------:R-:W-:Y:S01]  /*0f00*/  @!PT LDS RZ, [RZ] ;  /* 0x00000000fffff984 */ /* 0x000fe20000000800 */
[----:B------:R-:W-:Y:S01]  /*0f10*/  @!PT LDS RZ, [RZ] ;  /* 0x00000000fffff984 */ /* 0x000fe20000000800 */
[----:B------:R-:W-:Y:S01]  /*0f20*/  @!PT LDS RZ, [RZ] ;  /* 0x00000000fffff984 */ /* 0x000fe20000000800 */
[----:B------:R3:W-:Y:S01]  /*0f30*/  @!P3 LDGSTS.E.LTC128B [R31+0x1000], desc[UR38][R18.64] ;  /* 0x01000000121fbfae */ /* 0x0007e2000b921966 */
[----:B------:R-:W-:Y:S02]  /*0f40*/  @!P2 LEA.HI.X R5, R44, R5, R11, 0x2, P0 ;  /* 0x000000052c05a211 */ /* 0x000fe400000f140b */
[----:B------:R-:W-:Y:S01]  /*0f50*/  @P6 MOV R11, 0xff800000 ;  /* 0xff800000000b6802 */ /* 0x000fe20000000f00 */
[----:B------:R3:W-:Y:S04]  /*0f60*/  @P2 STS [R38+0x1000], R21 ;  /* 0x0010001526002388 */ /* 0x0007e80000000800 */
[----:B------:R-:W-:Y:S01]  /*0f70*/  @!PT LDS RZ, [RZ] ;  /* 0x00000000fffff984 */ /* 0x000fe20000000800 */
[----:B------:R-:W-:Y:S01]  /*0f80*/  @!PT LDS RZ, [RZ] ;  /* 0x00000000fffff984 */ /* 0x000fe20000000800 */
[----:B------:R-:W-:Y:S01]  /*0f90*/  @!PT LDS RZ, [RZ] ;  /* 0x00000000fffff984 */ /* 0x000fe20000000800 */
[----:B------:R3:W-:Y:S04]  /*0fa0*/  @!P2 LDGSTS.E.LTC128B [R38+0x1000], desc[UR38][R4.64] ;  /* 0x010000000426afae */ /* 0x0007e8000b921966 */
[----:B------:R3:W-:Y:S01]  /*0fb0*/  @P6 STS [R40+0x1000], R11 ;  /* 0x0010000b28006388 */ /* 0x0007e20000000800 */
[----:B------:R-:W-:Y:S05]  /*0fc0*/  @P6 BRA `(.L_x_2) ;  /* 0x0000000000446947 */ /* 0x000fea0003800000 */
[----:B---3--:R-:W-:Y:S01]  /*0fd0*/  SHF.R.S32.HI R4, RZ, 0x1f, R27 ;  /* 0x0000001fff047819 */ /* 0x008fe2000001141b */
[----:B------:R-:W-:Y:S01]  /*0fe0*/  ULDC.64 UR4, c[0x0][0x268] ;  /* 0x00009a0000047ab9 */ /* 0x000fe20000000a00 */
[----:B------:R-:W-:Y:S01]  /*0ff0*/  IMAD.MOV.U32 R10, RZ, RZ, R28 ;  /* 0x000000ffff0a7224 */ /* 0x000fe200078e001c */
[----:B------:R-:W-:Y:S01]  /*1000*/  IADD3 R17, R17, R36, R32 ;  /* 0x0000002411117210 */ /* 0x000fe20007ffe020 */
[----:B------:R-:W-:Y:S02]  /*1010*/  IMAD.MOV.U32 R11, RZ, RZ, R29 ;  /* 0x000000ffff0b7224 */ /* 0x000fe400078e001d */
[----:B------:R-:W-:Y:S01]  /*1020*/  IMAD R4, R4, UR4, RZ ;  /* 0x0000000404047c24 */ /* 0x000fe2000f8e02ff */
[----:B------:R-:W-:Y:S01]  /*1030*/  LEA R17, R17, R14, 0x2 ;  /* 0x0000000e11117211 */ /* 0x000fe200078e10ff */
[----:B------:R-:W-:-:S04]  /*1040*/  IMAD.WIDE.U32 R10, R27, UR4, R10 ;  /* 0x000000041b0a7c25 */ /* 0x000fc8000f8e000a */
[----:B------:R-:W-:Y:S01]  /*1050*/  IMAD R27, R27, UR5, R4 ;  /* 0x000000051b1b7c24 */ /* 0x000fe2000f8e0204 */
[----:B------:R-:W-:Y:S02]  /*1060*/  ULDC.64 UR4, c[0x0][0x250] ;  /* 0x0000940000047ab9 */ /* 0x000fe40000000a00 */
[----:B------:R-:W-:Y:S02]  /*1070*/  LEA R4, P0, R10, UR4, 0x2 ;  /* 0x000000040a047c11 */ /* 0x000fe4000f8010ff */
[----:B------:R-:W-:-:S04]  /*1080*/  IADD3 R27, R11, R27, RZ ;  /* 0x0000001b0b1b7210 */ /* 0x000fc80007ffe0ff */
[----:B------:R-:W-:-:S05]  /*1090*/  LEA.HI.X R5, R10, UR5, R27, 0x2, P0 ;  /* 0x000000050a057c11 */ /* 0x000fca00080f141b */
[----:B------:R-:W-:Y:S01]  /*10a0*/  @!PT LDS RZ, [RZ] ;  /* 0x00000000fffff984 */ /* 0x000fe20000000800 */
[----:B------:R-:W-:Y:S01]  /*10b0*/  @!PT LDS RZ, [RZ] ;  /* 0x00000000fffff984 */ /* 0x000fe20000000800 */
[----:B------:R-:W-:Y:S01]  /*10c0*/  @!PT LDS RZ, [RZ] ;  /* 0x00000000fffff984 */ /* 0x000fe20000000800 */
[----:B------:R2:W-:Y:S02]  /*10d0*/  LDGSTS.E.LTC128B [R17+0x1000], desc[UR38][R4.64] ;  /* 0x0100000004117fae */ /* 0x0005e4000b921966 */
.L_x_2:
[----:B------:R-:W-:Y:S05]  /*10e0*/  BSYNC B0 ;  /* 0x0000000000007941 */ /* 0x000fea0003800000 */
.L_x_1:
[----:B------:R-:W-:Y:S01]  /*10f0*/  LOP3.LUT R7, R7, 0xffffffe0, RZ, 0xc0, !PT ;  /* 0xffffffe007077812 */ /* 0x000fe200078ec0ff */
[----:B------:R-:W-:Y:S01]  /*1100*/  USHF.L.U32 UR4, UR36, 0x7, URZ ;  /* 0x0000000724047899 */ /* 0x000fe2000800063f */
[C---:B-123--:R-:W-:Y:S01]  /*1110*/  @P1 IMAD.HI.U32 R5, R15.reuse, R12, RZ ;  /* 0x0000000c0f051227 */ /* 0x04efe200078e00ff */
[----:B------:R-:W-:Y:S01]  /*1120*/  ISETP.GE.AND P0, PT, R15, R26, PT ;  /* 0x0000001a0f00720c */ /* 0x000fe20003f06270 */
[----:B------:R-:W0:Y:S01]  /*1130*/  LDGDEPBAR ;  /* 0x00000000000079af */ /* 0x000e220000000000 */
[----:B------:R-:W-:Y:S01]  /*1140*/  USHF.R.S32.HI UR5, URZ, 0x1f, UR4 ;  /* 0x0000001f3f057899 */ /* 0x000fe20008011404 */
[----:B------:R-:W-:Y:S01]  /*1150*/  IMAD.IADD R2, R2, 0x1, -R7 ;  /* 0x0000000102027824 */ /* 0x000fe200078e0a07 */
[----:B------:R-:W-:Y:S01]  /*1160*/  IADD3 R13, R13, -UR4, RZ ;  /* 0x800000040d0d7c10 */ /* 0x000fe2000fffe0ff */
[----:B------:R-:W-:Y:S01]  /*1170*/  IMAD.MOV.U32 R4, RZ, RZ, R15 ;  /* 0x000000ffff047224 */ /* 0x000fe200078e000f */
[----:B----4-:R-:W-:Y:S01]  /*1180*/  @P1 SHF.R.U32.HI R4, RZ, R0, R5 ;  /* 0x00000000ff041219 */ /* 0x010fe20000011605 */
[----:B------:R-:W-:Y:S01]  /*1190*/  IMAD.SHL.U32 R14, R2, 0x4, RZ ;  /* 0x00000004020e7824 */ /* 0x000fe200078e00ff */
[----:B------:R-:W-:Y:S01]  /*11a0*/  SHF.R.U32.HI R12, RZ, 0x2, R2 ;  /* 0x00000002ff0c7819 */ /* 0x000fe20000011602 */
[-C--:B------:R-:W-:Y:S01]  /*11b0*/  IMAD R0, R35, R8.reuse, RZ ;  /* 0x0000000823007224 */ /* 0x080fe200078e02ff */
[----:B------:R-:W-:Y:S01]  /*11c0*/  SEL R5, R4, 0xffffffff, !P0 ;  /* 0xffffffff04057807 */ /* 0x000fe20004000000 */
[----:B------:R-:W-:Y:S01]  /*11d0*/  IMAD.WIDE.U32 R22, R34, R8, UR4 ;  /* 0x0000000422167e25 */ /* 0x000fe2000f8e0008 */
[----:B------:R-:W-:Y:S01]  /*11e0*/  ISETP.GE.AND P4, PT, R14, R13, PT ;  /* 0x0000000d0e00720c */ /* 0x000fe20003f86270 */
[----:B------:R-:W-:Y:S01]  /*11f0*/  ULDC.64 UR4, c[0x0][0x240] ;  /* 0x0000900000047ab9 */ /* 0x000fe20000000a00 */
[----:B------:R-:W-:Y:S01]  /*1200*/  SHF.R.S32.HI R7, RZ, 0x1f, R4 ;  /* 0x0000001fff077819 */ /* 0x000fe20000011404 */
[----:B------:R-:W-:Y:S01]  /*1210*/  IMAD R9, R34, R9, R0 ;  /* 0x0000000922097224 */ /* 0x000fe200078e0200 */
[----:B------:R-:W-:Y:S01]  /*1220*/  ISETP.LT.OR P4, PT, R5, RZ, P4 ;  /* 0x000000ff0500720c */ /* 0x000fe20002781670 */
[----:B------:R-:W1:Y:S01]  /*1230*/  S2R R0, SR_CgaCtaId ;  /* 0x0000000000007919 */ /* 0x000e620000008800 */
[----:B------:R-:W-:Y:S01]  /*1240*/  IMAD.MOV R37, RZ, RZ, -R4 ;  /* 0x000000ffff257224 */ /* 0x000fe200078e0a04 */
[----:B------:R-:W-:Y:S01]  /*1250*/  SHF.R.S32.HI R38, RZ, 0x1f, R14 ;  /* 0x0000001fff267819 */ /* 0x000fe2000001140e */
[----:B------:R-:W-:Y:S01]  /*1260*/  IMAD.IADD R23, R23, 0x1, R9 ;  /* 0x0000000117177824 */ /* 0x000fe200078e0209 */
[----:B------:R-:W-:Y:S01]  /*1270*/  ISETP.LT.OR P5, PT, R16, 0x3, P4 ;  /* 0x000000031000780c */ /* 0x000fe200027a1670 */
[----:B------:R-:W-:-:S02]  /*1280*/  IMAD R7, R7, UR4, RZ ;  /* 0x0000000407077c24 */ /* 0x000fc4000f8e02ff */
[----:B------:R-:W-:Y:S02]  /*1290*/  IMAD R37, R6, R37, R15 ;  /* 0x0000002506257224 */ /* 0x000fe400078e020f */
[C---:B------:R-:W-:Y:S02]  /*12a0*/  IMAD R7, R4.reuse, UR5, R7 ;  /* 0x0000000504077c24 */ /* 0x040fe4000f8e0207 */
[----:B------:R-:W-:Y:S01]  /*12b0*/  IMAD.WIDE.U32 R22, R4, UR4, R22 ;  /* 0x0000000404167c25 */ /* 0x000fe2000f8e0016 */
[----:B------:R-:W2:Y:S01]  /*12c0*/  @!P4 LDC.64 R20, c[0x0][0x238] ;  /* 0x00008e00ff14cb82 */ /* 0x000ea20000000a00 */
[----:B------:R-:W-:Y:S01]  /*12d0*/  SHF.R.S32.HI R36, RZ, 0x1f, R37 ;  /* 0x0000001fff247819 */ /* 0x000fe20000011425 */
[----:B------:R-:W-:Y:S01]  /*12e0*/  ULDC.64 UR4, c[0x0][0x230] ;  /* 0x00008c0000047ab9 */ /* 0x000fe20000000a00 */
[----:B------:R-:W-:Y:S02]  /*12f0*/  IMAD.IADD R23, R23, 0x1, R7 ;  /* 0x0000000117177824 */ /* 0x000fe400078e0207 */
[----:B------:R-:W-:-:S02]  /*1300*/  IMAD R33, R3, 0x80, R14 ;  /* 0x0000008003217824 */ /* 0x000fc400078e020e */
[----:B------:R-:W-:Y:S01]  /*1310*/  IMAD R4, R36, UR4, RZ ;  /* 0x0000000424047c24 */ /* 0x000fe2000f8e02ff */
[----:B------:R-:W3:Y:S01]  /*1320*/  @!P5 LDC.64 R18, c[0x0][0x238] ;  /* 0x00008e00ff12db82 */ /* 0x000ee20000000a00 */
[----:B------:R-:W-:-:S04]  /*1330*/  IMAD.WIDE.U32 R22, R37, UR4, R22 ;  /* 0x0000000425167c25 */ /* 0x000fc8000f8e0016 */
[----:B------:R-:W-:Y:S01]  /*1340*/  IMAD R7, R37, UR5, R4 ;  /* 0x0000000525077c24 */ /* 0x000fe2000f8e0204 */
[----:B------:R-:W-:Y:S02]  /*1350*/  IADD3 R40, P0, R14, R22, RZ ;  /* 0x000000160e287210 */ /* 0x000fe40007f1e0ff */
[----:B------:R-:W4:Y:S02]  /*1360*/  @!P4 LDC.64 R16, c[0x0][0x210] ;  /* 0x00008400ff10cb82 */ /* 0x000f240000000a00 */
[----:B------:R-:W-:Y:S02]  /*1370*/  IADD3.X R41, R38, R23, R7, P0, !PT ;  /* 0x0000001726297210 */ /* 0x000fe400007fe407 */
[----:B------:R-:W-:-:S04]  /*1380*/  MOV R7, 0x400 ;  /* 0x0000040000077802 */ /* 0x000fc80000000f00 */
[----:B------:R-:W5:Y:S01]  /*1390*/  @!P4 LDC.64 R10, c[0x0][0x210] ;  /* 0x00008400ff0acb82 */ /* 0x000f620000000a00 */
[----:B--2---:R-:W-:Y:S02]  /*13a0*/  @!P4 IADD3 R20, P2, R40, R20, RZ ;  /* 0x000000142814c210 */ /* 0x004fe40007f5e0ff */
[----:B-1----:R-:W-:Y:S02]  /*13b0*/  LEA R0, R0, R7, 0x18 ;  /* 0x0000000700007211 */ /* 0x002fe400078ec0ff */
[----:B------:R-:W-:-:S03]  /*13c0*/  @!P4 IADD3.X R21, R41, R21, RZ, P2, !PT ;  /* 0x000000152915c210 */ /* 0x000fc600017fe4ff */
[----:B------:R-:W1:Y:S01]  /*13d0*/  @!P5 LDC.64 R8, c[0x0][0x210] ;  /* 0x00008400ff08db82 */ /* 0x000e620000000a00 */
[----:B---3--:R-:W-:Y:S01]  /*13e0*/  @!P5 LEA R4, P0, R18, R40, 0x1 ;  /* 0x000000281204d211 */ /* 0x008fe200078008ff */
[----:B------:R-:W-:-:S03]  /*13f0*/  @!P4 IMAD R7, R33, 0x4, R0 ;  /* 0x000000042107c824 */ /* 0x000fc600078e0200 */
[----:B------:R-:W-:Y:S02]  /*1400*/  @!P5 LEA.HI.X R19, R18, R41, R19, 0x1, P0 ;  /* 0x000000291213d211 */ /* 0x000fe400000f0c13 */
[----:B----4-:R-:W-:-:S04]  /*1410*/  @!P4 LEA R16, P3, R40, R16, 0x2 ;  /* 0x000000102810c211 */ /* 0x010fc800078610ff */
[----:B------:R-:W-:Y:S02]  /*1420*/  @!P4 LEA.HI.X R17, R40, R17, R41, 0x2, P3 ;  /* 0x000000112811c211 */ /* 0x000fe400018f1429 */
[----:B-----5:R-:W-:-:S03]  /*1430*/  @!P4 LEA R10, P2, R20, R10, 0x2 ;  /* 0x0000000a140ac211 */ /* 0x020fc600078410ff */
[----:B------:R-:W-:Y:S01]  /*1440*/  @!PT LDS RZ, [RZ] ;  /* 0x00000000fffff984 */ /* 0x000fe20000000800 */
[----:B------:R-:W-:Y:S01]  /*1450*/  @!PT LDS RZ, [RZ] ;  /* 0x00000000fffff984 */ /* 0x000fe20000000800 */
[----:B------:R-:W-:Y:S01]  /*1460*/  @!PT LDS RZ, [RZ] ;  /* 0x00000000fffff984 */ /* 0x000fe20000000800 */
[----:B------:R2:W-:Y:S01]  /*1470*/  @!P4 LDGSTS.E.BYPASS.LTC128B.128 [R7+0x2020], desc[UR38][R16.64] ;  /* 0x020200001007cfae */ /* 0x0005e2000b901d66 */
[----:B------:R-:W-:-:S03]  /*1480*/  @!P4 LEA.HI.X R11, R20, R11, R21, 0x2, P2 ;  /* 0x0000000b140bc211 */ /* 0x000fc600010f1415 */
[----:B------:R-:W0:Y:S01]  /*1490*/  LDGDEPBAR ;  /* 0x00000000000079af */ /* 0x000e220000000000 */
[----:B------:R-:W-:Y:S02]  /*14a0*/  @!P4 LEA R21, R33, R0, 0x2 ;  /* 0x000000002115c211 */ /* 0x000fe400078e10ff */
[----:B-1----:R-:W-:-:S03]  /*14b0*/  @!P5 LEA R8, P0, R4, R8, 0x2 ;  /* 0x000000080408d211 */ /* 0x002fc600078010ff */
[----:B------:R1:W-:Y:S01]  /*14c0*/  @!P4 LDGSTS.E.BYPASS.LTC128B.128 [R21+0x3020], desc[UR38][R10.64] ;  /* 0x030200000a15cfae */ /* 0x0003e2000b901d66 */
[----:B------:R-:W-:Y:S01]  /*14d0*/  @!P5 LEA.HI.X R9, R4, R9, R19, 0x2, P0 ;  /* 0x000000090409d211 */ /* 0x000fe200000f1413 */
[----:B------:R-:W-:Y:S01]  /*14e0*/  @!P5 IMAD R19, R33, 0x4, R0 ;  /* 0x000000042113d824 */ /* 0x000fe200078e0200 */
[C---:B------:R-:W-:Y:S01]  /*14f0*/  LOP3.LUT P0, RZ, R2.reuse, 0x2, RZ, 0xc0, !PT ;  /* 0x0000000202ff7812 */ /* 0x040fe2000780c0ff */
[----:B------:R-:W0:Y:S01]  /*1500*/  LDGDEPBAR ;  /* 0x00000000000079af */ /* 0x000e220000000000 */
[----:B------:R-:W-:-:S03]  /*1510*/  IMAD.SHL.U32 R4, R2, 0x8, RZ ;  /* 0x0000000802047824 */ /* 0x000fc600078e00ff */
[----:B------:R1:W-:Y:S02]  /*1520*/  @!P5 LDGSTS.E.BYPASS.LTC128B.128 [R19+0x4020], desc[UR38][R8.64] ;  /* 0x040200000813dfae */ /* 0x0003e4000b901d66 */
[----:B------:R-:W-:Y:S02]  /*1530*/  LOP3.LUT R4, R4, 0xf8, RZ, 0xc0, !PT ;  /* 0x000000f804047812 */ /* 0x000fe400078ec0ff */
[----:B------:R-:W0:Y:S01]  /*1540*/  LDGDEPBAR ;  /* 0x00000000000079af */ /* 0x000e220000000000 */
[----:B--2---:R-:W-:Y:S02]  /*1550*/  LOP3.LUT R7, R2, 0x1, RZ, 0xc0, !PT ;  /* 0x0000000102077812 */ /* 0x004fe400078ec0ff */
[----:B------:R-:W-:Y:S02]  /*1560*/  LOP3.LUT R17, R4, 0x7, R3, 0xf8, !PT ;  /* 0x0000000704117812 */ /* 0x000fe400078ef803 */
[----:B------:R-:W-:Y:S02]  /*1570*/  ISETP.NE.U32.AND P2, PT, R7, 0x1, PT ;  /* 0x000000010700780c */ /* 0x000fe40003f45070 */
[----:B------:R-:W-:Y:S01]  /*1580*/  LOP3.LUT R7, R17, 0x7, R12, 0x78, !PT ;  /* 0x0000000711077812 */ /* 0x000fe200078e780c */
[----:B------:R-:W-:-:S04]  /*1590*/  HFMA2.MMA R17, -RZ, RZ, 0, 0.00012969970703125 ;  /* 0x00000840ff117435 */ /* 0x000fc800000001ff */
[----:B------:R-:W-:-:S04]  /*15a0*/  IMAD R30, R7, 0x4, R0 ;  /* 0x00000004071e7824 */ /* 0x000fc800078e0200 */
[C---:B------:R-:W-:Y:S02]  /*15b0*/  VIADD R29, R30.reuse, 0x3e0 ;  /* 0x000003e01e1d7836 */ /* 0x040fe40000000000 */
[----:B------:R-:W-:Y:S01]  /*15c0*/  SEL R17, R17, 0x7c0, !P0 ;  /* 0x000007c011117807 */ /* 0x000fe20004000000 */
[----:B------:R-:W-:Y:S01]  /*15d0*/  @P2 VIADD R29, R30, 0x420 ;  /* 0x000004201e1d2836 */ /* 0x000fe20000000000 */
[----:B------:R-:W-:-:S06]  /*15e0*/  DEPBAR.LE SB0, 0x3 ;  /* 0x000080c00000791a */ /* 0x000fcc0000000000 */
[----:B------:R-:W-:Y:S05]  /*15f0*/  WARPSYNC.ALL ;  /* 0x0000000000007948 */ /* 0x000fea0003800000 */
[----:B------:R-:W-:Y:S01]  /*1600*/  BAR.SYNC.DEFER_BLOCKING 0x0 ;  /* 0x0000000000007b1d */ /* 0x000fe20000010000 */
[----:B------:R-:W-:Y:S01]  /*1610*/  IADD3 R28, R30, R17, RZ ;  /* 0x000000111e1c7210 */ /* 0x000fe20007ffe0ff */
[----:B------:R-:W-:-:S06]  /*1620*/  IMAD.IADD R17, R17, 0x1, R29 ;  /* 0x0000000111117824 */ /* 0x000fcc00078e021d */
[----:B------:R-:W2:Y:S01]  /*1630*/  S2UR UR4, SR_CTAID.Y ;  /* 0x00000000000479c3 */ /* 0x000ea20000002600 */
[----:B------:R-:W3:Y:S04]  /*1640*/  LDS R27, [R29] ;  /* 0x000000001d1b7984 */ /* 0x000ee80000000800 */
[----:B------:R-:W4:Y:S04]  /*1650*/  LDS R26, [R30] ;  /* 0x000000001e1a7984 */ /* 0x000f280000000800 */
[----:B------:R-:W5:Y:S04]  /*1660*/  LDS R25, [R28] ;  /* 0x000000001c197984 */ /* 0x000f680000000800 */
[----:B------:R-:W2:Y:S04]  /*1670*/  LDS R24, [R17] ;  /* 0x0000000011187984 */ /* 0x000ea80000000800 */
[----:B------:R-:W2:Y:S04]  /*1680*/  LDS R23, [R30+0x1000] ;  /* 0x001000001e177984 */ /* 0x000ea80000000800 */
[----:B------:R-:W2:Y:S04]  /*1690*/  LDS R22, [R29+0x1000] ;  /* 0x001000001d167984 */ /* 0x000ea80000000800 */
[----:B-1----:R-:W1:Y:S04]  /*16a0*/  LDS R21, [R28+0x1000] ;  /* 0x001000001c157984 */ /* 0x002e680000000800 */
[----:B------:R-:W1:Y:S01]  /*16b0*/  LDS R20, [R17+0x1000] ;  /* 0x0010000011147984 */ /* 0x000e620000000800 */
[----:B---3--:R-:W-:-:S02]  /*16c0*/  FSETP.NEU.FTZ.AND P3, PT, R27, -INF , PT ;  /* 0xff8000001b00780b */ /* 0x008fc40003f7d000 */
[----:B----4-:R-:W-:Y:S02]  /*16d0*/  FMNMX.FTZ R4, R27, R26, !PT ;  /* 0x0000001a1b047209 */ /* 0x010fe40007810000 */
[----:B------:R-:W-:Y:S02]  /*16e0*/  FSETP.NEU.FTZ.AND P5, PT, R26, -INF , PT ;  /* 0xff8000001a00780b */ /* 0x000fe40003fbd000 */
[----:B-----5:R-:W-:Y:S02]  /*16f0*/  FMNMX.FTZ R7, R4, R25, !PT ;  /* 0x0000001904077209 */ /* 0x020fe40007810000 */
[----:B------:R-:W-:Y:S02]  /*1700*/  FSETP.NEU.FTZ.AND P2, PT, R25, -INF , PT ;  /* 0xff8000001900780b */ /* 0x000fe40003f5d000 */
[----:B--2---:R-:W-:-:S04]  /*1710*/  FMNMX.FTZ R4, R7, R24, !PT ;  /* 0x0000001807047209 */ /* 0x004fc80007810000 */
[----:B------:R-:W-:-:S04]  /*1720*/  FMNMX.FTZ R7, R4, R23, !PT ;  /* 0x0000001704077209 */ /* 0x000fc80007810000 */
[----:B------:R-:W-:-:S04]  /*1730*/  FMNMX.FTZ R4, R7, R22, !PT ;  /* 0x0000001607047209 */ /* 0x000fc80007810000 */
[----:B-1----:R-:W-:-:S04]  /*1740*/  FMNMX.FTZ R11, R4, R21, !PT ;  /* 0x00000015040b7209 */ /* 0x002fc80007810000 */
[----:B------:R-:W-:-:S05]  /*1750*/  FMNMX.FTZ R11, R11, R20, !PT ;  /* 0x000000140b0b7209 */ /* 0x000fca0007810000 */
[----:B------:R-:W1:Y:S02]  /*1760*/  SHFL.BFLY PT, R10, R11, 0x10, 0x1f ;  /* 0x0e001f000b0a7f89 */ /* 0x000e6400000e0000 */
[----:B-1----:R-:W-:-:S05]  /*1770*/  FMNMX.FTZ R10, R11, R10, !PT ;  /* 0x0000000a0b0a7209 */ /* 0x002fca0007810000 */
[----:B------:R-:W1:Y:S02]  /*1780*/  SHFL.BFLY PT, R9, R10, 0x8, 0x1f ;  /* 0x0d001f000a097f89 */ /* 0x000e6400000e0000 */
[----:B-1----:R-:W-:-:S05]  /*1790*/  FMNMX.FTZ R9, R10, R9, !PT ;  /* 0x000000090a097209 */ /* 0x002fca0007810000 */
[----:B------:R-:W1:Y:S02]  /*17a0*/  SHFL.BFLY PT, R8, R9, 0x4, 0x1f ;  /* 0x0c801f0009087f89 */ /* 0x000e6400000e0000 */
[----:B-1----:R-:W-:-:S05]  /*17b0*/  FMNMX.FTZ R8, R9, R8, !PT ;  /* 0x0000000809087209 */ /* 0x002fca0007810000 */
[----:B------:R-:W1:Y:S02]  /*17c0*/  SHFL.BFLY PT, R7, R8, 0x2, 0x1f ;  /* 0x0c401f0008077f89 */ /* 0x000e6400000e0000 */
[----:B-1----:R-:W-:-:S05]  /*17d0*/  FMNMX.FTZ R7, R8, R7, !PT ;  /* 0x0000000708077209 */ /* 0x002fca0007810000 */
[----:B------:R-:W1:Y:S02]  /*17e0*/  SHFL.BFLY PT, R18, R7, 0x1, 0x1f ;  /* 0x0c201f0007127f89 */ /* 0x000e6400000e0000 */
[----:B-1----:R-:W-:-:S04]  /*17f0*/  FMNMX.FTZ R18, R7, R18, !PT ;  /* 0x0000001207127209 */ /* 0x002fc80007810000 */
[----:B------:R-:W-:-:S04]  /*1800*/  FSETP.NEU.FTZ.AND P0, PT, R18, -INF , PT ;  /* 0xff8000001200780b */ /* 0x000fc80003f1d000 */
[----:B------:R-:W-:Y:S02]  /*1810*/  FSEL R4, R18, RZ, P0 ;  /* 0x000000ff12047208 */ /* 0x000fe40000000000 */
[----:B------:R-:W-:-:S03]  /*1820*/  FSETP.NEU.FTZ.AND P0, PT, R24, -INF , PT ;  /* 0xff8000001800780b */ /* 0x000fc60003f1d000 */
[--C-:B------:R-:W-:Y:S01]  /*1830*/  FADD.FTZ R16, R26, -R4.reuse ;  /* 0x800000041a107221 */ /* 0x100fe20000010000 */
[--C-:B------:R-:W-:Y:S01]  /*1840*/  FADD.FTZ R12, R27, -R4.reuse ;  /* 0x800000041b0c7221 */ /* 0x100fe20000010000 */
[--C-:B------:R-:W-:Y:S01]  /*1850*/  FADD.FTZ R11, R25, -R4.reuse ;  /* 0x80000004190b7221 */ /* 0x100fe20000010000 */
[--C-:B------:R-:W-:Y:S01]  /*1860*/  FADD.FTZ R10, R24, -R4.reuse ;  /* 0x80000004180a7221 */ /* 0x100fe20000010000 */
[----:B------:R-:W-:Y:S01]  /*1870*/  FMUL.FTZ R16, R16, 1.4426950216293334961 ;  /* 0x3fb8aa3b10107820 */ /* 0x000fe20000410000 */
[----:B------:R-:W-:Y:S01]  /*1880*/  FMUL.FTZ R12, R12, 1.4426950216293334961 ;  /* 0x3fb8aa3b0c0c7820 */ /* 0x000fe20000410000 */
[----:B------:R-:W-:Y:S01]  /*1890*/  FMUL.FTZ R11, R11, 1.4426950216293334961 ;  /* 0x3fb8aa3b0b0b7820 */ /* 0x000fe20000410000 */
[----:B------:R-:W-:Y:S01]  /*18a0*/  FMUL.FTZ R10, R10, 1.4426950216293334961 ;  /* 0x3fb8aa3b0a0a7820 */ /* 0x000fe20000410000 */
[--C-:B------:R-:W-:Y:S01]  /*18b0*/  FADD.FTZ R9, R23, -R4.reuse ;  /* 0x8000000417097221 */ /* 0x100fe20000010000 */
[--C-:B------:R-:W-:Y:S01]  /*18c0*/  FADD.FTZ R8, R22, -R4.reuse ;  /* 0x8000000416087221 */ /* 0x100fe20000010000 */
[----:B------:R-:W1:Y:S01]  /*18d0*/  MUFU.EX2 R16, R16 ;  /* 0x0000001000107308 */ /* 0x000e620000000800 */
[--C-:B------:R-:W-:Y:S01]  /*18e0*/  FADD.FTZ R7, R21, -R4.reuse ;  /* 0x8000000415077221 */ /* 0x100fe20000010000 */
[----:B------:R-:W-:Y:S01]  /*18f0*/  FMUL.FTZ R9, R9, 1.4426950216293334961 ;  /* 0x3fb8aa3b09097820 */ /* 0x000fe20000410000 */
[----:B------:R-:W-:Y:S01]  /*1900*/  FMUL.FTZ R8, R8, 1.4426950216293334961 ;  /* 0x3fb8aa3b08087820 */ /* 0x000fe20000410000 */
[----:B------:R-:W-:Y:S01]  /*1910*/  FADD.FTZ R4, R20, -R4 ;  /* 0x8000000414047221 */ /* 0x000fe20000010000 */
[----:B------:R-:W-:Y:S01]  /*1920*/  FMUL.FTZ R7, R7, 1.4426950216293334961 ;  /* 0x3fb8aa3b07077820 */ /* 0x000fe20000410000 */
[----:B------:R-:W-:-:S02]  /*1930*/  SEL R25, R2, 0xffffffff, P5 ;  /* 0xffffffff02197807 */ /* 0x000fc40002800000 */
[----:B------:R-:W2:Y:S01]  /*1940*/  MUFU.EX2 R12, R12 ;  /* 0x0000000c000c7308 */ /* 0x000ea20000000800 */
[----:B------:R-:W-:Y:S01]  /*1950*/  FMUL.FTZ R4, R4, 1.4426950216293334961 ;  /* 0x3fb8aa3b04047820 */ /* 0x000fe20000410000 */
[----:B------:R-:W-:Y:S02]  /*1960*/  FSETP.NEU.FTZ.AND P5, PT, R23, -INF , PT ;  /* 0xff8000001700780b */ /* 0x000fe40003fbd000 */
[C---:B------:R-:W-:Y:S01]  /*1970*/  @P3 IADD3 R25, R2.reuse, 0x20, RZ ;  /* 0x0000002002193810 */ /* 0x040fe20007ffe0ff */
[----:B------:R-:W-:Y:S01]  /*1980*/  @P2 VIADD R25, R2, 0x40 ;  /* 0x0000004002192836 */ /* 0x000fe20000000000 */
[----:B------:R-:W-:Y:S01]  /*1990*/  FSETP.NEU.FTZ.AND P3, PT, R22, -INF , PT ;  /* 0xff8000001600780b */ /* 0x000fe20003f7d000 */
[----:B------:R-:W-:Y:S01]  /*19a0*/  @P0 VIADD R25, R2, 0x60 ;  /* 0x0000006002190836 */ /* 0x000fe20000000000 */
[----:B------:R-:W3:Y:S01]  /*19b0*/  MUFU.EX2 R11, R11 ;  /* 0x0000000b000b7308 */ /* 0x000ee20000000800 */
[----:B-1----:R-:W-:Y:S01]  /*19c0*/  FADD.FTZ R19, RZ, R16 ;  /* 0x00000010ff137221 */ /* 0x002fe20000010000 */
[----:B------:R-:W-:-:S02]  /*19d0*/  FSETP.NEU.FTZ.AND P2, PT, R21, -INF , PT ;  /* 0xff8000001500780b */ /* 0x000fc40003f5d000 */
[----:B------:R-:W-:-:S03]  /*19e0*/  FSETP.NEU.FTZ.AND P0, PT, R20, -INF , PT ;  /* 0xff8000001400780b */ /* 0x000fc60003f1d000 */
[C---:B------:R-:W-:Y:S01]  /*19f0*/  @P5 IADD3 R25, R2.reuse, 0x80, RZ ;  /* 0x0000008002195810 */ /* 0x040fe20007ffe0ff */
[----:B------:R-:W1:Y:S01]  /*1a00*/  MUFU.EX2 R10, R10 ;  /* 0x0000000a000a7308 */ /* 0x000e620000000800 */
[----:B--2---:R-:W-:Y:S02]  /*1a10*/  FADD.FTZ R32, R19, R12 ;  /* 0x0000000c13207221 */ /* 0x004fe40000010000 */
[C---:B------:R-:W-:Y:S01]  /*1a20*/  @P3 VIADD R25, R2.reuse, 0xa0 ;  /* 0x000000a002193836 */ /* 0x040fe20000000000 */
[----:B------:R-:W-:-:S03]  /*1a30*/  ISETP.NE.AND P3, PT, R2, RZ, PT ;  /* 0x000000ff0200720c */ /* 0x000fc60003f65270 */
[----:B------:R-:W-:Y:S01]  /*1a40*/  @P2 VIADD R25, R2, 0xc0 ;  /* 0x000000c002192836 */ /* 0x000fe20000000000 */
[----:B------:R-:W2:Y:S01]  /*1a50*/  MUFU.EX2 R9, R9 ;  /* 0x0000000900097308 */ /* 0x000ea20000000800 */
[----:B---3--:R-:W-:Y:S01]  /*1a60*/  FADD.FTZ R19, R32, R11 ;  /* 0x0000000b20137221 */ /* 0x008fe20000010000 */
[----:B------:R-:W-:-:S06]  /*1a70*/  @P0 IADD3 R25, R2, 0xe0, RZ ;  /* 0x000000e002190810 */ /* 0x000fcc0007ffe0ff */
[----:B------:R-:W3:Y:S01]  /*1a80*/  MUFU.EX2 R8, R8 ;  /* 0x0000000800087308 */ /* 0x000ee20000000800 */
[----:B-1----:R-:W-:-:S07]  /*1a90*/  FADD.FTZ R32, R19, R10 ;  /* 0x0000000a13207221 */ /* 0x002fce0000010000 */
[----:B------:R-:W1:Y:S01]  /*1aa0*/  MUFU.EX2 R7, R7 ;  /* 0x0000000700077308 */ /* 0x000e620000000800 */
[----:B--2---:R-:W-:-:S07]  /*1ab0*/  FADD.FTZ R19, R32, R9 ;  /* 0x0000000920137221 */ /* 0x004fce0000010000 */
[----:B------:R-:W2:Y:S01]  /*1ac0*/  MUFU.EX2 R4, R4 ;  /* 0x0000000400047308 */ /* 0x000ea20000000800 */
[----:B---3--:R-:W-:-:S04]  /*1ad0*/  FADD.FTZ R32, R19, R8 ;  /* 0x0000000813207221 */ /* 0x008fc80000010000 */
[----:B-1----:R-:W-:Y:S02]  /*1ae0*/  FADD.FTZ R19, R32, R7 ;  /* 0x0000000720137221 */ /* 0x002fe40000010000 */
[----:B------:R-:W1:Y:S02]  /*1af0*/  SHFL.BFLY PT, R32, R25, 0x10, 0x1f ;  /* 0x0e001f0019207f89 */ /* 0x000e6400000e0000 */
[----:B--2---:R-:W-:-:S05]  /*1b00*/  FADD.FTZ R19, R19, R4 ;  /* 0x0000000413137221 */ /* 0x004fca0000010000 */
[----:B------:R-:W2:Y:S01]  /*1b10*/  SHFL.BFLY PT, R24, R19, 0x10, 0x1f ;  /* 0x0e001f0013187f89 */ /* 0x000ea200000e0000 */
[----:B-1----:R-:W-:-:S05]  /*1b20*/  VIMNMX R32, R25, R32, !PT ;  /* 0x0000002019207248 */ /* 0x002fca0007fe0100 */
[----:B------:R-:W1:Y:S01]  /*1b30*/  SHFL.BFLY PT, R21, R32, 0x8, 0x1f ;  /* 0x0d001f0020157f89 */ /* 0x000e6200000e0000 */
[----:B--2---:R-:W-:-:S05]  /*1b40*/  FADD.FTZ R23, R19, R24 ;  /* 0x0000001813177221 */ /* 0x004fca0000010000 */
[----:B------:R-:W2:Y:S01]  /*1b50*/  SHFL.BFLY PT, R22, R23, 0x8, 0x1f ;  /* 0x0d001f0017167f89 */ /* 0x000ea200000e0000 */
[----:B-1----:R-:W-:-:S05]  /*1b60*/  VIMNMX R21, R32, R21, !PT ;  /* 0x0000001520157248 */ /* 0x002fca0007fe0100 */
[----:B------:R-:W1:Y:S01]  /*1b70*/  SHFL.BFLY PT, R24, R21, 0x4, 0x1f ;  /* 0x0c801f0015187f89 */ /* 0x000e6200000e0000 */
[----:B--2---:R-:W-:Y:S01]  /*1b80*/  FADD.FTZ R22, R23, R22 ;  /* 0x0000001617167221 */ /* 0x004fe20000010000 */
[----:B------:R-:W-:-:S04]  /*1b90*/  IMAD.MOV.U32 R23, RZ, RZ, RZ ;  /* 0x000000ffff177224 */ /* 0x000fc800078e00ff */
[----:B------:R-:W2:Y:S01]  /*1ba0*/  SHFL.BFLY PT, R19, R22, 0x4, 0x1f ;  /* 0x0c801f0016137f89 */ /* 0x000ea200000e0000 */
[----:B-1----:R-:W-:-:S05]  /*1bb0*/  VIMNMX R24, R21, R24, !PT ;  /* 0x0000001815187248 */ /* 0x002fca0007fe0100 */
[----:B------:R-:W1:Y:S01]  /*1bc0*/  SHFL.BFLY PT, R25, R24, 0x2, 0x1f ;  /* 0x0c401f0018197f89 */ /* 0x000e6200000e0000 */
[----:B--2---:R-:W-:Y:S02]  /*1bd0*/  FADD.FTZ R26, R22, R19 ;  /* 0x00000013161a7221 */ /* 0x004fe40000010000 */
[----:B------:R-:W2:Y:S03]  /*1be0*/  S2R R19, SR_TID.X ;  /* 0x0000000000137919 */ /* 0x000ea60000002100 */
[----:B------:R-:W3:Y:S01]  /*1bf0*/  SHFL.BFLY PT, R27, R26, 0x2, 0x1f ;  /* 0x0c401f001a1b7f89 */ /* 0x000ee200000e0000 */
[----:B-1----:R-:W-:-:S05]  /*1c00*/  VIMNMX R25, R24, R25, !PT ;  /* 0x0000001918197248 */ /* 0x002fca0007fe0100 */
[----:B------:R-:W1:Y:S01]  /*1c10*/  SHFL.BFLY PT, R22, R25, 0x1, 0x1f ;  /* 0x0c201f0019167f89 */ /* 0x000e6200000e0000 */
[----:B---3--:R-:W-:Y:S01]  /*1c20*/  FADD.FTZ R27, R26, R27 ;  /* 0x0000001b1a1b7221 */ /* 0x008fe20000010000 */
[----:B--2---:R-:W-:-:S04]  /*1c30*/  ISETP.GT.OR P2, PT, R19, 0xff, P3 ;  /* 0x000000ff1300780c */ /* 0x004fc80001f44670 */
[----:B------:R-:W2:Y:S01]  /*1c40*/  SHFL.BFLY PT, R20, R27, 0x1, 0x1f ;  /* 0x0c201f001b147f89 */ /* 0x000ea200000e0000 */
[----:B-1----:R-:W-:Y:S01]  /*1c50*/  VIMNMX R22, R25, R22, !PT ;  /* 0x0000001619167248 */ /* 0x002fe20007fe0100 */
[----:B--2---:R-:W-:-:S04]  /*1c60*/  FADD.FTZ R20, R27, R20 ;  /* 0x000000141b147221 */ /* 0x004fc80000010000 */
[----:B------:R-:W1:Y:S01]  /*1c70*/  MUFU.LG2 R21, R20 ;  /* 0x0000001400157308 */ /* 0x000e620000000c00 */
[----:B------:R-:W-:-:S13]  /*1c80*/  FSETP.NE.FTZ.AND P0, PT, R20, RZ, PT ;  /* 0x000000ff1400720b */ /* 0x000fda0003f15000 */
[----:B------:R-:W2:Y:S01]  /*1c90*/  @P0 MUFU.RCP R23, R20 ;  /* 0x0000001400170308 */ /* 0x000ea20000001000 */
[----:B------:R-:W-:Y:S01]  /*1ca0*/  ISETP.NE.AND P0, PT, RZ, UR4, PT ;  /* 0x00000004ff007c0c */ /* 0x000fe2000bf05270 */
[----:B-1----:R-:W-:Y:S01]  /*1cb0*/  FFMA.FTZ R21, R21, 0.69314718246459960938, R18 ;  /* 0x3f31721815157823 */ /* 0x002fe20000010012 */
[-C--:B--2---:R-:W-:Y:S01]  /*1cc0*/  FMUL.FTZ R19, R16, R23.reuse ;  /* 0x0000001710137220 */ /* 0x084fe20000410000 */
[-C--:B------:R-:W-:Y:S01]  /*1cd0*/  FMUL.FTZ R12, R12, R23.reuse ;  /* 0x000000170c0c7220 */ /* 0x080fe20000410000 */
[-C--:B------:R-:W-:Y:S01]  /*1ce0*/  FMUL.FTZ R11, R11, R23.reuse ;  /* 0x000000170b0b7220 */ /* 0x080fe20000410000 */
[-C--:B------:R-:W-:Y:S01]  /*1cf0*/  FMUL.FTZ R10, R10, R23.reuse ;  /* 0x000000170a0a7220 */ /* 0x080fe20000410000 */
[-C--:B------:R-:W-:Y:S01]  /*1d00*/  FMUL.FTZ R9, R9, R23.reuse ;  /* 0x0000001709097220 */ /* 0x080fe20000410000 */
[-C--:B------:R-:W-:Y:S01]  /*1d10*/  FMUL.FTZ R8, R8, R23.reuse ;  /* 0x0000001708087220 */ /* 0x080fe20000410000 */
[-C--:B------:R-:W-:Y:S01]  /*1d20*/  FMUL.FTZ R7, R7, R23.reuse ;  /* 0x0000001707077220 */ /* 0x080fe20000410000 */
[----:B------:R-:W-:-:S04]  /*1d30*/  FMUL.FTZ R18, R4, R23 ;  /* 0x0000001704127220 */ /* 0x000fc80000410000 */
[----:B------:R-:W-:Y:S05]  /*1d40*/  @P0 BRA `(.L_x_3) ;  /* 0x00000000007c0947 */ /* 0x000fea0003800000 */
[----:B------:R-:W-:Y:S01]  /*1d50*/  ULDC UR5, c[0x0][0x260] ;  /* 0x0000980000057ab9 */ /* 0x000fe20000000800 */
[----:B------:R-:W-:Y:S01]  /*1d60*/  ULDC UR4, c[0x0][0x258] ;  /* 0x0000960000047ab9 */ /* 0x000fe20000000800 */
[----:B------:R-:W-:Y:S01]  /*1d70*/  BSSY B0, `(.L_x_3) ;  /* 0x000001c000007945 */ /* 0x000fe20003800000 */
[----:B------:R-:W-:-:S06]  /*1d80*/  UIMAD UR4, UR5, UR4, URZ ;  /* 0x00000004050472a4 */ /* 0x000fcc000f8e023f */
[----:B------:R-:W-:-:S13]  /*1d90*/  ISETP.GE.OR P3, PT, R15, UR4, P3 ;  /* 0x000000040f007c0c */ /* 0x000fda0009f66670 */
[----:B------:R-:W-:Y:S05]  /*1da0*/  @P3 BRA `(.L_x_4) ;  /* 0x0000000000603947 */ /* 0x000fea0003800000 */
[----:B------:R-:W1:Y:S01]  /*1db0*/  @P1 LDC R4, c[0x0][0x2bc] ;  /* 0x0000af00ff041b82 */ /* 0x000e620000000800 */
[----:B------:R-:W-:Y:S01]  /*1dc0*/  ULDC.64 UR4, c[0x0][0x2b0] ;  /* 0x0000ac0000047ab9 */ /* 0x000fe20000000a00 */
[----:B------:R-:W-:Y:S01]  /*1dd0*/  MOV R16, R15 ;  /* 0x0000000f00107202 */ /* 0x000fe20000000f00 */
[----:B------:R-:W-:Y:S02]  /*1de0*/  IMAD R25, R35, UR4, RZ ;  /* 0x0000000423197c24 */ /* 0x000fe4000f8e02ff */
[----:B------:R-:W-:-:S03]  /*1df0*/  IMAD.WIDE.U32 R26, R34, UR4, RZ ;  /* 0x00000004221a7c25 */ /* 0x000fc6000f8e00ff */
[----:B------:R-:W2:Y:S01]  /*1e00*/  @P1 LDC R2, c[0x0][0x2c0] ;  /* 0x0000b000ff021b82 */ /* 0x000ea20000000800 */
[----:B-1----:R-:W-:-:S04]  /*1e10*/  @P1 IMAD.HI.U32 R23, R15, R4, RZ ;  /* 0x000000040f171227 */ /* 0x002fc800078e00ff */
[----:B------:R-:W-:Y:S01]  /*1e20*/  IMAD R4, R34, UR5, R25 ;  /* 0x0000000522047c24 */ /* 0x000fe2000f8e0219 */
[----:B------:R-:W-:Y:S01]  /*1e30*/  ULDC.64 UR4, c[0x0][0x2a8] ;  /* 0x0000aa0000047ab9 */ /* 0x000fe20000000a00 */
[----:B--2---:R-:W-:-:S03]  /*1e40*/  @P1 SHF.R.U32.HI R16, RZ, R2, R23 ;  /* 0x00000002ff101219 */ /* 0x004fc60000011617 */
[----:B------:R-:W-:Y:S02]  /*1e50*/  IADD3 R27, R27, R4, RZ ;  /* 0x000000041b1b7210 */ /* 0x000fe40007ffe0ff */
[C---:B------:R-:W-:Y:S02]  /*1e60*/  IADD3 R2, -R16.reuse, RZ, RZ ;  /* 0x000000ff10027210 */ /* 0x040fe40007ffe1ff */
[----:B------:R-:W-:Y:S01]  /*1e70*/  SHF.R.S32.HI R4, RZ, 0x1f, R16 ;  /* 0x0000001fff047819 */ /* 0x000fe20000011410 */
[----:B------:R-:W-:-:S04]  /*1e80*/  IMAD.WIDE.U32 R26, R16, UR4, R26 ;  /* 0x00000004101a7c25 */ /* 0x000fc8000f8e001a */
[----:B------:R-:W-:Y:S02]  /*1e90*/  IMAD R2, R6, R2, R15 ;  /* 0x0000000206027224 */ /* 0x000fe400078e020f */
[----:B------:R-:W-:-:S03]  /*1ea0*/  IMAD R15, R4, UR4, RZ ;  /* 0x00000004040f7c24 */ /* 0x000fc6000f8e02ff */
[----:B------:R-:W-:Y:S01]  /*1eb0*/  SHF.R.S32.HI R4, RZ, 0x1f, R2 ;  /* 0x0000001fff047819 */ /* 0x000fe20000011402 */
[----:B------:R-:W-:Y:S01]  /*1ec0*/  IMAD R15, R16, UR5, R15 ;  /* 0x00000005100f7c24 */ /* 0x000fe2000f8e020f */
[----:B------:R-:W-:Y:S01]  /*1ed0*/  IADD3 R2, P0, R2, R26, RZ ;  /* 0x0000001a02027210 */ /* 0x000fe20007f1e0ff */
[----:B------:R-:W-:-:S03]  /*1ee0*/  ULDC.64 UR4, c[0x0][0x2a0] ;  /* 0x0000a80000047ab9 */ /* 0x000fc60000000a00 */
[----:B------:R-:W-:Y:S02]  /*1ef0*/  IADD3.X R15, R4, R27, R15, P0, !PT ;  /* 0x0000001b040f7210 */ /* 0x000fe400007fe40f */
[----:B------:R-:W-:-:S04]  /*1f00*/  LEA R24, P0, R2, UR4, 0x2 ;  /* 0x0000000402187c11 */ /* 0x000fc8000f8010ff */
[----:B------:R-:W-:-:S05]  /*1f10*/  LEA.HI.X R25, R2, UR5, R15, 0x2, P0 ;  /* 0x0000000502197c11 */ /* 0x000fca00080f140f */
[----:B------:R1:W-:Y:S04]  /*1f20*/  STG.E desc[UR38][R24.64], R21 ;  /* 0x0000001518007986 */ /* 0x0003e8000c101926 */
.L_x_4:
[----:B------:R-:W-:Y:S05]  /*1f30*/  BSYNC B0 ;  /* 0x0000000000007941 */ /* 0x000fea0003800000 */
.L_x_3:
[----:B------:R-:W-:Y:S01]  /*1f40*/  STS [R30], R19 ;  /* 0x000000131e007388 */ /* 0x000fe20000000800 */
[----:B------:R-:W-:Y:S01]  /*1f50*/  IMAD R15, R3, 0x4, R0 ;  /* 0x00000004030f7824 */ /* 0x000fe200078e0200 */
[----:B------:R-:W-:Y:S02]  /*1f60*/  BSSY B1, `(.L_x_5) ;  /* 0x00000e6000017945 */ /* 0x000fe40003800000 */
[----:B------:R2:W-:Y:S04]  /*1f70*/  STS [R29], R12 ;  /* 0x0000000c1d007388 */ /* 0x0005e80000000800 */
[----:B------:R-:W-:Y:S04]  /*1f80*/  STS [R28], R11 ;  /* 0x0000000b1c007388 */ /* 0x000fe80000000800 */
[----:B------:R3:W-:Y:S04]  /*1f90*/  STS [R17], R10 ;  /* 0x0000000a11007388 */ /* 0x0007e80000000800 */
[----:B------:R4:W-:Y:S04]  /*1fa0*/  STS [R30+0x1000], R9 ;  /* 0x001000091e007388 */ /* 0x0009e80000000800 */
[----:B------:R-:W-:Y:S04]  /*1fb0*/  STS [R29+0x1000], R8 ;  /* 0x001000081d007388 */ /* 0x000fe80000000800 */
[----:B------:R-:W-:Y:S04]  /*1fc0*/  STS [R28+0x1000], R7 ;  /* 0x001000071c007388 */ /* 0x000fe80000000800 */
[----:B------:R-:W-:Y:S01]  /*1fd0*/  STS [R17+0x1000], R18 ;  /* 0x0010001211007388 */ /* 0x000fe20000000800 */
[----:B--2---:R-:W-:-:S03]  /*1fe0*/  MOV R12, RZ ;  /* 0x000000ff000c7202 */ /* 0x004fc60000000f00 */
[----:B------:R-:W-:Y:S01]  /*1ff0*/  @!P2 STS [R15+0x2000], R22 ;  /* 0x002000160f00a388 */ /* 0x000fe20000000800 */
[----:B------:R-:W-:Y:S01]  /*2000*/  BAR.SYNC.DEFER_BLOCKING 0x0 ;  /* 0x0000000000007b1d */ /* 0x000fe20000010000 */
[----:B---3--:R-:W-:Y:S01]  /*2010*/  CS2R R10, SRZ ;  /* 0x00000000000a7805 */ /* 0x008fe2000001ff00 */
[----:B----4-:R-:W-:-:S04]  /*2020*/  IMAD.MOV.U32 R9, RZ, RZ, RZ ;  /* 0x000000ffff097224 */ /* 0x010fc800078e00ff */
[----:B------:R-:W2:Y:S02]  /*2030*/  LDS R39, [R15+0x2000] ;  /* 0x002000000f277984 */ /* 0x000ea40000000800 */
[----:B--2---:R-:W-:-:S13]  /*2040*/  ISETP.GE.AND P0, PT, R39, RZ, PT ;  /* 0x000000ff2700720c */ /* 0x004fda0003f06270 */
[----:B------:R-:W-:Y:S05]  /*2050*/  @!P0 BRA `(.L_x_6) ;  /* 0x0000000c00588947 */ /* 0x000fea0003800000 */
[C---:B------:R-:W-:Y:S01]  /*2060*/  ISETP.GE.U32.AND P0, PT, R39.reuse, 0x3, PT ;  /* 0x000000032700780c */ /* 0x040fe20003f06070 */
[----:B------:R-:W-:Y:S01]  /*2070*/  VIADD R42, R39, 0x1 ;  /* 0x00000001272a7836 */ /* 0x000fe20000000000 */
[----:B------:R-:W-:Y:S01]  /*2080*/  SHF.R.S32.HI R8, RZ, 0x1f, R3 ;  /* 0x0000001fff087819 */ /* 0x000fe20000011403 */
[----:B------:R-:W-:Y:S01]  /*2090*/  BSSY B0, `(.L_x_7) ;  /* 0x000009d000007945 */ /* 0x000fe20003800000 */
[----:B------:R-:W-:Y:S02]  /*20a0*/  IMAD.MOV.U32 R48, RZ, RZ, RZ ;  /* 0x000000ffff307224 */ /* 0x000fe400078e00ff */
[----:B------:R-:W-:Y:S01]  /*20b0*/  LEA.HI R8, R8, R3, RZ, 0x3 ;  /* 0x0000000308087211 */ /* 0x000fe200078f18ff */
[----:B------:R-:W-:Y:S01]  /*20c0*/  IMAD.MOV.U32 R12, RZ, RZ, RZ ;  /* 0x000000ffff0c7224 */ /* 0x000fe200078e00ff */
[----:B------:R-:W-:Y:S02]  /*20d0*/  LOP3.LUT P5, R42, R42, 0x3, RZ, 0xc0, !PT ;  /* 0x000000032a2a7812 */ /* 0x000fe400078ac0ff */
[----:B------:R-:W-:-:S05]  /*20e0*/  LOP3.LUT R8, R8, 0xfffffff8, RZ, 0xc0, !PT ;  /* 0xfffffff808087812 */ /* 0x000fca00078ec0ff */
[----:B------:R-:W-:Y:S01]  /*20f0*/  IMAD.IADD R8, R3, 0x1, -R8 ;  /* 0x0000000103087824 */ /* 0x000fe200078e0a08 */
[----:B------:R-:W-:Y:S06]  /*2100*/  @!P0 BRA `(.L_x_8) ;  /* 0x0000000800548947 */ /* 0x000fec0003800000 */
[----:B------:R-:W-:Y:S01]  /*2110*/  VIADD R2, R39, 0x1 ;  /* 0x0000000127027836 */ /* 0x000fe20000000000 */
[----:B------:R-:W-:Y:S01]  /*2120*/  HFMA2.MMA R20, -RZ, RZ, 0, 0 ;  /* 0x00000000ff147435 */ /* 0x000fe200000001ff */
[----:B------:R-:W-:Y:S01]  /*2130*/  IMAD.MOV.U32 R12, RZ, RZ, RZ ;  /* 0x000000ffff0c7224 */ /* 0x000fe200078e00ff */
[----:B------:R-:W-:Y:S01]  /*2140*/  CS2R R10, SRZ ;  /* 0x00000000000a7805 */ /* 0x000fe2000001ff00 */
[----:B------:R-:W-:Y:S01]  /*2150*/  IMAD.MOV.U32 R9, RZ, RZ, RZ ;  /* 0x000000ffff097224 */ /* 0x000fe200078e00ff */
[----:B------:R-:W-:-:S04]  /*2160*/  LOP3.LUT R43, R2, 0x3, RZ, 0xc0, !PT ;  /* 0x00000003022b7812 */ /* 0x000fc800078ec0ff */
[----:B------:R-:W-:-:S07]  /*2170*/  IADD3 R43, R2, -R43, RZ ;  /* 0x8000002b022b7210 */ /* 0x000fce0007ffe0ff */
.L_x_9:
[C---:B------:R-:W-:Y:S02]  /*2180*/  VIADD R48, R20.reuse, 0x3 ;  /* 0x0000000314307836 */ /* 0x040fe40000000000 */
[----:B------:R-:W-:Y:S02]  /*2190*/  IMAD R32, R33, 0x4, R0 ;  /* 0x0000000421207824 */ /* 0x000fe400078e0200 */
[----:B------:R-:W-:Y:S01]  /*21a0*/  IMAD.SHL.U32 R2, R20, 0x8, RZ ;  /* 0x0000000814027824 */ /* 0x000fe200078e00ff */
[----:B------:R-:W-:Y:S01]  /*21b0*/  ISETP.GT.OR P1, PT, R48, R39, P4 ;  /* 0x000000273000720c */ /* 0x000fe20002724670 */
[----:B------:R-:W-:Y:S03]  /*21c0*/  VIADD R43, R43, 0xfffffffc ;  /* 0xfffffffc2b2b7836 */ /* 0x000fe60000000000 */
[C---:B------:R-:W-:Y:S02]  /*21d0*/  LOP3.LUT R4, R2.reuse, 0x20, RZ, 0xc0, !PT ;  /* 0x0000002002047812 */ /* 0x040fe400078ec0ff */
[----:B------:R-:W-:Y:S04]  /*21e0*/  LOP3.LUT R3, R2, 0xffffffc0, RZ, 0xc0, !PT ;  /* 0xffffffc002037812 */ /* 0x000fe800078ec0ff */
[----:B------:R-:W-:Y:S01]  /*21f0*/  IADD3 R4, R4, R3, R8 ;  /* 0x0000000304047210 */ /* 0x000fe20007ffe008 */
[----:B------:R-:W-:Y:S02]  /*2200*/  VIADD R3, R2, 0x8 ;  /* 0x0000000802037836 */ /* 0x000fe40000000000 */
[----:B------:R-:W-:Y:S01]  /*2210*/  @!P1 SHF.R.S32.HI R49, RZ, 0x1f, R48 ;  /* 0x0000001fff319819 */ /* 0x000fe20000011430 */
[----:B------:R-:W2:Y:S01]  /*2220*/  @!P1 LDC.64 R46, c[0x0][0x238] ;  /* 0x00008e00ff2e9b82 */ /* 0x000ea20000000a00 */
[----:B------:R-:W-:Y:S02]  /*2230*/  LOP3.LUT R7, R4, 0x3e0, RZ, 0xc0, !PT ;  /* 0x000003e004077812 */ /* 0x000fe400078ec0ff */
[C---:B------:R-:W-:Y:S02]  /*2240*/  LOP3.LUT R6, R3.reuse, 0x28, RZ, 0xc0, !PT ;  /* 0x0000002803067812 */ /* 0x040fe400078ec0ff */
[----:B------:R-:W-:Y:S03]  /*2250*/  SHF.R.U32.HI R7, RZ, 0x5, R7 ;  /* 0x00000005ff077819 */ /* 0x000fe60000011607 */
[----:B------:R-:W3:Y:S01]  /*2260*/  @!P1 LDC.64 R44, c[0x0][0x210] ;  /* 0x00008400ff2c9b82 */ /* 0x000ee20000000a00 */
[----:B------:R-:W-:Y:S02]  /*2270*/  LOP3.LUT R3, R3, 0xffffffc0, RZ, 0xc0, !PT ;  /* 0xffffffc003037812 */ /* 0x000fe400078ec0ff */
[----:B------:R-:W-:Y:S02]  /*2280*/  LOP3.LUT R7, R7, R4, RZ, 0x3c, !PT ;  /* 0x0000000407077212 */ /* 0x000fe400078e3cff */
[----:B------:R-:W-:Y:S03]  /*2290*/  IADD3 R6, R6, R3, R8 ;  /* 0x0000000306067210 */ /* 0x000fe60007ffe008 */
[--C-:B------:R-:W-:Y:S01]  /*22a0*/  IMAD R4, R7, 0x4, R0.reuse ;  /* 0x0000000407047824 */ /* 0x100fe200078e0200 */
[----:B------:R-:W-:Y:S01]  /*22b0*/  LOP3.LUT R3, R6, 0x3e0, RZ, 0xc0, !PT ;  /* 0x000003e006037812 */ /* 0x000fe200078ec0ff */
[----:B------:R-:W-:Y:S03]  /*22c0*/  VIADD R7, R2, 0x10 ;  /* 0x0000001002077836 */ /* 0x000fe60000000000 */
[----:B------:R-:W-:Y:S01]  /*22d0*/  SHF.R.U32.HI R3, RZ, 0x5, R3 ;  /* 0x00000005ff037819 */ /* 0x000fe20000011603 */
[----:B------:R-:W4:Y:S03]  /*22e0*/  LDS R4, [R4] ;  /* 0x0000000004047984 */ /* 0x000f260000000800 */
[----:B------:R-:W-:Y:S02]  /*22f0*/  LOP3.LUT R3, R3, R6, RZ, 0x3c, !PT ;  /* 0x0000000603037212 */ /* 0x000fe400078e3cff */
[C---:B------:R-:W-:Y:S02]  /*2300*/  LOP3.LUT R6, R7.reuse, 0x30, RZ, 0xc0, !PT ;  /* 0x0000003007067812 */ /* 0x040fe400078ec0ff */
[----:B------:R-:W-:Y:S01]  /*2310*/  LOP3.LUT R7, R7, 0xffffffc0, RZ, 0xc0, !PT ;  /* 0xffffffc007077812 */ /* 0x000fe200078ec0ff */
[----:B------:R-:W-:Y:S03]  /*2320*/  IMAD R15, R3, 0x4, R0 ;  /* 0x00000004030f7824 */ /* 0x000fe600078e0200 */
[----:B------:R-:W-:Y:S04]  /*2330*/  IADD3 R7, R6, R7, R8 ;  /* 0x0000000706077210 */ /* 0x000fe80007ffe008 */
[----:B------:R-:W-:Y:S04]  /*2340*/  LOP3.LUT R6, R7, 0x3e0, RZ, 0xc0, !PT ;  /* 0x000003e007067812 */ /* 0x000fe800078ec0ff */
[----:B------:R-:W-:Y:S01]  /*2350*/  SHF.R.U32.HI R6, RZ, 0x5, R6 ;  /* 0x00000005ff067819 */ /* 0x000fe20000011606 */
[-C--:B--2---:R-:W-:Y:S02]  /*2360*/  @!P1 IMAD R49, R49, R46.reuse, RZ ;  /* 0x0000002e31319224 */ /* 0x084fe400078e02ff */
[C---:B------:R-:W-:Y:S04]  /*2370*/  @!P1 IMAD.WIDE.U32 R50, R48.reuse, R46, R40 ;  /* 0x0000002e30329225 */ /* 0x040fe800078e0028 */
[----:B------:R-:W-:Y:S01]  /*2380*/  @!P1 IMAD R47, R48, R47, R49 ;  /* 0x0000002f302f9224 */ /* 0x000fe200078e0231 */
[----:B---3--:R-:W-:Y:S01]  /*2390*/  @!P1 LEA R46, P0, R50, R44, 0x2 ;  /* 0x0000002c322e9211 */ /* 0x008fe200078010ff */
[C---:B------:R-:W-:Y:S02]  /*23a0*/  VIADD R48, R20.reuse, 0x4 ;  /* 0x0000000414307836 */ /* 0x040fe40000000000 */
[----:B------:R-:W-:Y:S02]  /*23b0*/  @!P1 IMAD.IADD R44, R51, 0x1, R47 ;  /* 0x00000001332c9824 */ /* 0x000fe400078e022f */
[----:B------:R-:W-:Y:S03]  /*23c0*/  VIADD R49, R20, 0x5 ;  /* 0x0000000514317836 */ /* 0x000fe60000000000 */
[----:B------:R-:W-:Y:S02]  /*23d0*/  @!P1 LEA.HI.X R47, R50, R45, R44, 0x2, P0 ;  /* 0x0000002d322f9211 */ /* 0x000fe400000f142c */
[-C--:B------:R-:W-:Y:S03]  /*23e0*/  ISETP.GT.OR P2, PT, R49, R39.reuse, P4 ;  /* 0x000000273100720c */ /* 0x080fe60002744670 */
[----:B------:R-:W-:Y:S01]  /*23f0*/  @!PT LDS RZ, [RZ] ;  /* 0x00000000fffff984 */ /* 0x000fe20000000800 */
[----:B------:R-:W-:Y:S01]  /*2400*/  @!PT LDS RZ, [RZ] ;  /* 0x00000000fffff984 */ /* 0x000fe20000000800 */
[----:B------:R-:W-:Y:S01]  /*2410*/  @!PT LDS RZ, [RZ] ;  /* 0x00000000fffff984 */ /* 0x000fe20000000800 */
[----:B------:R2:W-:Y:S01]  /*2420*/  @!P1 LDGSTS.E.BYPASS.LTC128B.128 [R32+0x5020], desc[UR38][R46.64] ;  /* 0x050200002e209fae */ /* 0x0005e2000b901d66 */
[----:B------:R-:W-:Y:S02]  /*2430*/  ISETP.GT.OR P1, PT, R48, R39, P4 ;  /* 0x000000273000720c */ /* 0x000fe40002724670 */
[----:B----4-:R-:W-:Y:S04]  /*2440*/  FSETP.GT.FTZ.AND P0, PT, R4, RZ, PT ;  /* 0x000000ff0400720b */ /* 0x010fe80003f14000 */
[----:B------:R-:W-:Y:S01]  /*2450*/  ISETP.LT.OR P0, PT, R5, RZ, !P0 ;  /* 0x000000ff0500720c */ /* 0x000fe20004701670 */
[----:B------:R-:W0:Y:S03]  /*2460*/  LDGDEPBAR ;  /* 0x00000000000079af */ /* 0x000e260000000000 */
[----:B------:R-:W-:Y:S03]  /*2470*/  ISETP.GE.OR P0, PT, R14, R13, P0 ;  /* 0x0000000d0e00720c */ /* 0x000fe60000706670 */
[----:B------:R-:W3:Y:S01]  /*2480*/  @!P1 LDC.64 R44, c[0x0][0x238] ;  /* 0x00008e00ff2c9b82 */ /* 0x000ee20000000a00 */
[----:B------:R-:W-:Y:S07]  /*2490*/  @!P1 SHF.R.S32.HI R53, RZ, 0x1f, R48 ;  /* 0x0000001fff359819 */ /* 0x000fee0000011430 */
[----:B------:R-:W4:Y:S08]  /*24a0*/  @!P1 LDC.64 R50, c[0x0][0x210] ;  /* 0x00008400ff329b82 */ /* 0x000f300000000a00 */
[----:B--2---:R-:W2:Y:S01]  /*24b0*/  @!P2 LDC.64 R46, c[0x0][0x238] ;  /* 0x00008e00ff2eab82 */ /* 0x004ea20000000a00 */
[----:B------:R-:W-:Y:S04]  /*24c0*/  DEPBAR.LE SB0, 0x3 ;  /* 0x000080c00000791a */ /* 0x000fe80000000000 */
[----:B------:R5:W1:Y:S01]  /*24d0*/  LDS R3, [R15] ;  /* 0x000000000f037984 */ /* 0x000a620000000800 */
[-C--:B---3--:R-:W-:Y:S02]  /*24e0*/  @!P1 IMAD R53, R53, R44.reuse, RZ ;  /* 0x0000002c35359224 */ /* 0x088fe400078e02ff */
[C---:B------:R-:W-:Y:S04]  /*24f0*/  @!P1 IMAD.WIDE.U32 R18, R48.reuse, R44, R40 ;  /* 0x0000002c30129225 */ /* 0x040fe800078e0028 */
[----:B------:R-:W-:Y:S01]  /*2500*/  @!P1 IMAD R53, R48, R45, R53 ;  /* 0x0000002d30359224 */ /* 0x000fe200078e0235 */
[C---:B----4-:R-:W-:Y:S01]  /*2510*/  @!P1 LEA R52, P3, R18.reuse, R50, 0x2 ;  /* 0x0000003212349211 */ /* 0x050fe200078610ff */
[----:B------:R-:W3:Y:S02]  /*2520*/  @!P2 LDC.64 R44, c[0x0][0x210] ;  /* 0x00008400ff2cab82 */ /* 0x000ee40000000a00 */
[----:B------:R-:W-:Y:S05]  /*2530*/  @!P1 IMAD.IADD R50, R19, 0x1, R53 ;  /* 0x0000000113329824 */ /* 0x000fea00078e0235 */
[----:B------:R-:W-:Y:S02]  /*2540*/  @!P1 LEA.HI.X R53, R18, R51, R50, 0x2, P3 ;  /* 0x0000003312359211 */ /* 0x000fe400018f1432 */
[----:B------:R-:W4:Y:S01]  /*2550*/  @!P0 LDS.128 R16, [R32+0x2020] ;  /* 0x0020200020108984 */ /* 0x000f220000000c00 */
[----:B------:R-:W-:Y:S02]  /*2560*/  @!P2 SHF.R.S32.HI R51, RZ, 0x1f, R49 ;  /* 0x0000001fff33a819 */ /* 0x000fe40000011431 */
[----:B-----5:R-:W-:Y:S01]  /*2570*/  LOP3.LUT R15, R6, R7, RZ, 0x3c, !PT ;  /* 0x00000007060f7212 */ /* 0x020fe200078e3cff */
[----:B------:R-:W-:Y:S02]  /*2580*/  VIADD R7, R2, 0x18 ;  /* 0x0000001802077836 */ /* 0x000fe40000000000 */
[-C--:B--2---:R-:W-:Y:S02]  /*2590*/  @!P2 IMAD R50, R51, R46.reuse, RZ ;  /* 0x0000002e3332a224 */ /* 0x084fe400078e02ff */
[----:B------:R-:W-:Y:S01]  /*25a0*/  @!PT LDS RZ, [RZ] ;  /* 0x00000000fffff984 */ /* 0x000fe20000000800 */
[----:B------:R-:W-:Y:S01]  /*25b0*/  @!PT LDS RZ, [RZ] ;  /* 0x00000000fffff984 */ /* 0x000fe20000000800 */
[----:B------:R-:W-:Y:S01]  /*25c0*/  @!PT LDS RZ, [RZ] ;  /* 0x00000000fffff984 */ /* 0x000fe20000000800 */
[----:B------:R2:W-:Y:S01]  /*25d0*/  @!P1 LDGSTS.E.BYPASS.LTC128B.128 [R32+0x2020], desc[UR38][R52.64] ;  /* 0x0202000034209fae */ /* 0x0005e2000b901d66 */
[----:B------:R-:W-:Y:S01]  /*25e0*/  IMAD R2, R15, 0x4, R0 ;  /* 0x000000040f027824 */ /* 0x000fe200078e0200 */
[----:B------:R-:W-:Y:S01]  /*25f0*/  LOP3.LUT R6, R7, 0x38, RZ, 0xc0, !PT ;  /* 0x0000003807067812 */ /* 0x000fe200078ec0ff */
[----:B------:R-:W-:Y:S01]  /*2600*/  @!P2 IMAD R47, R49, R47, R50 ;  /* 0x0000002f312fa224 */ /* 0x000fe200078e0232 */
[----:B------:R-:W-:Y:S04]  /*2610*/  LOP3.LUT R7, R7, 0xffffffc0, RZ, 0xc0, !PT ;  /* 0xffffffc007077812 */ /* 0x000fe800078ec0ff */
[----:B------:R-:W0:Y:S01]  /*2620*/  LDGDEPBAR ;  /* 0x00000000000079af */ /* 0x000e220000000000 */
[----:B------:R-:W-:Y:S02]  /*2630*/  IADD3 R7, R6, R7, R8 ;  /* 0x0000000706077210 */ /* 0x000fe40007ffe008 */
[----:B-1----:R-:W-:Y:S02]  /*2640*/  FSETP.GT.FTZ.AND P1, PT, R3, RZ, PT ;  /* 0x000000ff0300720b */ /* 0x002fe40003f34000 */
[----:B------:R-:W-:Y:S02]  /*2650*/  LOP3.LUT R6, R7, 0x3e0, RZ, 0xc0, !PT ;  /* 0x000003e007067812 */ /* 0x000fe400078ec0ff */
[----:B------:R-:W-:Y:S02]  /*2660*/  ISETP.LT.OR P1, PT, R5, RZ, !P1 ;  /* 0x000000ff0500720c */ /* 0x000fe40004f21670 */
[----:B------:R-:W-:Y:S02]  /*2670*/  SHF.R.U32.HI R6, RZ, 0x5, R6 ;  /* 0x00000005ff067819 */ /* 0x000fe40000011606 */
[----:B------:R-:W-:Y:S02]  /*2680*/  ISETP.GE.OR P1, PT, R14, R13, P1 ;  /* 0x0000000d0e00720c */ /* 0x000fe40000f26670 */
[----:B------:R-:W-:Y:S01]  /*2690*/  LOP3.LUT R7, R6, R7, RZ, 0x3c, !PT ;  /* 0x0000000706077212 */ /* 0x000fe200078e3cff */
[----:B--2---:R-:W-:Y:S04]  /*26a0*/  @!P2 IMAD.WIDE.U32 R52, R49, R46, R40 ;  /* 0x0000002e3134a225 */ /* 0x004fe800078e0028 */
[----:B------:R-:W-:Y:S01]  /*26b0*/  VIADD R49, R20, 0x6 ;  /* 0x0000000614317836 */ /* 0x000fe20000000000 */
[C---:B---3--:R-:W-:Y:S01]  /*26c0*/  @!P2 LEA R50, P3, R52.reuse, R44, 0x2 ;  /* 0x0000002c3432a211 */ /* 0x048fe200078610ff */
[----:B------:R-:W-:Y:S01]  /*26d0*/  @!P2 IMAD.IADD R47, R53, 0x1, R47 ;  /* 0x00000001352fa824 */ /* 0x000fe200078e022f */
[----:B------:R-:W-:Y:S04]  /*26e0*/  DEPBAR.LE SB0, 0x3 ;  /* 0x000080c00000791a */ /* 0x000fe80000000000 */
[----:B------:R-:W1:Y:S01]  /*26f0*/  LDS R2, [R2] ;  /* 0x0000000002027984 */ /* 0x000e620000000800 */
[----:B------:R-:W-:Y:S01]  /*2700*/  IMAD R15, R7, 0x4, R0 ;  /* 0x00000004070f7824 */ /* 0x000fe200078e0200 */
[----:B------:R-:W-:Y:S01]  /*2710*/  @!P2 LEA.HI.X R51, R52, R45, R47, 0x2, P3 ;  /* 0x0000002d3433a211 */ /* 0x000fe200018f142f */
[C---:B----4-:R-:W-:Y:S01]  /*2720*/  @!P0 FFMA.FTZ R9, R4.reuse, R16, R9 ;  /* 0x0000001004098223 */ /* 0x050fe20000010009 */
[----:B------:R-:W2:Y:S01]  /*2730*/  @!P1 LDS.128 R20, [R32+0x3020] ;  /* 0x0030200020149984 */ /* 0x000ea20000000c00 */
[C---:B------:R-:W-:Y:S01]  /*2740*/  ISETP.GT.OR P3, PT, R49.reuse, R39, P4 ;  /* 0x000000273100720c */ /* 0x040fe20002764670 */
[C---:B------:R-:W-:Y:S01]  /*2750*/  @!P0 FFMA.FTZ R11, R4.reuse, R17, R11 ;  /* 0x00000011040b8223 */ /* 0x040fe2000001000b */
[C---:B------:R-:W-:Y:S01]  /*2760*/  @!P0 FFMA.FTZ R10, R4.reuse, R18, R10 ;  /* 0x00000012040a8223 */ /* 0x040fe2000001000a */
[----:B------:R-:W-:Y:S04]  /*2770*/  @!P0 FFMA.FTZ R12, R4, R19, R12 ;  /* 0x00000013040c8223 */ /* 0x000fe8000001000c */
[----:B------:R-:W-:Y:S01]  /*2780*/  @!PT LDS RZ, [RZ] ;  /* 0x00000000fffff984 */ /* 0x000fe20000000800 */
[----:B------:R-:W-:Y:S01]  /*2790*/  @!PT LDS RZ, [RZ] ;  /* 0x00000000fffff984 */ /* 0x000fe20000000800 */
[----:B------:R-:W-:Y:S01]  /*27a0*/  @!PT LDS RZ, [RZ] ;  /* 0x00000000fffff984 */ /* 0x000fe20000000800 */
[----:B------:R3:W-:Y:S06]  /*27b0*/  @!P2 LDGSTS.E.BYPASS.LTC128B.128 [R32+0x3020], desc[UR38][R50.64] ;  /* 0x030200003220afae */ /* 0x0007ec000b901d66 */
[----:B------:R-:W4:Y:S02]  /*27c0*/  @!P3 LDC.64 R44, c[0x0][0x238] ;  /* 0x00008e00ff2cbb82 */ /* 0x000f240000000a00 */
[----:B------:R-:W0:Y:S06]  /*27d0*/  LDGDEPBAR ;  /* 0x00000000000079af */ /* 0x000e2c0000000000 */
[----:B------:R-:W5:Y:S01]  /*27e0*/  @!P3 LDC.64 R46, c[0x0][0x210] ;  /* 0x00008400ff2ebb82 */ /* 0x000f620000000a00 */
[----:B---3--:R-:W-:Y:S02]  /*27f0*/  @!P3 SHF.R.S32.HI R51, RZ, 0x1f, R49 ;  /* 0x0000001fff33b819 */ /* 0x008fe40000011431 */
[----:B-1----:R-:W-:Y:S01]  /*2800*/  FSETP.GT.FTZ.AND P2, PT, R2, RZ, PT ;  /* 0x000000ff0200720b */ /* 0x002fe20003f54000 */
[-C--:B----4-:R-:W-:Y:S01]  /*2810*/  @!P3 IMAD.WIDE.U32 R52, R49, R44.reuse, R40 ;  /* 0x0000002c3134b225 */ /* 0x090fe200078e0028 */
[----:B------:R-:W-:Y:S04]  /*2820*/  DEPBAR.LE SB0, 0x3 ;  /* 0x000080c00000791a */ /* 0x000fe80000000000 */
[----:B------:R-:W1:Y:S01]  /*2830*/  LDS R6, [R15] ;  /* 0x000000000f067984 */ /* 0x000e620000000800 */
[----:B------:R-:W-:Y:S01]  /*2840*/  ISETP.LT.OR P2, PT, R5, RZ, !P2 ;  /* 0x000000ff0500720c */ /* 0x000fe20005741670 */
[----:B------:R-:W-:Y:S01]  /*2850*/  @!P3 IMAD R50, R51, R44, RZ ;  /* 0x0000002c3332b224 */ /* 0x000fe200078e02ff */
[----:B-----5:R-:W-:Y:S01]  /*2860*/  @!P3 LEA R46, P6, R52, R46, 0x2 ;  /* 0x0000002e342eb211 */ /* 0x020fe200078c10ff */
[----:B--2---:R-:W-:Y:S01]  /*2870*/  @!P1 FFMA.FTZ R9, R3, R20, R9 ;  /* 0x0000001403099223 */ /* 0x004fe20000010009 */
[----:B------:R-:W-:Y:S01]  /*2880*/  ISETP.GE.OR P2, PT, R14, R13, P2 ;  /* 0x0000000d0e00720c */ /* 0x000fe20001746670 */
[----:B------:R-:W-:Y:S02]  /*2890*/  @!P3 IMAD R50, R49, R45, R50 ;  /* 0x0000002d3132b224 */ /* 0x000fe400078e0232 */
[C---:B------:R-:W-:Y:S01]  /*28a0*/  @!P1 FFMA.FTZ R11, R3.reuse, R21, R11 ;  /* 0x00000015030b9223 */ /* 0x040fe2000001000b */
[C---:B------:R-:W-:Y:S01]  /*28b0*/  @!P1 FFMA.FTZ R10, R3.reuse, R22, R10 ;  /* 0x00000016030a9223 */ /* 0x040fe2000001000a */
[----:B------:R-:W-:Y:S01]  /*28c0*/  @!P1 FFMA.FTZ R12, R3, R23, R12 ;  /* 0x00000017030c9223 */ /* 0x000fe2000001000c */
[----:B------:R-:W-:Y:S02]  /*28d0*/  @!P3 IMAD.IADD R50, R53, 0x1, R50 ;  /* 0x000000013532b824 */ /* 0x000fe400078e0232 */
[----:B------:R-:W-:Y:S03]  /*28e0*/  IMAD.MOV.U32 R20, RZ, RZ, R48 ;  /* 0x000000ffff147224 */ /* 0x000fe600078e0030 */
[----:B------:R-:W-:Y:S02]  /*28f0*/  @!P3 LEA.HI.X R47, R52, R47, R50, 0x2, P6 ;  /* 0x0000002f342fb211 */ /* 0x000fe400030f1432 */
[----:B------:R-:W-:Y:S01]  /*2900*/  ISETP.NE.AND P6, PT, R43, RZ, PT ;  /* 0x000000ff2b00720c */ /* 0x000fe20003fc5270 */
[----:B------:R-:W2:Y:S08]  /*2910*/  @!P2 LDS.128 R24, [R32+0x4020] ;  /* 0x004020002018a984 */ /* 0x000eb00000000c00 */
[----:B------:R-:W-:Y:S01]  /*2920*/  @!PT LDS RZ, [RZ] ;  /* 0x00000000fffff984 */ /* 0x000fe20000000800 */
[----:B------:R-:W-:Y:S01]  /*2930*/  @!PT LDS RZ, [RZ] ;  /* 0x00000000fffff984 */ /* 0x000fe20000000800 */
[----:B------:R-:W-:Y:S01]  /*2940*/  @!PT LDS RZ, [RZ] ;  /* 0x00000000fffff984 */ /* 0x000fe20000000800 */
[----:B------:R3:W-:Y:S08]  /*2950*/  @!P3 LDGSTS.E.BYPASS.LTC128B.128 [R32+0x4020], desc[UR38][R46.64] ;  /* 0x040200002e20bfae */ /* 0x0007f0000b901d66 */
[----:B------:R-:W0:Y:S01]  /*2960*/  LDGDEPBAR ;  /* 0x00000000000079af */ /* 0x000e220000000000 */
[----:B-1----:R-:W-:Y:S04]  /*2970*/  FSETP.GT.FTZ.AND P3, PT, R6, RZ, PT ;  /* 0x000000ff0600720b */ /* 0x002fe80003f74000 */
[----:B------:R-:W-:Y:S04]  /*2980*/  ISETP.LT.OR P3, PT, R5, RZ, !P3 ;  /* 0x000000ff0500720c */ /* 0x000fe80005f61670 */
[----:B------:R-:W-:Y:S01]  /*2990*/  ISETP.GE.OR P3, PT, R14, R13, P3 ;  /* 0x0000000d0e00720c */ /* 0x000fe20001f66670 */
[----:B------:R-:W-:Y:S11]  /*29a0*/  DEPBAR.LE SB0, 0x3 ;  /* 0x000080c00000791a */ /* 0x000ff60000000000 */
[----:B------:R-:W-:Y:S01]  /*29b0*/  @!UPT UIADD3 URZ, URZ, URZ, URZ ;  /* 0x0000003f3f3ff290 */ /* 0x000fe2000fffe03f */
[----:B------:R-:W1:Y:S01]  /*29c0*/  @!P3 LDS.128 R28, [R32+0x5020] ;  /* 0x00502000201cb984 */ /* 0x000e620000000c00 */
[C---:B--2---:R-:W-:Y:S01]  /*29d0*/  @!P2 FFMA.FTZ R9, R2.reuse, R24, R9 ;  /* 0x000000180209a223 */ /* 0x044fe20000010009 */
[C---:B------:R-:W-:Y:S01]  /*29e0*/  @!P2 FFMA.FTZ R11, R2.reuse, R25, R11 ;  /* 0x00000019020ba223 */ /* 0x040fe2000001000b */
[C---:B------:R-:W-:Y:S01]  /*29f0*/  @!P2 FFMA.FTZ R10, R2.reuse, R26, R10 ;  /* 0x0000001a020aa223 */ /* 0x040fe2000001000a */
[----:B------:R-:W-:Y:S01]  /*2a00*/  @!P2 FFMA.FTZ R12, R2, R27, R12 ;  /* 0x0000001b020ca223 */ /* 0x000fe2000001000c */
[C---:B-1----:R-:W-:Y:S01]  /*2a10*/  @!P3 FFMA.FTZ R9, R6.reuse, R28, R9 ;  /* 0x0000001c0609b223 */ /* 0x042fe20000010009 */
[C---:B------:R-:W-:Y:S01]  /*2a20*/  @!P3 FFMA.FTZ R11, R6.reuse, R29, R11 ;  /* 0x0000001d060bb223 */ /* 0x040fe2000001000b */
[C---:B------:R-:W-:Y:S01]  /*2a30*/  @!P3 FFMA.FTZ R10, R6.reuse, R30, R10 ;  /* 0x0000001e060ab223 */ /* 0x040fe2000001000a */
[----:B------:R-:W-:Y:S01]  /*2a40*/  @!P3 FFMA.FTZ R12, R6, R31, R12 ;  /* 0x0000001f060cb223 */ /* 0x000fe2000001000c */
[----:B---3--:R-:W-:Y:S09]  /*2a50*/  @P6 BRA `(.L_x_9) ;  /* 0xfffffff400c86947 */ /* 0x008ff2000383ffff */
.L_x_8:
[----:B------:R-:W-:Y:S05]  /*2a60*/  BSYNC B0 ;  /* 0x0000000000007941 */ /* 0x000fea0003800000 */
.L_x_7:
[----:B------:R-:W-:Y:S05]  /*2a70*/  @!P5 BRA `(.L_x_6) ;  /* 0x0000000000d0d947 */ /* 0x000fea0003800000 */
[----:B------:R-:W-:Y:S01]  /*2a80*/  VIADD R6, R48, 0x3 ;  /* 0x0000000330067836 */ /* 0x000fe20000000000 */
[----:B------:R-:W-:Y:S01]  /*2a90*/  MOV R26, 0x3 ;  /* 0x00000003001a7802 */ /* 0x000fe20000000f00 */
[----:B------:R-:W-:-:S03]  /*2aa0*/  IMAD.MOV.U32 R20, RZ, RZ, RZ ;  /* 0x000000ffff147224 */ /* 0x000fc600078e00ff */
[----:B------:R-:W-:-:S07]  /*2ab0*/  SHF.R.S32.HI R15, RZ, 0x1f, R6 ;  /* 0x0000001fff0f7819 */ /* 0x000fce0000011406 */
.L_x_10:
[----:B------:R-:W-:Y:S01]  /*2ac0*/  LEA R3, R6, 0xffffffe8, 0x3 ;  /* 0xffffffe806037811 */ /* 0x000fe200078e18ff */
[----:B------:R-:W-:Y:S01]  /*2ad0*/  VIADD R42, R42, 0xffffffff ;  /* 0xffffffff2a2a7836 */ /* 0x000fe20000000000 */
[----:B------:R-:W-:Y:S02]  /*2ae0*/  ISETP.GT.OR P1, PT, R6, R39, P4 ;  /* 0x000000270600720c */ /* 0x000fe40002724670 */
[C---:B------:R-:W-:Y:S02]  /*2af0*/  LOP3.LUT R2, R3.reuse, 0x38, RZ, 0xc0, !PT ;  /* 0x0000003803027812 */ /* 0x040fe400078ec0ff */
[----:B------:R-:W-:Y:S02]  /*2b00*/  LOP3.LUT R3, R3, 0xffffffc0, RZ, 0xc0, !PT ;  /* 0xffffffc003037812 */ /* 0x000fe400078ec0ff */
[----:B------:R-:W-:Y:S02]  /*2b10*/  ISETP.NE.AND P2, PT, R42, RZ, PT ;  /* 0x000000ff2a00720c */ /* 0x000fe40003f45270 */
[----:B------:R-:W-:Y:S02]  /*2b20*/  IADD3 R3, R2, R3, R8 ;  /* 0x0000000302037210 */ /* 0x000fe40007ffe008 */
[----:B------:R-:W-:Y:S02]  /*2b30*/  ISETP.GE.AND P3, PT, R26, 0x3, PT ;  /* 0x000000031a00780c */ /* 0x000fe40003f66270 */
[----:B------:R-:W-:Y:S01]  /*2b40*/  LOP3.LUT R2, R3, 0x3e0, RZ, 0xc0, !PT ;  /* 0x000003e003027812 */ /* 0x000fe200078ec0ff */
[----:B------:R-:W2:Y:S01]  /*2b50*/  @!P1 LDC.64 R22, c[0x0][0x238] ;  /* 0x00008e00ff169b82 */ /* 0x000ea20000000a00 */
[----:B------:R-:W-:Y:S02]  /*2b60*/  ISETP.GE.AND P5, PT, R20, 0x3, PT ;  /* 0x000000031400780c */ /* 0x000fe40003fa6270 */
[----:B------:R-:W-:Y:S05]  /*2b70*/  SHF.R.U32.HI R2, RZ, 0x5, R2 ;  /* 0x00000005ff027819 */ /* 0x000fea0000011602 */
[----:B-1----:R-:W1:Y:S01]  /*2b80*/  @!P1 LDC.64 R24, c[0x0][0x210] ;  /* 0x00008400ff189b82 */ /* 0x002e620000000a00 */
[----:B------:R-:W-:Y:S05]  /*2b90*/  LOP3.LUT R3, R2, R3, RZ, 0x3c, !PT ;  /* 0x0000000302037212 */ /* 0x000fea00078e3cff */
[----:B------:R-:W-:Y:S05]  /*2ba0*/  IMAD R4, R3, 0x4, R0 ;  /* 0x0000000403047824 */ /* 0x000fea00078e0200 */
[----:B------:R-:W3:Y:S01]  /*2bb0*/  LDS R2, [R4] ;  /* 0x0000000004027984 */ /* 0x000ee20000000800 */
[-C--:B--2---:R-:W-:Y:S02]  /*2bc0*/  @!P1 IMAD R21, R15, R22.reuse, RZ ;  /* 0x000000160f159224 */ /* 0x084fe400078e02ff */
[C---:B------:R-:W-:Y:S04]  /*2bd0*/  @!P1 IMAD.WIDE.U32 R28, R6.reuse, R22, R40 ;  /* 0x00000016061c9225 */ /* 0x040fe800078e0028 */
[----:B------:R-:W-:Y:S01]  /*2be0*/  @!P1 IMAD R21, R6, R23, R21 ;  /* 0x0000001706159224 */ /* 0x000fe200078e0215 */
[----:B-1----:R-:W-:Y:S01]  /*2bf0*/  @!P1 LEA R24, P0, R28, R24, 0x2 ;  /* 0x000000181c189211 */ /* 0x002fe200078010ff */
[C---:B------:R-:W-:Y:S02]  /*2c00*/  @!P1 IMAD R23, R26.reuse, 0x400, R33 ;  /* 0x000004001a179824 */ /* 0x040fe400078e0221 */
[----:B------:R-:W-:Y:S02]  /*2c10*/  @!P1 IMAD.IADD R21, R29, 0x1, R21 ;  /* 0x000000011d159824 */ /* 0x000fe400078e0215 */
[--C-:B------:R-:W-:Y:S02]  /*2c20*/  @!P1 IMAD R27, R23, 0x4, R0.reuse ;  /* 0x00000004171b9824 */ /* 0x100fe400078e0200 */
[----:B------:R-:W-:Y:S01]  /*2c30*/  VIADD R26, R26, 0x1 ;  /* 0x000000011a1a7836 */ /* 0x000fe20000000000 */
[----:B------:R-:W-:Y:S01]  /*2c40*/  @!P1 LEA.HI.X R25, R28, R25, R21, 0x2, P0 ;  /* 0x000000191c199211 */ /* 0x000fe200000f1415 */
[----:B------:R-:W-:Y:S03]  /*2c50*/  VIADD R21, R20, 0x1 ;  /* 0x0000000114157836 */ /* 0x000fe60000000000 */
[----:B------:R-:W-:Y:S01]  /*2c60*/  SEL R26, R26, RZ, !P3 ;  /* 0x000000ff1a1a7207 */ /* 0x000fe20005800000 */
[----:B------:R-:W-:Y:S01]  /*2c70*/  @!PT LDS RZ, [RZ] ;  /* 0x00000000fffff984 */ /* 0x000fe20000000800 */
[----:B------:R-:W-:Y:S01]  /*2c80*/  @!PT LDS RZ, [RZ] ;  /* 0x00000000fffff984 */ /* 0x000fe20000000800 */
[----:B------:R-:W-:Y:S01]  /*2c90*/  @!PT LDS RZ, [RZ] ;  /* 0x00000000fffff984 */ /* 0x000fe20000000800 */
[----:B------:R2:W-:Y:S01]  /*2ca0*/  @!P1 LDGSTS.E.BYPASS.LTC128B.128 [R27+0x2020], desc[UR38][R24.64] ;  /* 0x02020000181b9fae */ /* 0x0005e2000b901d66 */
[----:B------:R-:W-:Y:S05]  /*2cb0*/  IADD3 R6, P1, R6, 0x1, RZ ;  /* 0x0000000106067810 */ /* 0x000fea0007f3e0ff */
[----:B------:R-:W-:Y:S02]  /*2cc0*/  IMAD.X R15, RZ, RZ, R15, P1 ;  /* 0x000000ffff0f7224 */ /* 0x000fe400008e060f */
[----:B------:R-:W0:Y:S01]  /*2cd0*/  LDGDEPBAR ;  /* 0x00000000000079af */ /* 0x000e220000000000 */
[----:B---3--:R-:W-:Y:S04]  /*2ce0*/  FSETP.GT.FTZ.AND P0, PT, R2, RZ, PT ;  /* 0x000000ff0200720b */ /* 0x008fe80003f14000 */
[----:B------:R-:W-:Y:S04]  /*2cf0*/  ISETP.LT.OR P0, PT, R5, RZ, !P0 ;  /* 0x000000ff0500720c */ /* 0x000fe80004701670 */
[----:B------:R-:W-:Y:S01]  /*2d00*/  ISETP.GE.OR P0, PT, R14, R13, P0 ;  /* 0x0000000d0e00720c */ /* 0x000fe20000706670 */
[----:B------:R-:W-:Y:S11]  /*2d10*/  DEPBAR.LE SB0, 0x3 ;  /* 0x000080c00000791a */ /* 0x000ff60000000000 */
[----:B------:R-:W-:Y:S01]  /*2d20*/  @!UPT UIADD3 URZ, URZ, URZ, URZ ;  /* 0x0000003f3f3ff290 */ /* 0x000fe2000fffe03f */
[----:B------:R-:W-:Y:S01]  /*2d30*/  @!P0 IMAD R7, R20, 0x400, R33 ;  /* 0x0000040014078824 */ /* 0x000fe200078e0221 */
[----:B------:R-:W-:Y:S03]  /*2d40*/  SEL R20, R21, RZ, !P5 ;  /* 0x000000ff15147207 */ /* 0x000fe60006800000 */
[----:B------:R-:W-:Y:S06]  /*2d50*/  @!P0 IMAD R16, R7, 0x4, R0 ;  /* 0x0000000407108824 */ /* 0x000fec00078e0200 */
[----:B------:R-:W1:Y:S02]  /*2d60*/  @!P0 LDS.128 R16, [R16+0x2020] ;  /* 0x0020200010108984 */ /* 0x000e640000000c00 */
[C---:B-1----:R-:W-:Y:S01]  /*2d70*/  @!P0 FFMA.FTZ R9, R2.reuse, R16, R9 ;  /* 0x0000001002098223 */ /* 0x042fe20000010009 */
[C---:B------:R-:W-:Y:S01]  /*2d80*/  @!P0 FFMA.FTZ R11, R2.reuse, R17, R11 ;  /* 0x00000011020b8223 */ /* 0x040fe2000001000b */
[C---:B------:R-:W-:Y:S01]  /*2d90*/  @!P0 FFMA.FTZ R10, R2.reuse, R18, R10 ;  /* 0x00000012020a8223 */ /* 0x040fe2000001000a */
[----:B------:R-:W-:Y:S01]  /*2da0*/  @!P0 FFMA.FTZ R12, R2, R19, R12 ;  /* 0x00000013020c8223 */ /* 0x000fe2000001000c */
[----:B--2---:R-:W-:Y:S09]  /*2db0*/  @P2 BRA `(.L_x_10) ;  /* 0xfffffffc00402947 */ /* 0x004ff2000383ffff */
.L_x_6:
[----:B------:R-:W-:Y:S05]  /*2dc0*/  BSYNC B1 ;  /* 0x0000000000017941 */ /* 0x000fea0003800000 */
.L_x_5:
[----:B------:R-:W-:Y:S05]  /*2dd0*/  @P4 EXIT ;  /* 0x000000000000494d */ /* 0x000fea0003800000 */
[----:B------:R-:W2:Y:S01]  /*2de0*/  S2R R3, SR_CTAID.Y ;  /* 0x0000000000037919 */ /* 0x000ea20000002600 */
[----:B------:R-:W-:Y:S01]  /*2df0*/  ULDC.64 UR4, c[0x0][0x288] ;  /* 0x0000a20000047ab9 */ /* 0x000fe20000000a00 */
[----:B------:R-:W-:Y:S01]  /*2e00*/  SHF.R.S32.HI R0, RZ, 0x1f, R5 ;  /* 0x0000001fff007819 */ /* 0x000fe20000011405 */
[----:B------:R-:W-:Y:S01]  /*2e10*/  IMAD R36, R36, UR4, RZ ;  /* 0x0000000424247c24 */ /* 0x000fe2000f8e02ff */
[----:B------:R-:W-:-:S03]  /*2e20*/  F2FP.BF16.F32.PACK_AB R2, R11, R9 ;  /* 0x000000090b02723e */ /* 0x000fc600000010ff */
[----:B------:R-:W-:Y:S01]  /*2e30*/  IMAD R36, R37, UR5, R36 ;  /* 0x0000000525247c24 */ /* 0x000fe2000f8e0224 */
[----:B--2---:R-:W-:-:S04]  /*2e40*/  SHF.L.U32 R3, R3, 0x7, RZ ;  /* 0x0000000703037819 */ /* 0x004fc800000006ff */
[----:B------:R-:W-:-:S04]  /*2e50*/  IADD3 R14, P0, R14, R3, RZ ;  /* 0x000000030e0e7210 */ /* 0x000fc80007f1e0ff */
[----:B------:R-:W-:Y:S02]  /*2e60*/  LEA.HI.X.SX32 R15, R3, R38, 0x1, P0 ;  /* 0x00000026030f7211 */ /* 0x000fe400000f0eff */
[----:B------:R-:W-:Y:S01]  /*2e70*/  F2FP.BF16.F32.PACK_AB R3, R12, R10 ;  /* 0x0000000a0c03723e */ /* 0x000fe200000010ff */
[----:B------:R-:W-:Y:S01]  /*2e80*/  IMAD.WIDE.U32 R14, R37, UR4, R14 ;  /* 0x00000004250e7c25 */ /* 0x000fe2000f8e000e */
[----:B------:R-:W-:-:S03]  /*2e90*/  ULDC.64 UR4, c[0x0][0x290] ;  /* 0x0000a40000047ab9 */ /* 0x000fc60000000a00 */
[----:B------:R-:W-:Y:S01]  /*2ea0*/  IMAD R0, R0, UR4, RZ ;  /* 0x0000000400007c24 */ /* 0x000fe2000f8e02ff */
[----:B------:R-:W-:-:S03]  /*2eb0*/  IADD3 R15, R15, R36, RZ ;  /* 0x000000240f0f7210 */ /* 0x000fc60007ffe0ff */
[C---:B------:R-:W-:Y:S02]  /*2ec0*/  IMAD R0, R5.reuse, UR5, R0 ;  /* 0x0000000505007c24 */ /* 0x040fe4000f8e0200 */
[----:B------:R-:W-:Y:S01]  /*2ed0*/  IMAD.WIDE.U32 R14, R5, UR4, R14 ;  /* 0x00000004050e7c25 */ /* 0x000fe2000f8e000e */
[----:B------:R-:W-:-:S03]  /*2ee0*/  ULDC.64 UR4, c[0x0][0x298] ;  /* 0x0000a60000047ab9 */ /* 0x000fc60000000a00 */
[----:B------:R-:W-:Y:S01]  /*2ef0*/  IMAD R35, R35, UR4, RZ ;  /* 0x0000000423237c24 */ /* 0x000fe2000f8e02ff */
[----:B------:R-:W-:-:S03]  /*2f00*/  IADD3 R15, R15, R0, RZ ;  /* 0x000000000f0f7210 */ /* 0x000fc60007ffe0ff */
[C---:B------:R-:W-:Y:S02]  /*2f10*/  IMAD R35, R34.reuse, UR5, R35 ;  /* 0x0000000522237c24 */ /* 0x040fe4000f8e0223 */
[----:B------:R-:W-:Y:S01]  /*2f20*/  IMAD.WIDE.U32 R6, R34, UR4, R14 ;  /* 0x0000000422067c25 */ /* 0x000fe2000f8e000e */
[----:B------:R-:W-:-:S04]  /*2f30*/  ULDC.64 UR4, c[0x0][0x280] ;  /* 0x0000a00000047ab9 */ /* 0x000fc80000000a00 */
[----:B------:R-:W-:Y:S02]  /*2f40*/  IADD3 R35, R7, R35, RZ ;  /* 0x0000002307237210 */ /* 0x000fe40007ffe0ff */
[----:B------:R-:W-:-:S04]  /*2f50*/  LEA R4, P0, R6, UR4, 0x1 ;  /* 0x0000000406047c11 */ /* 0x000fc8000f8008ff */
[----:B------:R-:W-:-:S05]  /*2f60*/  LEA.HI.X R5, R6, UR5, R35, 0x1, P0 ;  /* 0x0000000506057c11 */ /* 0x000fca00080f0c23 */
[----:B------:R-:W-:Y:S01]  /*2f70*/  STG.E.64 desc[UR38][R4.64], R2 ;  /* 0x0000000204007986 */ /* 0x000fe2000c101b26 */
[----:B------:R-:W-:Y:S05]  /*2f80*/  EXIT ;  /* 0x000000000000794d */ /* 0x000fea0003800000 */
.L_x_11:
[----:B------:R-:W-:-:S00]  /*2f90*/  BRA `(.L_x_11) ;  /* 0xfffffffc00fc7947 */ /* 0x000fc0000383ffff */
[----:B------:R-:W-:-:S00]  /*2fa0*/  NOP ;  /* 0x0000000000007918 */ /* 0x000fc00000000000 */
        /* <DEDUP_REMOVED lines=13> */
.L_x_1566:


//--------------------- .text._ZN7cutlass13device_kernelIN5flash19FlashAttnFwdCombineIN4cute5tupleIJNS3_1CILi8EEENS5_ILi128EEEEEELi7ELi256ELi1ELb0ELb0ENS_10bfloat16_tEfNS_4arch4Sm90EEEEEvNT_6ParamsE --------------------------
	.section	.text._ZN7cutlass13device_kernelIN5flash19FlashAttnFwdCombineIN4cute5tupleIJNS3_1CILi8EEENS5_ILi128EEEEEELi7ELi256ELi1ELb0ELb0ENS_10bfloat16_tEfNS_4arch4Sm90EEEEEvNT_6ParamsE,"ax",@progbits
	.align	128
.text._ZN7cutlass13device_kernelIN5flash19FlashAttnFwdCombineIN4cute5tupleIJNS3_1CILi8EEENS5_ILi128EEEEEELi7ELi256ELi1ELb0ELb0ENS_10bfloat16_tEfNS_4arch4Sm90EEEEEvNT_6ParamsE:
        .type           _ZN7cutlass13device_kernelIN5flash19FlashAttnFwdCombineIN4cute5tupleIJNS3_1CILi8EEENS5_ILi128EEEEEELi7ELi256ELi1ELb0ELb0ENS_10bfloat16_tEfNS_4arch4Sm90EEEEEvNT_6ParamsE,@function
        .size           _ZN7cutlass13device_kernelIN5flash19FlashAttnFwdCombineIN4cute5tupleIJNS3_1CILi8EEENS5_ILi128EEEEEELi7ELi256ELi1ELb0ELb0ENS_10bfloat16_tEfNS_4arch4Sm90EEEEEvNT_6ParamsE,(.L_x_1567 - _ZN7cutlass13device_kernelIN5flash19FlashAttnFwdCombineIN4cute5tupleIJNS3_1CILi8EEENS5_ILi128EEEEEELi7ELi256ELi1ELb0ELb0ENS_10bfloat16_tEfNS_4arch4Sm90EEEEEvNT_6ParamsE)
        .other          _ZN7cutlass13device_kernelIN5flash19FlashAttnFwdCombineIN4cute5tupleIJNS3_1CILi8EEENS5_ILi128EEEEEELi7ELi256ELi1ELb0ELb0ENS_10bfloat16_tEfNS_4arch4Sm90EEEEEvNT_6ParamsE,@"STO_CUDA_ENTRY STV_DEFAULT"
_ZN7cutlass13device_kernelIN5flash19FlashAttnFwdCombineIN4cute5tupleIJNS3_1CILi8EEENS5_ILi128EEEEEELi7ELi256ELi1ELb0ELb0ENS_10bfloat16_tEfNS_4arch4Sm90EEEEEvNT_6ParamsE:
[----:B------:R-:W1:Y:S08]  /*0000*/  LDC R1, c[0x0][0x28] ;  /* 0x00000a00ff017b82 */ /* 0x000e700000000800 */
[----:B------:R-:W2:Y:S01]  /*0010*/  LDC.64 R2, c[0x0][0x2e0] ;  /* 0x0000b800ff027b82 */ /* 0x000ea20000000a00 */
[----:B------:R-:W3:Y:S01]  /*0020*/  S2R R0, SR_CTAID.Z ;  /* 0x0000000000007919 */ /* 0x000ee20000002700 */
[----:B------:R-:W-:Y:S01]  /*0030*/  ULDC.64 UR38, c[0x0][0x208] ;  /* 0x0000820000267ab9 */ /* 0x000fe20000000a00 */
[----:B------:R-:W4:Y:S01]  /*0040*/  S2R R22, SR_TID.X ;  /* 0x0000000000167919 */ /* 0x000f220000002100 */
[----:B------:R-:W-:Y:S01]  /*0050*/  ULDC UR6, c[0x0][0xc] ;  /* 0x0000030000067ab9 */ /* 0x000fe20000000800 */
[----:B------:R-:W-:Y:S01]  /*0060*/  ULDC.64 UR4, c[0x0][0x2f0] ;  /* 0x0000bc0000047ab9 */ /* 0x000fe20000000a00 */
[----:B--2---:R-:W-:-:S04]  /*0070*/  ISETP.NE.U32.AND P1, PT, R2, RZ, PT ;  /* 0x000000ff0200720c */ /* 0x004fc80003f25070 */
[----:B------:R-:W-:-:S13]  /*0080*/  ISETP.NE.AND.EX P1, PT, R3, RZ, PT, P1 ;  /* 0x000000ff0300720c */ /* 0x000fda0003f25310 */
[----:B------:R-:W3:Y:S02]  /*0090*/  @P1 LDC.64 R2, c[0x0][0x2e0] ;  /* 0x0000b800ff021b82 */ /* 0x000ee40000000a00 */
[----:B---3--:R-:W-:-:S05]  /*00a0*/  @P1 IMAD.WIDE R2, R0, 0x4, R2 ;  /* 0x0000000400021825 */ /* 0x008fca00078e0202 */
[----:B------:R2:W3:Y:S01]  /*00b0*/  @P1 LDG.E R16, desc[UR38][R2.64] ;  /* 0x0000002602101981 */ /* 0x0004e2000c1e1900 */
[----:B------:R-:W-:Y:S01]  /*00c0*/  IMAD.MOV.U32 R32, RZ, RZ, R0 ;  /* 0x000000ffff207224 */ /* 0x000fe200078e0000 */
[----:B--2---:R-:W2:Y:S02]  /*00d0*/  LDC.64 R2, c[0x0][0x2e8] ;  /* 0x0000ba00ff027b82 */ /* 0x004ea40000000a00 */
[----:B--2---:R-:W-:-:S04]  /*00e0*/  ISETP.NE.U32.AND P0, PT, R2, RZ, PT ;  /* 0x000000ff0200720c */ /* 0x004fc80003f05070 */
[----:B------:R-:W-:-:S13]  /*00f0*/  ISETP.NE.AND.EX P0, PT, R3, RZ, PT, P0 ;  /* 0x000000ff0300720c */ /* 0x000fda0003f05300 */
[----:B------:R-:W2:Y:S02]  /*0100*/  @P0 LDC.64 R2, c[0x0][0x2e8] ;  /* 0x0000ba00ff020b82 */ /* 0x000ea40000000a00 */
[----:B--2---:R-:W-:-:S05]  /*0110*/  @P0 IMAD.WIDE R2, R0, 0x4, R2 ;  /* 0x0000000400020825 */ /* 0x004fca00078e0202 */
[----:B------:R2:W5:Y:S01]  /*0120*/  @P0 LDG.E R32, desc[UR38][R2.64] ;  /* 0x0000002602200981 */ /* 0x000562000c1e1900 */
[----:B------:R-:W1:Y:S01]  /*0130*/  S2UR UR36, SR_CTAID.Y ;  /* 0x00000000002479c3 */ /* 0x000e620000002600 */
[----:B------:R-:W-:Y:S01]  /*0140*/  ISETP.NE.U32.AND P0, PT, RZ, UR4, PT ;  /* 0x00000004ff007c0c */ /* 0x000fe2000bf05070 */
[----:B------:R-:W-:-:S03]  /*0150*/  UIADD3 UR6, UR6, -0x1, URZ ;  /* 0xffffffff06067890 */ /* 0x000fc6000fffe03f */
[----:B------:R-:W-:-:S04]  /*0160*/  ISETP.NE.AND.EX P0, PT, RZ, UR5, PT, P0 ;  /* 0x00000005ff007c0c */ /* 0x000fc8000bf05300 */
[----:B----4-:R-:W-:Y:S01]  /*0170*/  ISETP.NE.OR P0, PT, R22, RZ, !P0 ;  /* 0x000000ff1600720c */ /* 0x010fe20004705670 */
[----:B--2---:R-:W2:Y:S01]  /*0180*/  S2R R2, SR_CTAID.X ;  /* 0x0000000000027919 */ /* 0x004ea20000002500 */
[----:B------:R-:W4:Y:S01]  /*0190*/  LDC R3, c[0x0][0x10] ;  /* 0x00000400ff037b82 */ /* 0x000f220000000800 */
[----:B------:R-:W-:Y:S02]  /*01a0*/  ULDC UR4, c[0x0][0x14] ;  /* 0x0000050000047ab9 */ /* 0x000fe40000000800 */
[----:B------:R-:W-:Y:S01]  /*01b0*/  UIADD3 UR4, UR4, -0x1, URZ ;  /* 0xffffffff04047890 */ /* 0x000fe2000fffe03f */
[----:B----4-:R-:W-:Y:S01]  /*01c0*/  VIADD R3, R3, 0xffffffff ;  /* 0xffffffff03037836 */ /* 0x010fe20000000000 */
[----:B--2---:R-:W-:-:S04]  /*01d0*/  ISETP.NE.OR P0, PT, R2, UR6, P0 ;  /* 0x0000000602007c0c */ /* 0x004fc80008705670 */
        /* <DEDUP_REMOVED lines=28> */
.L_x_12:
        /* <DEDUP_REMOVED lines=11> */
[----:B------:R-:W-:Y:S01]  /*0450*/  LOP3.LUT R23, R23, 0x7, R22, 0xf8, !PT ;  /* 0x0000000717177812 */ /* 0x000fe200078ef816 */
[----:B------:R-:W3:Y:S01]  /*0460*/  LDC.64 R6, c[0x0][0x248] ;  /* 0x00009200ff067b82 */ /* 0x000ee20000000a00 */
[----:B------:R-:W-:Y:S01]  /*0470*/  SHF.R.U32.HI R9, RZ, 0x2, R24 ;  /* 0x00000002ff097819 */ /* 0x000fe20000011618 */
[C---:B------:R-:W-:Y:S01]  /*0480*/  IMAD R3, R2.reuse, 0x8, R3 ;  /* 0x0000000802037824 */ /* 0x040fe200078e0203 */
[----:B------:R-:W-:Y:S02]  /*0490*/  SHF.R.S32.HI R8, RZ, 0x5, R12 ;  /* 0x00000005ff087819 */ /* 0x000fe4000001140c */
[----:B------:R-:W-:Y:S02]  /*04a0*/  LOP3.LUT R23, R23, 0x7, R9, 0x78, !PT ;  /* 0x0000000717177812 */ /* 0x000fe400078e7809 */
[----:B------:R-:W-:Y:S01]  /*04b0*/  ISETP.GE.AND P0, PT, R3, R17, PT ;  /* 0x000000110300720c */ /* 0x000fe20003f06270 */
[----:B------:R-:W-:Y:S01]  /*04c0*/  IMAD R9, R2, 0x8, R8 ;  /* 0x0000000802097824 */ /* 0x000fe200078e0208 */
[----:B-1----:R-:W-:-:S13]  /*04d0*/  ISETP.NE.AND P1, PT, R4, 0x1, PT ;  /* 0x000000010400780c */ /* 0x002fda0003f25270 */
[----:B------:R-:W1:Y:S08]  /*04e0*/  @P1 LDC R5, c[0x0][0x2bc] ;  /* 0x0000af00ff051b82 */ /* 0x000e700000000800 */
[----:B------:R-:W4:Y:S01]  /*04f0*/  @P1 LDC R0, c[0x0][0x2c0] ;  /* 0x0000b000ff001b82 */ /* 0x000f220000000800 */
[----:B--23--:R-:W-:Y:S05]  /*0500*/  @P0 BRA `(.L_x_14) ;  /* 0x0000000400e40947 */ /* 0x00cfea0003800000 */
[----:B------:R-:W2:Y:S01]  /*0510*/  LDC R2, c[0x0][0x2b8] ;  /* 0x0000ae00ff027b82 */ /* 0x000ea20000000800 */
[CC--:B------:R-:W-:Y:S01]  /*0520*/  ISETP.GE.AND P3, PT, R24.reuse, R16.reuse, PT ;  /* 0x000000101800720c */ /* 0x0c0fe20003f66270 */
[----:B------:R-:W-:Y:S01]  /*0530*/  IMAD.MOV.U32 R15, RZ, RZ, R3 ;  /* 0x000000ffff0f7224 */ /* 0x000fe200078e0003 */
[----:B------:R-:W-:Y:S01]  /*0540*/  ULDC.64 UR4, c[0x0][0x278] ;  /* 0x00009e0000047ab9 */ /* 0x000fe20000000a00 */
[C---:B------:R-:W-:Y:S01]  /*0550*/  VIADD R21, R24.reuse, 0x20 ;  /* 0x0000002018157836 */ /* 0x040fe20000000000 */
[C---:B------:R-:W-:Y:S01]  /*0560*/  IADD3 R20, R24.reuse, 0x40, RZ ;  /* 0x0000004018147810 */ /* 0x040fe20007ffe0ff */
[----:B------:R-:W-:Y:S01]  /*0570*/  IMAD R28, R33, UR4, RZ ;  /* 0x00000004211c7c24 */ /* 0x000fe2000f8e02ff */
[----:B------:R-:W-:Y:S01]  /*0580*/  LOP3.LUT P5, RZ, R24, 0x2, RZ, 0xc0, !PT ;  /* 0x0000000218ff7812 */ /* 0x000fe200078ac0ff */
[----:B------:R-:W3:Y:S01]  /*0590*/  S2UR UR6, SR_CgaCtaId ;  /* 0x00000000000679c3 */ /* 0x000ee20000008800 */
[----:B------:R-:W-:Y:S01]  /*05a0*/  IMAD.WIDE.U32 R18, R32, UR4, RZ ;  /* 0x0000000420127c25 */ /* 0x000fe2000f8e00ff */
[----:B------:R-:W-:-:S02]  /*05b0*/  ISETP.GE.AND P6, PT, R21, R16, PT ;  /* 0x000000101500720c */ /* 0x000fc40003fc6270 */
[----:B------:R-:W-:Y:S01]  /*05c0*/  ISETP.GE.AND P4, PT, R20, R16, PT ;  /* 0x000000101400720c */ /* 0x000fe20003f86270 */
[----:B------:R-:W-:Y:S01]  /*05d0*/  IMAD R28, R32, UR5, R28 ;  /* 0x00000005201c7c24 */ /* 0x000fe2000f8e021c */
[----:B------:R-:W-:-:S03]  /*05e0*/  ULDC.64 UR4, c[0x0][0x270] ;  /* 0x00009c0000047ab9 */ /* 0x000fc60000000a00 */
[----:B------:R-:W-:Y:S02]  /*05f0*/  IMAD.IADD R29, R19, 0x1, R28 ;  /* 0x00000001131d7824 */ /* 0x000fe400078e021c */
[----:B------:R-:W-:-:S04]  /*0600*/  IMAD.MOV.U32 R28, RZ, RZ, R18 ;  /* 0x000000ffff1c7224 */ /* 0x000fc800078e0012 */
[----:B------:R-:W-:Y:S02]  /*0610*/  @!P6 SHF.R.S32.HI R30, RZ, 0x1f, R21 ;  /* 0x0000001fff1ee819 */ /* 0x000fe40000011415 */
[----:B--2---:R-:W-:Y:S02]  /*0620*/  ISETP.NE.AND P0, PT, R2, 0x1, PT ;  /* 0x000000010200780c */ /* 0x004fe40003f05270 */
[----:B------:R-:W-:-:S11]  /*0630*/  @!P4 SHF.R.S32.HI R31, RZ, 0x1f, R20 ;  /* 0x0000001fff1fc819 */ /* 0x000fd60000011414 */
[----:B------:R-:W2:Y:S08]  /*0640*/  @P0 LDC R11, c[0x0][0x2bc] ;  /* 0x0000af00ff0b0b82 */ /* 0x000eb00000000800 */
[----:B------:R-:W5:Y:S01]  /*0650*/  @P0 LDC R10, c[0x0][0x2c0] ;  /* 0x0000b000ff0a0b82 */ /* 0x000f620000000800 */
[----:B--2---:R-:W-:-:S05]  /*0660*/  @P0 IMAD.HI.U32 R11, R3, R11, RZ ;  /* 0x0000000b030b0227 */ /* 0x004fca00078e00ff */
[----:B-----5:R-:W-:Y:S02]  /*0670*/  @P0 SHF.R.U32.HI R15, RZ, R10, R11 ;  /* 0x0000000aff0f0219 */ /* 0x020fe4000001160b */
[----:B------:R-:W2:Y:S02]  /*0680*/  @!P3 LDC.64 R10, c[0x0][0x268] ;  /* 0x00009a00ff0abb82 */ /* 0x000ea40000000a00 */
[C---:B------:R-:W-:Y:S01]  /*0690*/  IADD3 R26, -R15.reuse, RZ, RZ ;  /* 0x000000ff0f1a7210 */ /* 0x040fe20007ffe1ff */
[----:B------:R-:W-:Y:S01]  /*06a0*/  IMAD.WIDE.U32 R28, R15, UR4, R28 ;  /* 0x000000040f1c7c25 */ /* 0x000fe2000f8e001c */
[----:B------:R-:W-:-:S03]  /*06b0*/  SHF.R.S32.HI R14, RZ, 0x1f, R15 ;  /* 0x0000001fff0e7819 */ /* 0x000fc6000001140f */
[----:B------:R-:W-:Y:S02]  /*06c0*/  IMAD R26, R2, R26, R3 ;  /* 0x0000001a021a7224 */ /* 0x000fe400078e0203 */
[----:B------:R-:W-:Y:S01]  /*06d0*/  IMAD R14, R14, UR4, RZ ;  /* 0x000000040e0e7c24 */ /* 0x000fe2000f8e02ff */
[----:B------:R-:W5:Y:S01]  /*06e0*/  @!P3 LDC.64 R2, c[0x0][0x250] ;  /* 0x00009400ff02bb82 */ /* 0x000f620000000a00 */
[----:B------:R-:W-:Y:S01]  /*06f0*/  UMOV UR4, 0x400 ;  /* 0x0000040000047882 */ /* 0x000fe20000000000 */
[----:B------:R-:W-:Y:S01]  /*0700*/  SHF.R.S32.HI R18, RZ, 0x1f, R26 ;  /* 0x0000001fff127819 */ /* 0x000fe2000001141a */
[----:B------:R-:W-:Y:S01]  /*0710*/  IMAD R14, R15, UR5, R14 ;  /* 0x000000050f0e7c24 */ /* 0x000fe2000f8e020e */
[----:B------:R-:W-:Y:S01]  /*0720*/  @!P3 SHF.R.S32.HI R15, RZ, 0x1f, R24 ;  /* 0x0000001fff0fb819 */ /* 0x000fe20000011418 */
[----:B---3--:R-:W-:Y:S01]  /*0730*/  ULEA UR4, UR6, UR4, 0x18 ;  /* 0x0000000406047291 */ /* 0x008fe2000f8ec03f */
[----:B------:R-:W-:-:S04]  /*0740*/  IADD3 R26, P0, R26, R28, RZ ;  /* 0x0000001c1a1a7210 */ /* 0x000fc80007f1e0ff */
[----:B------:R-:W-:Y:S01]  /*0750*/  IADD3.X R27, R18, R29, R14, P0, !PT ;  /* 0x0000001d121b7210 */ /* 0x000fe200007fe40e */
[----:B------:R-:W-:Y:S01]  /*0760*/  @P3 IMAD.U32 R25, RZ, RZ, UR4 ;  /* 0x00000004ff193e24 */ /* 0x000fe2000f8e00ff */
[----:B------:R-:W3:Y:S01]  /*0770*/  @!P6 LDC.64 R18, c[0x0][0x268] ;  /* 0x00009a00ff12eb82 */ /* 0x000ee20000000a00 */
[-C--:B--2---:R-:W-:Y:S01]  /*0780*/  @!P3 IMAD R14, R15, R10.reuse, RZ ;  /* 0x0000000a0f0eb224 */ /* 0x084fe200078e02ff */
[C---:B------:R-:W-:Y:S01]  /*0790*/  LOP3.LUT R15, R24.reuse, 0x1, RZ, 0xc0, !PT ;  /* 0x00000001180f7812 */ /* 0x040fe200078ec0ff */
[C---:B------:R-:W-:Y:S01]  /*07a0*/  @!P3 IMAD.WIDE.U32 R28, R24.reuse, R10, R26 ;  /* 0x0000000a181cb225 */ /* 0x040fe200078e001a */
[----:B------:R-:W-:Y:S02]  /*07b0*/  @!P6 MOV R35, R27 ;  /* 0x0000001b0023e202 */ /* 0x000fe40000000f00 */
[----:B------:R-:W-:Y:S01]  /*07c0*/  ISETP.NE.U32.AND P0, PT, R15, 0x1, PT ;  /* 0x000000010f00780c */ /* 0x000fe20003f05070 */
[----:B------:R-:W-:Y:S02]  /*07d0*/  @!P3 IMAD R14, R24, R11, R14 ;  /* 0x0000000b180eb224 */ /* 0x000fe400078e020e */
[----:B------:R-:W2:Y:S01]  /*07e0*/  @!P4 LDC.64 R10, c[0x0][0x268] ;  /* 0x00009a00ff0acb82 */ /* 0x000ea20000000a00 */
[----:B------:R-:W-:Y:S01]  /*07f0*/  @P3 IMAD R34, R23, 0x4, R25 ;  /* 0x0000000417223824 */ /* 0x000fe200078e0219 */
[----:B-----5:R-:W-:Y:S01]  /*0800*/  @!P3 LEA R36, P2, R28, R2, 0x2 ;  /* 0x000000021c24b211 */ /* 0x020fe200078410ff */
[----:B------:R-:W-:Y:S01]  /*0810*/  @!P3 IMAD.IADD R14, R29, 0x1, R14 ;  /* 0x000000011d0eb824 */ /* 0x000fe200078e020e */
[----:B------:R-:W-:Y:S01]  /*0820*/  @P3 MOV R29, 0xff800000 ;  /* 0xff800000001d3802 */ /* 0x000fe20000000f00 */
[----:B------:R-:W-:-:S02]  /*0830*/  @!P3 IMAD.U32 R25, RZ, RZ, UR4 ;  /* 0x00000004ff19be24 */ /* 0x000fc4000f8e00ff */
[----:B------:R-:W-:Y:S01]  /*0840*/  VIADD R24, R24, 0x60 ;  /* 0x0000006018187836 */ /* 0x000fe20000000000 */
[----:B------:R-:W-:Y:S01]  /*0850*/  @!P3 LEA.HI.X R37, R28, R3, R14, 0x2, P2 ;  /* 0x000000031c25b211 */ /* 0x000fe200010f140e */
[----:B------:R5:W-:Y:S01]  /*0860*/  @P3 STS [R34], R29 ;  /* 0x0000001d22003388 */ /* 0x000be20000000800 */
[----:B------:R-:W1:Y:S01]  /*0870*/  @!P6 LDC.64 R14, c[0x0][0x250] ;  /* 0x00009400ff0eeb82 */ /* 0x000e620000000a00 */
[----:B------:R-:W-:Y:S01]  /*0880*/  @!P3 LEA R28, R23, R25, 0x2 ;  /* 0x00000019171cb211 */ /* 0x000fe200078e10ff */
[----:B---3--:R-:W-:-:S04]  /*0890*/  @!P6 IMAD R30, R30, R18, RZ ;  /* 0x000000121e1ee224 */ /* 0x008fc800078e02ff */
[----:B------:R-:W-:Y:S01]  /*08a0*/  @!PT LDS RZ, [RZ] ;  /* 0x00000000fffff984 */ /* 0x000fe20000000800 */
[----:B------:R-:W-:Y:S01]  /*08b0*/  @!PT LDS RZ, [RZ] ;  /* 0x00000000fffff984 */ /* 0x000fe20000000800 */
[----:B------:R-:W-:Y:S01]  /*08c0*/  @!PT LDS RZ, [RZ] ;  /* 0x00000000fffff984 */ /* 0x000fe20000000800 */
[----:B------:R3:W-:Y:S01]  /*08d0*/  @!P3 LDGSTS.E.LTC128B [R28], desc[UR38][R36.64] ;  /* 0x00000000241cbfae */ /* 0x0007e2000b921966 */
[----:B------:R-:W-:Y:S01]  /*08e0*/  ISETP.GE.AND P3, PT, R24, R16, PT ;  /* 0x000000101800720c */ /* 0x000fe20003f66270 */
[----:B------:R-:W4:Y:S01]  /*08f0*/  @!P4 LDC.64 R2, c[0x0][0x250] ;  /* 0x00009400ff02cb82 */ /* 0x000f220000000a00 */
[----:B------:R-:W-:Y:S01]  /*0900*/  @!P6 IMAD R19, R21, R19, R30 ;  /* 0x000000131513e224 */ /* 0x000fe200078e021e */
[----:B------:R-:W-:Y:S01]  /*0910*/  @!P4 MOV R30, R26 ;  /* 0x0000001a001ec202 */ /* 0x000fe20000000f00 */
[----:B--2---:R-:W-:-:S04]  /*0920*/  @!P4 IMAD R31, R31, R10, RZ ;  /* 0x0000000a1f1fc224 */ /* 0x004fc800078e02ff */
[C---:B------:R-:W-:Y:S02]  /*0930*/  @!P4 IMAD R11, R20.reuse, R11, R31 ;  /* 0x0000000b140bc224 */ /* 0x040fe400078e021f */
[----:B------:R-:W-:Y:S02]  /*0940*/  @!P4 IMAD.MOV.U32 R31, RZ, RZ, R27 ;  /* 0x000000ffff1fc224 */ /* 0x000fe400078e001b */
[----:B-----5:R-:W-:Y:S02]  /*0950*/  @!P6 IMAD.MOV.U32 R34, RZ, RZ, R26 ;  /* 0x000000ffff22e224 */ /* 0x020fe400078e001a */
[----:B------:R-:W-:Y:S01]  /*0960*/  @!P4 IMAD.WIDE.U32 R30, R20, R10, R30 ;  /* 0x0000000a141ec225 */ /* 0x000fe200078e001e */
[----:B------:R-:W-:-:S03]  /*0970*/  @P6 MOV R10, 0xff800000 ;  /* 0xff800000000a6802 */ /* 0x000fc60000000f00 */
[----:B------:R-:W-:-:S04]  /*0980*/  @!P6 IMAD.WIDE.U32 R34, R21, R18, R34 ;  /* 0x000000121522e225 */ /* 0x000fc800078e0022 */
[----:B---3--:R-:W-:Y:S01]  /*0990*/  IMAD.MOV.U32 R28, RZ, RZ, 0xf8 ;  /* 0x000000f8ff1c7424 */ /* 0x008fe200078e00ff */
[----:B------:R-:W-:Y:S01]  /*09a0*/  @!P6 IADD3 R19, R35, R19, RZ ;  /* 0x000000132313e210 */ /* 0x000fe20007ffe0ff */
[----:B------:R-:W-:Y:S01]  /*09b0*/  IMAD.MOV.U32 R18, RZ, RZ, 0x210 ;  /* 0x00000210ff127424 */ /* 0x000fe200078e00ff */
[----:B-1----:R-:W-:Y:S01]  /*09c0*/  @!P6 LEA R14, P2, R34, R14, 0x2 ;  /* 0x0000000e220ee211 */ /* 0x002fe200078410ff */
[----:B------:R-:W-:Y:S01]  /*09d0*/  @!P4 IMAD.IADD R11, R31, 0x1, R11 ;  /* 0x000000011f0bc824 */ /* 0x000fe200078e020b */
[----:B------:R-:W-:Y:S02]  /*09e0*/  SEL R28, R28, 0x108, !P0 ;  /* 0x000001081c1c7807 */ /* 0x000fe40004000000 */
[----:B------:R-:W-:Y:S02]  /*09f0*/  SEL R18, R18, 0x1f0, !P5 ;  /* 0x000001f012127807 */ /* 0x000fe40006800000 */
[----:B------:R-:W-:Y:S02]  /*0a00*/  IADD3 R21, R23, R28, RZ ;  /* 0x0000001c17157210 */ /* 0x000fe40007ffe0ff */
[----:B----4-:R-:W-:-:S02]  /*0a10*/  @!P4 LEA R2, P0, R30, R2, 0x2 ;  /* 0x000000021e02c211 */ /* 0x010fc400078010ff */
[----:B------:R-:W-:Y:S01]  /*0a20*/  @!P6 LEA.HI.X R15, R34, R15, R19, 0x2, P2 ;  /* 0x0000000f220fe211 */ /* 0x000fe200010f1413 */
[--C-:B------:R-:W-:Y:S01]  /*0a30*/  @P6 IMAD R20, R21, 0x4, R25.reuse ;  /* 0x0000000415146824 */ /* 0x100fe200078e0219 */
[--C-:B------:R-:W-:Y:S01]  /*0a40*/  @P3 IADD3 R19, R23, R28, R18.reuse ;  /* 0x0000001c17133210 */ /* 0x100fe20007ffe012 */
[----:B------:R-:W-:Y:S01]  /*0a50*/  @!P6 IMAD R21, R21, 0x4, R25 ;  /* 0x000000041515e824 */ /* 0x000fe200078e0219 */
[----:B------:R-:W-:Y:S02]  /*0a60*/  @!P4 LEA.HI.X R3, R30, R3, R11, 0x2, P0 ;  /* 0x000000031e03c211 */ /* 0x000fe400000f140b */
[----:B------:R1:W-:Y:S01]  /*0a70*/  @P6 STS [R20], R10 ;  /* 0x0000000a14006388 */ /* 0x0003e20000000800 */
[----:B------:R-:W-:Y:S02]  /*0a80*/  @P4 MOV R11, 0xff800000 ;  /* 0xff800000000b4802 */ /* 0x000fe40000000f00 */
[----:B------:R-:W-:Y:S01]  /*0a90*/  @P3 LEA R19, R19, R25, 0x2 ;  /* 0x0000001913133211 */ /* 0x000fe200078e10ff */
[----:B------:R-:W-:Y:S01]  /*0aa0*/  @!PT LDS RZ, [RZ] ;  /* 0x00000000fffff984 */ /* 0x000fe20000000800 */
[----:B------:R-:W-:Y:S01]  /*0ab0*/  @!PT LDS RZ, [RZ] ;  /* 0x00000000fffff984 */ /* 0x000fe20000000800 */
[----:B------:R-:W-:Y:S01]  /*0ac0*/  @!PT LDS RZ, [RZ] ;  /* 0x00000000fffff984 */ /* 0x000fe20000000800 */
[----:B------:R2:W-:Y:S01]  /*0ad0*/  @!P6 LDGSTS.E.LTC128B [R21], desc[UR38][R14.64] ;  /* 0x000000000e15efae */ /* 0x0005e2000b921966 */
[----:B-1----:R-:W-:Y:S01]  /*0ae0*/  IMAD.IADD R20, R23, 0x1, R18 ;  /* 0x0000000117147824 */ /* 0x002fe200078e0212 */
[----:B------:R-:W-:-:S04]  /*0af0*/  @P3 MOV R10, 0xff800000 ;  /* 0xff800000000a3802 */ /* 0x000fc80000000f00 */
[C---:B------:R-:W-:Y:S01]  /*0b00*/  @P4 LEA R29, R20.reuse, R25, 0x2 ;  /* 0x00000019141d4211 */ /* 0x040fe200078e10ff */
[----:B------:R-:W-:-:S04]  /*0b10*/  @!P4 IMAD R20, R20, 0x4, R25 ;  /* 0x000000041414c824 */ /* 0x000fc800078e0219 */
[----:B------:R2:W-:Y:S04]  /*0b20*/  @P4 STS [R29], R11 ;  /* 0x0000000b1d004388 */ /* 0x0005e80000000800 */
[----:B------:R-:W-:Y:S01]  /*0b30*/  @!PT LDS RZ, [RZ] ;  /* 0x00000000fffff984 */ /* 0x000fe20000000800 */
[----:B------:R-:W-:Y:S01]  /*0b40*/  @!PT LDS RZ, [RZ] ;  /* 0x00000000fffff984 */ /* 0x000fe20000000800 */
[----:B------:R-:W-:Y:S01]  /*0b50*/  @!PT LDS RZ, [RZ] ;  /* 0x00000000fffff984 */ /* 0x000fe20000000800 */
[----:B------:R2:W-:Y:S04]  /*0b60*/  @!P4 LDGSTS.E.LTC128B [R20], desc[UR38][R2.64] ;  /* 0x000000000214cfae */ /* 0x0005e8000b921966 */
[----:B------:R2:W-:Y:S01]  /*0b70*/  @P3 STS [R19], R10 ;  /* 0x0000000a13003388 */ /* 0x0005e20000000800 */
[----:B------:R-:W-:Y:S05]  /*0b80*/  @P3 BRA `(.L_x_14) ;  /* 0x0000000000443947 */ /* 0x000fea0003800000 */
[----:B--2---:R-:W-:Y:S01]  /*0b90*/  SHF.R.S32.HI R2, RZ, 0x1f, R24 ;  /* 0x0000001fff027819 */ /* 0x004fe20000011418 */
        /* <DEDUP_REMOVED lines=15> */
[----:B------:R3:W-:Y:S02]  /*0c90*/  LDGSTS.E.LTC128B [R18], desc[UR38][R14.64] ;  /* 0x000000000e127fae */ /* 0x0007e4000b921966 */
.L_x_14:
[----:B------:R-:W-:Y:S05]  /*0ca0*/  BSYNC B0 ;  /* 0x0000000000007941 */ /* 0x000fea0003800000 */
.L_x_13:
[----:B--2---:R-:W-:Y:S01]  /*0cb0*/  LOP3.LUT R2, R12, 0xffffffe0, RZ, 0xc0, !PT ;  /* 0xffffffe00c027812 */ /* 0x004fe200078ec0ff */
[----:B------:R-:W-:Y:S01]  /*0cc0*/  USHF.L.U32 UR4, UR36, 0x7, URZ ;  /* 0x0000000724047899 */ /* 0x000fe2000800063f */
[C---:B-1----:R-:W-:Y:S01]  /*0cd0*/  @P1 IMAD.HI.U32 R5, R9.reuse, R5, RZ ;  /* 0x0000000509051227 */ /* 0x042fe200078e00ff */
[----:B------:R-:W-:Y:S01]  /*0ce0*/  ISETP.GE.AND P0, PT, R9, R17, PT ;  /* 0x000000110900720c */ /* 0x000fe20003f06270 */
[----:B------:R-:W0:Y:S01]  /*0cf0*/  LDGDEPBAR ;  /* 0x00000000000079af */ /* 0x000e220000000000 */
[----:B------:R-:W-:Y:S01]  /*0d00*/  USHF.R.S32.HI UR5, URZ, 0x1f, UR4 ;  /* 0x0000001f3f057899 */ /* 0x000fe20008011404 */
[----:B------:R-:W-:Y:S02]  /*0d10*/  IMAD.IADD R2, R22, 0x1, -R2 ;  /* 0x0000000116027824 */ /* 0x000fe400078e0a02 */
[----:B------:R-:W-:Y:S01]  /*0d20*/  IMAD.MOV.U32 R3, RZ, RZ, R9 ;  /* 0x000000ffff037224 */ /* 0x000fe200078e0009 */
[----:B----4-:R-:W-:Y:S01]  /*0d30*/  @P1 SHF.R.U32.HI R3, RZ, R0, R5 ;  /* 0x00000000ff031219 */ /* 0x010fe20000011605 */
[----:B---3--:R-:W-:Y:S01]  /*0d40*/  IMAD.SHL.U32 R14, R2, 0x4, RZ ;  /* 0x00000004020e7824 */ /* 0x008fe200078e00ff */
[----:B------:R-:W-:Y:S01]  /*0d50*/  SHF.R.U32.HI R24, RZ, 0x2, R2 ;  /* 0x00000002ff187819 */ /* 0x000fe20000011602 */
[----:B------:R-:W-:Y:S01]  /*0d60*/  VIADD R13, R13, -UR4 ;  /* 0x800000040d0d7c36 */ /* 0x000fe20008000000 */
[----:B------:R-:W-:Y:S01]  /*0d70*/  SEL R5, R3, 0xffffffff, !P0 ;  /* 0xffffffff03057807 */ /* 0x000fe20004000000 */
[-C--:B------:R-:W-:Y:S01]  /*0d80*/  IMAD R0, R33, R6.reuse, RZ ;  /* 0x0000000621007224 */ /* 0x080fe200078e02ff */
[----:B------:R-:W-:Y:S01]  /*0d90*/  SHF.R.S32.HI R36, RZ, 0x1f, R14 ;  /* 0x0000001fff247819 */ /* 0x000fe2000001140e */
[----:B------:R-:W-:Y:S01]  /*0da0*/  IMAD.WIDE.U32 R22, R32, R6, UR4 ;  /* 0x0000000420167e25 */ /* 0x000fe2000f8e0006 */
[----:B------:R-:W-:Y:S01]  /*0db0*/  ISETP.GE.AND P4, PT, R14, R13, PT ;  /* 0x0000000d0e00720c */ /* 0x000fe20003f86270 */
[----:B------:R-:W-:Y:S01]  /*0dc0*/  ULDC.64 UR4, c[0x0][0x240] ;  /* 0x0000900000047ab9 */ /* 0x000fe20000000a00 */
[--C-:B------:R-:W-:Y:S01]  /*0dd0*/  SHF.R.S32.HI R6, RZ, 0x1f, R3.reuse ;  /* 0x0000001fff067819 */ /* 0x100fe20000011403 */
[----:B------:R-:W-:Y:S01]  /*0de0*/  IMAD R7, R32, R7, R0 ;  /* 0x0000000720077224 */ /* 0x000fe200078e0200 */
[----:B------:R-:W-:Y:S01]  /*0df0*/  ISETP.LT.OR P4, PT, R5, RZ, P4 ;  /* 0x000000ff0500720c */ /* 0x000fe20002781670 */
[----:B------:R-:W1:Y:S01]  /*0e00*/  S2R R0, SR_CgaCtaId ;  /* 0x0000000000007919 */ /* 0x000e620000008800 */
[----:B------:R-:W-:-:S02]  /*0e10*/  IMAD.MOV R35, RZ, RZ, -R3 ;  /* 0x000000ffff237224 */ /* 0x000fc400078e0a03 */
[----:B------:R-:W-:Y:S01]  /*0e20*/  ISETP.LT.OR P5, PT, R16, 0x3, P4 ;  /* 0x000000031000780c */ /* 0x000fe200027a1670 */
[----:B------:R-:W-:Y:S02]  /*0e30*/  IMAD R6, R6, UR4, RZ ;  /* 0x0000000406067c24 */ /* 0x000fe4000f8e02ff */
[----:B------:R-:W-:Y:S02]  /*0e40*/  IMAD.IADD R23, R23, 0x1, R7 ;  /* 0x0000000117177824 */ /* 0x000fe400078e0207 */
[C---:B------:R-:W-:Y:S02]  /*0e50*/  IMAD R6, R3.reuse, UR5, R6 ;  /* 0x0000000503067c24 */ /* 0x040fe4000f8e0206 */
[----:B------:R-:W-:Y:S01]  /*0e60*/  IMAD.WIDE.U32 R22, R3, UR4, R22 ;  /* 0x0000000403167c25 */ /* 0x000fe2000f8e0016 */
[----:B------:R-:W-:Y:S01]  /*0e70*/  ULDC.64 UR4, c[0x0][0x230] ;  /* 0x00008c0000047ab9 */ /* 0x000fe20000000a00 */
[----:B------:R-:W2:Y:S02]  /*0e80*/  @!P4 LDC.64 R20, c[0x0][0x238] ;  /* 0x00008e00ff14cb82 */ /* 0x000ea40000000a00 */
[----:B------:R-:W-:-:S02]  /*0e90*/  IMAD R35, R4, R35, R9 ;  /* 0x0000002304237224 */ /* 0x000fc400078e0209 */
[----:B------:R-:W-:Y:S02]  /*0ea0*/  IMAD.IADD R23, R23, 0x1, R6 ;  /* 0x0000000117177824 */ /* 0x000fe400078e0206 */
[----:B------:R-:W-:Y:S01]  /*0eb0*/  IMAD R15, R8, 0x80, R14 ;  /* 0x00000080080f7824 */ /* 0x000fe200078e020e */
[----:B------:R-:W-:Y:S01]  /*0ec0*/  SHF.R.S32.HI R34, RZ, 0x1f, R35 ;  /* 0x0000001fff227819 */ /* 0x000fe20000011423 */
[----:B------:R-:W3:Y:S01]  /*0ed0*/  @!P5 LDC.64 R18, c[0x0][0x238] ;  /* 0x00008e00ff12db82 */ /* 0x000ee20000000a00 */
[----:B------:R-:W-:-:S04]  /*0ee0*/  IMAD.WIDE.U32 R22, R35, UR4, R22 ;  /* 0x0000000423167c25 */ /* 0x000fc8000f8e0016 */
[----:B------:R-:W-:Y:S01]  /*0ef0*/  IMAD R3, R34, UR4, RZ ;  /* 0x0000000422037c24 */ /* 0x000fe2000f8e02ff */
[----:B------:R-:W-:Y:S02]  /*0f00*/  IADD3 R38, P0, R14, R22, RZ ;  /* 0x000000160e267210 */ /* 0x000fe40007f1e0ff */
[----:B------:R-:W4:Y:S01]  /*0f10*/  @!P4 LDC.64 R16, c[0x0][0x210] ;  /* 0x00008400ff10cb82 */ /* 0x000f220000000a00 */
[----:B------:R-:W-:-:S05]  /*0f20*/  IMAD R3, R35, UR5, R3 ;  /* 0x0000000523037c24 */ /* 0x000fca000f8e0203 */
[----:B------:R-:W-:Y:S02]  /*0f30*/  IADD3.X R39, R36, R23, R3, P0, !PT ;  /* 0x0000001724277210 */ /* 0x000fe400007fe403 */
[----:B------:R-:W5:Y:S01]  /*0f40*/  @!P5 LDC.64 R6, c[0x0][0x210] ;  /* 0x00008400ff06db82 */ /* 0x000f620000000a00 */
[----:B------:R-:W-:Y:S02]  /*0f50*/  MOV R3, 0x400 ;  /* 0x0000040000037802 */ /* 0x000fe40000000f00 */
[----:B--2---:R-:W-:Y:S02]  /*0f60*/  @!P4 IADD3 R20, P2, R38, R20, RZ ;  /* 0x000000142614c210 */ /* 0x004fe40007f5e0ff */
[----:B-1----:R-:W-:-:S03]  /*0f70*/  LEA R0, R0, R3, 0x18 ;  /* 0x0000000300007211 */ /* 0x002fc600078ec0ff */
[----:B------:R-:W1:Y:S01]  /*0f80*/  @!P4 LDC.64 R10, c[0x0][0x210] ;  /* 0x00008400ff0acb82 */ /* 0x000e620000000a00 */
[C---:B---3--:R-:W-:Y:S01]  /*0f90*/  @!P5 LEA R12, P0, R18.reuse, R38, 0x1 ;  /* 0x00000026120cd211 */ /* 0x048fe200078008ff */
[----:B------:R-:W-:Y:S02]  /*0fa0*/  @!P4 IMAD.X R21, R39, 0x1, R21, P2 ;  /* 0x000000012715c824 */ /* 0x000fe400010e0615 */
[----:B------:R-:W-:Y:S01]  /*0fb0*/  @!P4 IMAD R3, R15, 0x4, R0 ;  /* 0x000000040f03c824 */ /* 0x000fe200078e0200 */
        /* <DEDUP_REMOVED lines=8> */
[----:B------:R-:W-:Y:S01]  /*1040*/  @!P5 LEA.HI.X R7, R12, R7, R19, 0x2, P0 ;  /* 0x000000070c07d211 */ /* 0x000fe200000f1413 */
[----:B------:R-:W-:Y:S02]  /*1050*/  @!P4 IMAD R12, R15, 0x4, R0 ;  /* 0x000000040f0cc824 */ /* 0x000fe400078e0200 */
[----:B------:R-:W0:Y:S01]  /*1060*/  LDGDEPBAR ;  /* 0x00000000000079af */ /* 0x000e220000000000 */
[----:B------:R-:W-:Y:S02]  /*1070*/  LOP3.LUT P0, RZ, R2, 0x2, RZ, 0xc0, !PT ;  /* 0x0000000202ff7812 */ /* 0x000fe4000780c0ff */
[----:B-1----:R-:W-:-:S04]  /*1080*/  @!P4 LEA R10, P2, R20, R10, 0x2 ;  /* 0x0000000a140ac211 */ /* 0x002fc800078410ff */
[----:B------:R-:W-:-:S05]  /*1090*/  @!P4 LEA.HI.X R11, R20, R11, R21, 0x2, P2 ;  /* 0x0000000b140bc211 */ /* 0x000fca00010f1415 */
[----:B------:R-:W-:Y:S04]  /*10a0*/  @!P4 LDGSTS.E.BYPASS.LTC128B.128 [R12+0x2020], desc[UR38][R10.64] ;  /* 0x020200000a0ccfae */ /* 0x000fe8000b901d66 */
[----:B------:R-:W0:Y:S01]  /*10b0*/  LDGDEPBAR ;  /* 0x00000000000079af */ /* 0x000e220000000000 */
[----:B--2---:R-:W-:Y:S01]  /*10c0*/  @!P5 IMAD R3, R15, 0x4, R0 ;  /* 0x000000040f03d824 */ /* 0x004fe200078e0200 */
[----:B------:R-:W-:-:S04]  /*10d0*/  SHF.L.U32 R16, R2, 0x3, RZ ;  /* 0x0000000302107819 */ /* 0x000fc800000006ff */
[----:B------:R1:W-:Y:S01]  /*10e0*/  @!P5 LDGSTS.E.BYPASS.LTC128B.128 [R3+0x3020], desc[UR38][R6.64] ;  /* 0x030200000603dfae */ /* 0x0003e2000b901d66 */
[----:B------:R-:W-:-:S03]  /*10f0*/  LOP3.LUT R16, R16, 0xf8, RZ, 0xc0, !PT ;  /* 0x000000f810107812 */ /* 0x000fc600078ec0ff */
[----:B------:R-:W0:Y:S01]  /*1100*/  LDGDEPBAR ;  /* 0x00000000000079af */ /* 0x000e220000000000 */
[----:B------:R-:W-:-:S04]  /*1110*/  LOP3.LUT R16, R16, 0x7, R8, 0xf8, !PT ;  /* 0x0000000710107812 */ /* 0x000fc800078ef808 */
[----:B------:R-:W-:Y:S01]  /*1120*/  LOP3.LUT R24, R16, 0x7, R24, 0x78, !PT ;  /* 0x0000000710187812 */ /* 0x000fe200078e7818 */
[----:B------:R-:W-:-:S04]  /*1130*/  IMAD.MOV.U32 R16, RZ, RZ, 0x3e0 ;  /* 0x000003e0ff107424 */ /* 0x000fc800078e00ff */
[----:B------:R-:W-:-:S04]  /*1140*/  IMAD R24, R24, 0x4, R0 ;  /* 0x0000000418187824 */ /* 0x000fc800078e0200 */
[C---:B------:R-:W-:Y:S02]  /*1150*/  VIADD R22, R24.reuse, 0x840 ;  /* 0x0000084018167836 */ /* 0x040fe40000000000 */
[----:B------:R-:W-:Y:S01]  /*1160*/  @P0 VIADD R22, R24, 0x7c0 ;  /* 0x000007c018160836 */ /* 0x000fe20000000000 */
[----:B-1----:R-:W-:Y:S01]  /*1170*/  LOP3.LUT R3, R2, 0x1, RZ, 0xc0, !PT ;  /* 0x0000000102037812 */ /* 0x002fe200078ec0ff */
[----:B------:R-:W-:-:S06]  /*1180*/  DEPBAR.LE SB0, 0x3 ;  /* 0x000080c00000791a */ /* 0x000fcc0000000000 */
[----:B------:R-:W-:Y:S05]  /*1190*/  WARPSYNC.ALL ;  /* 0x0000000000007948 */ /* 0x000fea0003800000 */
[----:B------:R-:W-:Y:S01]  /*11a0*/  BAR.SYNC.DEFER_BLOCKING 0x0 ;  /* 0x0000000000007b1d */ /* 0x000fe20000010000 */
[----:B------:R-:W-:-:S04]  /*11b0*/  ISETP.NE.U32.AND P2, PT, R3, 0x1, PT ;  /* 0x000000010300780c */ /* 0x000fc80003f45070 */
[----:B------:R-:W-:-:S03]  /*11c0*/  SEL R16, R16, 0x420, !P2 ;  /* 0x0000042010107807 */ /* 0x000fc60005000000 */
[----:B------:R-:W1:Y:S02]  /*11d0*/  S2UR UR4, SR_CTAID.Y ;  /* 0x00000000000479c3 */ /* 0x000e640000002600 */
[----:B------:R-:W-:Y:S01]  /*11e0*/  IMAD.IADD R23, R24, 0x1, R16 ;  /* 0x0000000118177824 */ /* 0x000fe200078e0210 */
[----:B------:R-:W-:-:S04]  /*11f0*/  IADD3 R16, R16, R22, RZ ;  /* 0x0000001610107210 */ /* 0x000fc80007ffe0ff */
[----:B------:R-:W2:Y:S04]  /*1200*/  LDS R20, [R23] ;  /* 0x0000000017147984 */ /* 0x000ea80000000800 */
[----:B------:R-:W3:Y:S04]  /*1210*/  LDS R19, [R24] ;  /* 0x0000000018137984 */ /* 0x000ee80000000800 */
[----:B------:R-:W4:Y:S04]  /*1220*/  LDS R18, [R22] ;  /* 0x0000000016127984 */ /* 0x000f280000000800 */
[----:B------:R-:W5:Y:S01]  /*1230*/  LDS R17, [R16] ;  /* 0x0000000010117984 */ /* 0x000f620000000800 */
[----:B--2---:R-:W-:-:S02]  /*1240*/  FSETP.NEU.FTZ.AND P3, PT, R20, -INF , PT ;  /* 0xff8000001400780b */ /* 0x004fc40003f7d000 */
[----:B---3--:R-:W-:Y:S02]  /*1250*/  FMNMX.FTZ R3, R20, R19, !PT ;  /* 0x0000001314037209 */ /* 0x008fe40007810000 */
[----:B------:R-:W-:Y:S02]  /*1260*/  FSETP.NEU.FTZ.AND P5, PT, R19, -INF , PT ;  /* 0xff8000001300780b */ /* 0x000fe40003fbd000 */
[----:B----4-:R-:W-:Y:S02]  /*1270*/  FMNMX.FTZ R3, R3, R18, !PT ;  /* 0x0000001203037209 */ /* 0x010fe40007810000 */
[----:B------:R-:W-:Y:S02]  /*1280*/  FSETP.NEU.FTZ.AND P2, PT, R18, -INF , PT ;  /* 0xff8000001200780b */ /* 0x000fe40003f5d000 */
[----:B-----5:R-:W-:-:S05]  /*1290*/  FMNMX.FTZ R3, R3, R17, !PT ;  /* 0x0000001103037209 */ /* 0x020fca0007810000 */
[----:B------:R-:W2:Y:S02]  /*12a0*/  SHFL.BFLY PT, R6, R3, 0x10, 0x1f ;  /* 0x0e001f0003067f89 */ /* 0x000ea400000e0000 */
[----:B--2---:R-:W-:-:S05]  /*12b0*/  FMNMX.FTZ R6, R3, R6, !PT ;  /* 0x0000000603067209 */ /* 0x004fca0007810000 */
[----:B------:R-:W2:Y:S02]  /*12c0*/  SHFL.BFLY PT, R3, R6, 0x8, 0x1f ;  /* 0x0d001f0006037f89 */ /* 0x000ea400000e0000 */
[----:B--2---:R-:W-:-:S05]  /*12d0*/  FMNMX.FTZ R3, R6, R3, !PT ;  /* 0x0000000306037209 */ /* 0x004fca0007810000 */
[----:B------:R-:W2:Y:S02]  /*12e0*/  SHFL.BFLY PT, R6, R3, 0x4, 0x1f ;  /* 0x0c801f0003067f89 */ /* 0x000ea400000e0000 */
[----:B--2---:R-:W-:-:S05]  /*12f0*/  FMNMX.FTZ R6, R3, R6, !PT ;  /* 0x0000000603067209 */ /* 0x004fca0007810000 */
[----:B------:R-:W2:Y:S02]  /*1300*/  SHFL.BFLY PT, R3, R6, 0x2, 0x1f ;  /* 0x0c401f0006037f89 */ /* 0x000ea400000e0000 */
[----:B--2---:R-:W-:-:S05]  /*1310*/  FMNMX.FTZ R3, R6, R3, !PT ;  /* 0x0000000306037209 */ /* 0x004fca0007810000 */
[----:B------:R-:W2:Y:S02]  /*1320*/  SHFL.BFLY PT, R21, R3, 0x1, 0x1f ;  /* 0x0c201f0003157f89 */ /* 0x000ea400000e0000 */
[----:B--2---:R-:W-:-:S04]  /*1330*/  FMNMX.FTZ R21, R3, R21, !PT ;  /* 0x0000001503157209 */ /* 0x004fc80007810000 */
[----:B------:R-:W-:-:S04]  /*1340*/  FSETP.NEU.FTZ.AND P0, PT, R21, -INF , PT ;  /* 0xff8000001500780b */ /* 0x000fc80003f1d000 */
[----:B------:R-:W-:Y:S02]  /*1350*/  FSEL R7, R21, RZ, P0 ;  /* 0x000000ff15077208 */ /* 0x000fe40000000000 */
[----:B------:R-:W-:-:S03]  /*1360*/  FSETP.NEU.FTZ.AND P0, PT, R17, -INF , PT ;  /* 0xff8000001100780b */ /* 0x000fc60003f1d000 */
[--C-:B------:R-:W-:Y:S01]  /*1370*/  FADD.FTZ R12, R19, -R7.reuse ;  /* 0x80000007130c7221 */ /* 0x100fe20000010000 */
[--C-:B------:R-:W-:Y:S01]  /*1380*/  FADD.FTZ R11, R20, -R7.reuse ;  /* 0x80000007140b7221 */ /* 0x100fe20000010000 */
[--C-:B------:R-:W-:Y:S01]  /*1390*/  FADD.FTZ R10, R18, -R7.reuse ;  /* 0x80000007120a7221 */ /* 0x100fe20000010000 */
[----:B------:R-:W-:Y:S01]  /*13a0*/  FADD.FTZ R7, R17, -R7 ;  /* 0x8000000711077221 */ /* 0x000fe20000010000 */
[----:B------:R-:W-:Y:S01]  /*13b0*/  FMUL.FTZ R12, R12, 1.4426950216293334961 ;  /* 0x3fb8aa3b0c0c7820 */ /* 0x000fe20000410000 */
[----:B------:R-:W-:Y:S01]  /*13c0*/  FMUL.FTZ R11, R11, 1.4426950216293334961 ;  /* 0x3fb8aa3b0b0b7820 */ /* 0x000fe20000410000 */
[----:B------:R-:W-:Y:S01]  /*13d0*/  FMUL.FTZ R10, R10, 1.4426950216293334961 ;  /* 0x3fb8aa3b0a0a7820 */ /* 0x000fe20000410000 */
[----:B------:R-:W-:Y:S01]  /*13e0*/  FMUL.FTZ R7, R7, 1.4426950216293334961 ;  /* 0x3fb8aa3b07077820 */ /* 0x000fe20000410000 */
[C---:B------:R-:W-:Y:S01]  /*13f0*/  SEL R17, R2.reuse, 0xffffffff, P5 ;  /* 0xffffffff02117807 */ /* 0x040fe20002800000 */
[C---:B------:R-:W-:Y:S01]  /*1400*/  @P3 VIADD R17, R2.reuse, 0x20 ;  /* 0x0000002002113836 */ /* 0x040fe20000000000 */
[----:B------:R-:W2:Y:S01]  /*1410*/  MUFU.EX2 R12, R12 ;  /* 0x0000000c000c7308 */ /* 0x000ea20000000800 */
[C---:B------:R-:W-:Y:S01]  /*1420*/  @P2 VIADD R17, R2.reuse, 0x40 ;  /* 0x0000004002112836 */ /* 0x040fe20000000000 */
[C---:B------:R-:W-:Y:S01]  /*1430*/  ISETP.NE.AND P3, PT, R2.reuse, RZ, PT ;  /* 0x000000ff0200720c */ /* 0x040fe20003f65270 */
[----:B------:R-:W-:-:S05]  /*1440*/  @P0 VIADD R17, R2, 0x60 ;  /* 0x0000006002110836 */ /* 0x000fca0000000000 */
[----:B------:R-:W3:Y:S08]  /*1450*/  MUFU.EX2 R11, R11 ;  /* 0x0000000b000b7308 */ /* 0x000ef00000000800 */
[----:B------:R-:W4:Y:S01]  /*1460*/  MUFU.EX2 R10, R10 ;  /* 0x0000000a000a7308 */ /* 0x000f220000000800 */
[----:B--2---:R-:W-:-:S07]  /*1470*/  FADD.FTZ R6, RZ, R12 ;  /* 0x0000000cff067221 */ /* 0x004fce0000010000 */
[----:B------:R-:W2:Y:S01]  /*1480*/  MUFU.EX2 R7, R7 ;  /* 0x0000000700077308 */ /* 0x000ea20000000800 */
[----:B---3--:R-:W-:-:S04]  /*1490*/  FADD.FTZ R6, R6, R11 ;  /* 0x0000000b06067221 */ /* 0x008fc80000010000 */
[----:B----4-:R-:W-:-:S04]  /*14a0*/  FADD.FTZ R6, R6, R10 ;  /* 0x0000000a06067221 */ /* 0x010fc80000010000 */
[----:B--2---:R-:W-:-:S05]  /*14b0*/  FADD.FTZ R6, R6, R7 ;  /* 0x0000000706067221 */ /* 0x004fca0000010000 */
[----:B------:R-:W2:Y:S02]  /*14c0*/  SHFL.BFLY PT, R3, R6, 0x10, 0x1f ;  /* 0x0e001f0006037f89 */ /* 0x000ea400000e0000 */
[----:B--2---:R-:W-:Y:S02]  /*14d0*/  FADD.FTZ R6, R6, R3 ;  /* 0x0000000306067221 */ /* 0x004fe40000010000 */
[----:B------:R-:W2:Y:S04]  /*14e0*/  SHFL.BFLY PT, R3, R17, 0x10, 0x1f ;  /* 0x0e001f0011037f89 */ /* 0x000ea800000e0000 */
[----:B------:R-:W3:Y:S01]  /*14f0*/  SHFL.BFLY PT, R18, R6, 0x8, 0x1f ;  /* 0x0d001f0006127f89 */ /* 0x000ee200000e0000 */
[----:B--2---:R-:W-:Y:S01]  /*1500*/  VIMNMX R17, R17, R3, !PT ;  /* 0x0000000311117248 */ /* 0x004fe20007fe0100 */
[----:B---3--:R-:W-:-:S04]  /*1510*/  FADD.FTZ R18, R6, R18 ;  /* 0x0000001206127221 */ /* 0x008fc80000010000 */
[----:B------:R-:W2:Y:S04]  /*1520*/  SHFL.BFLY PT, R3, R17, 0x8, 0x1f ;  /* 0x0d001f0011037f89 */ /* 0x000ea800000e0000 */
[----:B------:R-:W3:Y:S01]  /*1530*/  SHFL.BFLY PT, R6, R18, 0x4, 0x1f ;  /* 0x0c801f0012067f89 */ /* 0x000ee200000e0000 */
[----:B--2---:R-:W-:Y:S01]  /*1540*/  VIMNMX R3, R17, R3, !PT ;  /* 0x0000000311037248 */ /* 0x004fe20007fe0100 */
[----:B---3--:R-:W-:-:S04]  /*1550*/  FADD.FTZ R6, R18, R6 ;  /* 0x0000000612067221 */ /* 0x008fc80000010000 */
[----:B------:R-:W2:Y:S04]  /*1560*/  SHFL.BFLY PT, R17, R3, 0x4, 0x1f ;  /* 0x0c801f0003117f89 */ /* 0x000ea800000e0000 */
[----:B------:R-:W3:Y:S01]  /*1570*/  SHFL.BFLY PT, R18, R6, 0x2, 0x1f ;  /* 0x0c401f0006127f89 */ /* 0x000ee200000e0000 */
[----:B--2---:R-:W-:Y:S02]  /*1580*/  VIMNMX R17, R3, R17, !PT ;  /* 0x0000001103117248 */ /* 0x004fe40007fe0100 */
[----:B------:R-:W2:Y:S01]  /*1590*/  S2R R3, SR_TID.X ;  /* 0x0000000000037919 */ /* 0x000ea20000002100 */
[----:B---3--:R-:W-:Y:S02]  /*15a0*/  FADD.FTZ R18, R6, R18 ;  /* 0x0000001206127221 */ /* 0x008fe40000010000 */
[----:B------:R-:W3:Y:S04]  /*15b0*/  SHFL.BFLY PT, R20, R17, 0x2, 0x1f ;  /* 0x0c401f0011147f89 */ /* 0x000ee800000e0000 */
[----:B------:R-:W4:Y:S01]  /*15c0*/  SHFL.BFLY PT, R6, R18, 0x1, 0x1f ;  /* 0x0c201f0012067f89 */ /* 0x000f2200000e0000 */
[----:B---3--:R-:W-:Y:S01]  /*15d0*/  VIMNMX R20, R17, R20, !PT ;  /* 0x0000001411147248 */ /* 0x008fe20007fe0100 */
[----:B----4-:R-:W-:-:S04]  /*15e0*/  FADD.FTZ R6, R18, R6 ;  /* 0x0000000612067221 */ /* 0x010fc80000010000 */
[----:B------:R-:W3:Y:S01]  /*15f0*/  SHFL.BFLY PT, R19, R20, 0x1, 0x1f ;  /* 0x0c201f0014137f89 */ /* 0x000ee200000e0000 */
[----:B------:R-:W-:Y:S01]  /*1600*/  IMAD.MOV.U32 R18, RZ, RZ, RZ ;  /* 0x000000ffff127224 */ /* 0x000fe200078e00ff */
[----:B--2---:R-:W-:Y:S01]  /*1610*/  ISETP.GT.OR P2, PT, R3, 0xff, P3 ;  /* 0x000000ff0300780c */ /* 0x004fe20001f44670 */
[----:B------:R-:W2:Y:S01]  /*1620*/  MUFU.LG2 R17, R6 ;  /* 0x0000000600117308 */ /* 0x000ea20000000c00 */
[----:B------:R-:W-:-:S13]  /*1630*/  FSETP.NE.FTZ.AND P0, PT, R6, RZ, PT ;  /* 0x000000ff0600720b */ /* 0x000fda0003f15000 */
[----:B------:R-:W4:Y:S01]  /*1640*/  @P0 MUFU.RCP R18, R6 ;  /* 0x0000000600120308 */ /* 0x000f220000001000 */
[----:B-1----:R-:W-:Y:S01]  /*1650*/  ISETP.NE.AND P0, PT, RZ, UR4, PT ;  /* 0x00000004ff007c0c */ /* 0x002fe2000bf05270 */
[----:B--2---:R-:W-:Y:S01]  /*1660*/  FFMA.FTZ R17, R17, 0.69314718246459960938, R21 ;  /* 0x3f31721811117823 */ /* 0x004fe20000010015 */
[----:B---3--:R-:W-:Y:S01]  /*1670*/  VIMNMX R19, R20, R19, !PT ;  /* 0x0000001314137248 */ /* 0x008fe20007fe0100 */
[-C--:B----4-:R-:W-:Y:S01]  /*1680*/  FMUL.FTZ R12, R12, R18.reuse ;  /* 0x000000120c0c7220 */ /* 0x090fe20000410000 */
[-C--:B------:R-:W-:Y:S01]  /*1690*/  FMUL.FTZ R11, R11, R18.reuse ;  /* 0x000000120b0b7220 */ /* 0x080fe20000410000 */
[-C--:B------:R-:W-:Y:S01]  /*16a0*/  FMUL.FTZ R10, R10, R18.reuse ;  /* 0x000000120a0a7220 */ /* 0x080fe20000410000 */
[----:B------:R-:W-:-:S07]  /*16b0*/  FMUL.FTZ R18, R7, R18 ;  /* 0x0000001207127220 */ /* 0x000fce0000410000 */
        /* <DEDUP_REMOVED lines=13> */
[----:B------:R-:W-:Y:S01]  /*1790*/  IMAD R6, R32, UR5, R6 ;  /* 0x0000000520067c24 */ /* 0x000fe2000f8e0206 */
[----:B------:R-:W-:-:S04]  /*17a0*/  ULDC.64 UR4, c[0x0][0x2a8] ;  /* 0x0000aa0000047ab9 */ /* 0x000fc80000000a00 */
[----:B------:R-:W-:Y:S01]  /*17b0*/  IADD3 R21, R21, R6, RZ ;  /* 0x0000000615157210 */ /* 0x000fe20007ffe0ff */
[----:B-1----:R-:W-:-:S05]  /*17c0*/  @P1 IMAD.HI.U32 R3, R9, R3, RZ ;  /* 0x0000000309031227 */ /* 0x002fca00078e00ff */
[----:B--2---:R-:W-:-:S04]  /*17d0*/  @P1 SHF.R.U32.HI R7, RZ, R2, R3 ;  /* 0x00000002ff071219 */ /* 0x004fc80000011603 */
[C---:B------:R-:W-:Y:S01]  /*17e0*/  IADD3 R2, -R7.reuse, RZ, RZ ;  /* 0x000000ff07027210 */ /* 0x040fe20007ffe1ff */
[----:B------:R-:W-:Y:S01]  /*17f0*/  IMAD.WIDE.U32 R20, R7, UR4, R20 ;  /* 0x0000000407147c25 */ /* 0x000fe2000f8e0014 */
[----:B------:R-:W-:-:S03]  /*1800*/  SHF.R.S32.HI R3, RZ, 0x1f, R7 ;  /* 0x0000001fff037819 */ /* 0x000fc60000011407 */
        /* <DEDUP_REMOVED lines=10> */
.L_x_16:
[----:B------:R-:W-:Y:S05]  /*18b0*/  BSYNC B0 ;  /* 0x0000000000007941 */ /* 0x000fea0003800000 */
.L_x_15:
[----:B------:R-:W-:Y:S01]  /*18c0*/  IMAD R37, R8, 0x4, R0 ;  /* 0x0000000408257824 */ /* 0x000fe200078e0200 */
[----:B------:R2:W-:Y:S01]  /*18d0*/  STS [R24], R12 ;  /* 0x0000000c18007388 */ /* 0x0005e20000000800 */
[----:B------:R-:W-:Y:S01]  /*18e0*/  BSSY B1, `(.L_x_17) ;  /* 0x00000e2000017945 */ /* 0x000fe20003800000 */
[----:B------:R-:W-:Y:S02]  /*18f0*/  IMAD.MOV.U32 R9, RZ, RZ, RZ ;  /* 0x000000ffff097224 */ /* 0x000fe400078e00ff */
[----:B------:R-:W-:Y:S04]  /*1900*/  STS [R23], R11 ;  /* 0x0000000b17007388 */ /* 0x000fe80000000800 */
[----:B------:R3:W-:Y:S04]  /*1910*/  STS [R22], R10 ;  /* 0x0000000a16007388 */ /* 0x0007e80000000800 */
[----:B------:R-:W-:Y:S04]  /*1920*/  STS [R16], R18 ;  /* 0x0000001210007388 */ /* 0x000fe80000000800 */
[----:B------:R-:W-:Y:S01]  /*1930*/  @!P2 STS [R37+0x1000], R19 ;  /* 0x001000132500a388 */ /* 0x000fe20000000800 */
[----:B------:R-:W-:Y:S01]  /*1940*/  BAR.SYNC.DEFER_BLOCKING 0x0 ;  /* 0x0000000000007b1d */ /* 0x000fe20000010000 */
[----:B--2---:R-:W-:Y:S01]  /*1950*/  HFMA2.MMA R12, -RZ, RZ, 0, 0 ;  /* 0x00000000ff0c7435 */ /* 0x004fe200000001ff */
[----:B---3--:R-:W-:-:S04]  /*1960*/  CS2R R10, SRZ ;  /* 0x00000000000a7805 */ /* 0x008fc8000001ff00 */
        /* <DEDUP_REMOVED lines=15> */
[----:B------:R-:W-:Y:S01]  /*1a60*/  MOV R20, RZ ;  /* 0x000000ff00147202 */ /* 0x000fe20000000f00 */
[----:B------:R-:W-:Y:S01]  /*1a70*/  IMAD.MOV.U32 R12, RZ, RZ, RZ ;  /* 0x000000ffff0c7224 */ /* 0x000fe200078e00ff */
[----:B------:R-:W-:Y:S01]  /*1a80*/  CS2R R10, SRZ ;  /* 0x00000000000a7805 */ /* 0x000fe2000001ff00 */
[----:B------:R-:W-:Y:S01]  /*1a90*/  IMAD.MOV.U32 R9, RZ, RZ, RZ ;  /* 0x000000ffff097224 */ /* 0x000fe200078e00ff */
[----:B------:R-:W-:-:S04]  /*1aa0*/  LOP3.LUT R41, R2, 0x3, RZ, 0xc0, !PT ;  /* 0x0000000302297812 */ /* 0x000fc800078ec0ff */
[----:B------:R-:W-:-:S07]  /*1ab0*/  IADD3 R41, R2, -R41, RZ ;  /* 0x8000002902297210 */ /* 0x000fce0007ffe0ff */
.L_x_21:
[C---:B-1----:R-:W-:Y:S02]  /*1ac0*/  VIADD R6, R20.reuse, 0x3 ;  /* 0x0000000314067836 */ /* 0x042fe40000000000 */
[----:B------:R-:W-:Y:S02]  /*1ad0*/  IMAD R28, R15, 0x4, R0 ;  /* 0x000000040f1c7824 */ /* 0x000fe400078e0200 */
[----:B------:R-:W-:Y:S01]  /*1ae0*/  IMAD.SHL.U32 R7, R20, 0x8, RZ ;  /* 0x0000000814077824 */ /* 0x000fe200078e00ff */
[-C--:B------:R-:W-:Y:S01]  /*1af0*/  ISETP.GT.OR P1, PT, R6, R37.reuse, P4 ;  /* 0x000000250600720c */ /* 0x080fe20002724670 */
[C---:B------:R-:W-:Y:S02]  /*1b00*/  VIADD R42, R20.reuse, 0x4 ;  /* 0x00000004142a7836 */ /* 0x040fe40000000000 */
[C---:B------:R-:W-:Y:S01]  /*1b10*/  VIADD R21, R20.reuse, 0x5 ;  /* 0x0000000514157836 */ /* 0x040fe20000000000 */
[C---:B------:R-:W-:Y:S01]  /*1b20*/  LOP3.LUT R3, R7.reuse, 0x20, RZ, 0xc0, !PT ;  /* 0x0000002007037812 */ /* 0x040fe200078ec0ff */
[----:B------:R-:W-:Y:S01]  /*1b30*/  VIADD R29, R20, 0x6 ;  /* 0x00000006141d7836 */ /* 0x000fe20000000000 */
[----:B------:R-:W-:Y:S01]  /*1b40*/  LOP3.LUT R2, R7, 0xffffffc0, RZ, 0xc0, !PT ;  /* 0xffffffc007027812 */ /* 0x000fe200078ec0ff */
[----:B------:R-:W-:Y:S01]  /*1b50*/  VIADD R41, R41, 0xfffffffc ;  /* 0xfffffffc29297836 */ /* 0x000fe20000000000 */
[----:B------:R-:W-:Y:S02]  /*1b60*/  ISETP.GT.OR P2, PT, R21, R37, P4 ;  /* 0x000000251500720c */ /* 0x000fe40002744670 */
[----:B------:R-:W-:Y:S03]  /*1b70*/  IADD3 R2, R3, R2, R8 ;  /* 0x0000000203027210 */ /* 0x000fe60007ffe008 */
[----:B------:R-:W1:Y:S01]  /*1b80*/  @!P1 LDC.64 R18, c[0x0][0x238] ;  /* 0x00008e00ff129b82 */ /* 0x000e620000000a00 */
[----:B------:R-:W-:Y:S07]  /*1b90*/  @!P1 SHF.R.S32.HI R4, RZ, 0x1f, R6 ;  /* 0x0000001fff049819 */ /* 0x000fee0000011406 */
[----:B------:R-:W2:Y:S08]  /*1ba0*/  @!P1 LDC.64 R16, c[0x0][0x210] ;  /* 0x00008400ff109b82 */ /* 0x000eb00000000a00 */
[----:B------:R-:W3:Y:S01]  /*1bb0*/  @!P2 LDC.64 R24, c[0x0][0x238] ;  /* 0x00008e00ff18ab82 */ /* 0x000ee20000000a00 */
[-C--:B-1----:R-:W-:Y:S01]  /*1bc0*/  @!P1 IMAD R3, R4, R18.reuse, RZ ;  /* 0x0000001204039224 */ /* 0x082fe200078e02ff */
[----:B------:R-:W-:Y:S01]  /*1bd0*/  LOP3.LUT R4, R2, 0x3e0, RZ, 0xc0, !PT ;  /* 0x000003e002047812 */ /* 0x000fe200078ec0ff */
[C---:B------:R-:W-:Y:S03]  /*1be0*/  @!P1 IMAD.WIDE.U32 R22, R6.reuse, R18, R38 ;  /* 0x0000001206169225 */ /* 0x040fe600078e0026 */
[----:B------:R-:W-:Y:S01]  /*1bf0*/  SHF.R.U32.HI R4, RZ, 0x5, R4 ;  /* 0x00000005ff047819 */ /* 0x000fe20000011604 */
[----:B------:R-:W-:Y:S01]  /*1c00*/  @!P1 IMAD R19, R6, R19, R3 ;  /* 0x0000001306139224 */ /* 0x000fe200078e0203 */
[----:B--2---:R-:W-:Y:S01]  /*1c10*/  @!P1 LEA R16, P0, R22, R16, 0x2 ;  /* 0x0000001016109211 */ /* 0x004fe200078010ff */
[----:B------:R-:W-:Y:S01]  /*1c20*/  VIADD R3, R7, 0x8 ;  /* 0x0000000807037836 */ /* 0x000fe20000000000 */
[----:B------:R-:W-:Y:S01]  /*1c30*/  LOP3.LUT R4, R4, R2, RZ, 0x3c, !PT ;  /* 0x0000000204047212 */ /* 0x000fe200078e3cff */
[----:B------:R-:W-:Y:S02]  /*1c40*/  @!P1 IMAD.IADD R19, R23, 0x1, R19 ;  /* 0x0000000117139824 */ /* 0x000fe400078e0213 */
[----:B------:R-:W-:Y:S01]  /*1c50*/  VIADD R6, R7, 0x10 ;  /* 0x0000001007067836 */ /* 0x000fe20000000000 */
[----:B------:R-:W-:Y:S01]  /*1c60*/  LOP3.LUT R2, R3, 0x28, RZ, 0xc0, !PT ;  /* 0x0000002803027812 */ /* 0x000fe200078ec0ff */
[----:B------:R-:W-:Y:S01]  /*1c70*/  IMAD R4, R4, 0x4, R0 ;  /* 0x0000000404047824 */ /* 0x000fe200078e0200 */
[----:B------:R-:W-:Y:S01]  /*1c80*/  @!P1 LEA.HI.X R17, R22, R17, R19, 0x2, P0 ;  /* 0x0000001116119211 */ /* 0x000fe200000f1413 */
[----:B------:R-:W-:Y:S01]  /*1c90*/  VIADD R7, R7, 0x18 ;  /* 0x0000001807077836 */ /* 0x000fe20000000000 */
[----:B------:R-:W1:Y:S01]  /*1ca0*/  @!P2 LDC.64 R22, c[0x0][0x210] ;  /* 0x00008400ff16ab82 */ /* 0x000e620000000a00 */
[----:B------:R-:W-:Y:S02]  /*1cb0*/  LOP3.LUT R3, R3, 0xffffffc0, RZ, 0xc0, !PT ;  /* 0xffffffc003037812 */ /* 0x000fe400078ec0ff */
[----:B------:R-:W2:Y:S02]  /*1cc0*/  LDS R4, [R4] ;  /* 0x0000000004047984 */ /* 0x000ea40000000800 */
[----:B------:R-:W-:Y:S02]  /*1cd0*/  IADD3 R3, R2, R3, R8 ;  /* 0x0000000302037210 */ /* 0x000fe40007ffe008 */
[----:B------:R-:W-:Y:S01]  /*1ce0*/  @!PT LDS RZ, [RZ] ;  /* 0x00000000fffff984 */ /* 0x000fe20000000800 */
[----:B------:R-:W-:Y:S01]  /*1cf0*/  @!PT LDS RZ, [RZ] ;  /* 0x00000000fffff984 */ /* 0x000fe20000000800 */
[----:B------:R-:W-:Y:S01]  /*1d00*/  @!PT LDS RZ, [RZ] ;  /* 0x00000000fffff984 */ /* 0x000fe20000000800 */
[----:B------:R4:W-:Y:S01]  /*1d10*/  @!P1 LDGSTS.E.BYPASS.LTC128B.128 [R28+0x4020], desc[UR38][R16.64] ;  /* 0x04020000101c9fae */ /* 0x0009e2000b901d66 */
[----:B------:R-:W-:Y:S02]  /*1d20*/  ISETP.GT.OR P1, PT, R42, R37, P4 ;  /* 0x000000252a00720c */ /* 0x000fe40002724670 */
[----:B------:R-:W-:Y:S04]  /*1d30*/  LOP3.LUT R2, R3, 0x3e0, RZ, 0xc0, !PT ;  /* 0x000003e003027812 */ /* 0x000fe800078ec0ff */
[----:B------:R-:W-:Y:S01]  /*1d40*/  SHF.R.U32.HI R2, RZ, 0x5, R2 ;  /* 0x00000005ff027819 */ /* 0x000fe20000011602 */
[----:B------:R-:W0:Y:S03]  /*1d50*/  LDGDEPBAR ;  /* 0x00000000000079af */ /* 0x000e260000000000 */
[----:B------:R-:W-:Y:S03]  /*1d60*/  LOP3.LUT R3, R2, R3, RZ, 0x3c, !PT ;  /* 0x0000000302037212 */ /* 0x000fe600078e3cff */
[----:B------:R-:W5:Y:S01]  /*1d70*/  @!P1 LDC.64 R18, c[0x0][0x238] ;  /* 0x00008e00ff129b82 */ /* 0x000f620000000a00 */
[----:B------:R-:W-:Y:S01]  /*1d80*/  @!P1 SHF.R.S32.HI R2, RZ, 0x1f, R42 ;  /* 0x0000001fff029819 */ /* 0x000fe2000001142a */
[----:B------:R-:W-:Y:S06]  /*1d90*/  IMAD R3, R3, 0x4, R0 ;  /* 0x0000000403037824 */ /* 0x000fec00078e0200 */
[----:B----4-:R-:W4:Y:S01]  /*1da0*/  @!P1 LDC.64 R16, c[0x0][0x210] ;  /* 0x00008400ff109b82 */ /* 0x010f220000000a00 */
[----:B------:R-:W-:Y:S04]  /*1db0*/  DEPBAR.LE SB0, 0x3 ;  /* 0x000080c00000791a */ /* 0x000fe80000000000 */
[----:B------:R-:W1:Y:S01]  /*1dc0*/  LDS R3, [R3] ;  /* 0x0000000003037984 */ /* 0x000e620000000800 */
[----:B--2---:R-:W-:Y:S01]  /*1dd0*/  FSETP.GT.FTZ.AND P0, PT, R4, RZ, PT ;  /* 0x000000ff0400720b */ /* 0x004fe20003f14000 */
[-C--:B-----5:R-:W-:Y:S02]  /*1de0*/  @!P1 IMAD R2, R2, R18.reuse, RZ ;  /* 0x0000001202029224 */ /* 0x0a0fe400078e02ff */
[C---:B------:R-:W-:Y:S01]  /*1df0*/  @!P1 IMAD.WIDE.U32 R30, R42.reuse, R18, R38 ;  /* 0x000000122a1e9225 */ /* 0x040fe200078e0026 */
[----:B------:R-:W-:Y:S03]  /*1e00*/  ISETP.LT.OR P0, PT, R5, RZ, !P0 ;  /* 0x000000ff0500720c */ /* 0x000fe60004701670 */
[----:B------:R-:W-:Y:S01]  /*1e10*/  @!P1 IMAD R19, R42, R19, R2 ;  /* 0x000000132a139224 */ /* 0x000fe200078e0202 */
[----:B------:R-:W-:Y:S02]  /*1e20*/  ISETP.GE.OR P0, PT, R14, R13, P0 ;  /* 0x0000000d0e00720c */ /* 0x000fe40000706670 */
[C---:B------:R-:W-:Y:S02]  /*1e30*/  LOP3.LUT R2, R6.reuse, 0x30, RZ, 0xc0, !PT ;  /* 0x0000003006027812 */ /* 0x040fe400078ec0ff */
[----:B------:R-:W-:Y:S02]  /*1e40*/  LOP3.LUT R6, R6, 0xffffffc0, RZ, 0xc0, !PT ;  /* 0xffffffc006067812 */ /* 0x000fe400078ec0ff */
[----:B----4-:R-:W-:Y:S01]  /*1e50*/  @!P1 LEA R26, P3, R30, R16, 0x2 ;  /* 0x000000101e1a9211 */ /* 0x010fe200078610ff */
[----:B------:R-:W-:Y:S01]  /*1e60*/  @!P1 IMAD.IADD R16, R31, 0x1, R19 ;  /* 0x000000011f109824 */ /* 0x000fe200078e0213 */
[----:B------:R-:W-:Y:S02]  /*1e70*/  IADD3 R6, R2, R6, R8 ;  /* 0x0000000602067210 */ /* 0x000fe40007ffe008 */
[----:B------:R-:W-:Y:S02]  /*1e80*/  @!P2 SHF.R.S32.HI R2, RZ, 0x1f, R21 ;  /* 0x0000001fff02a819 */ /* 0x000fe40000011415 */
[----:B------:R-:W-:Y:S01]  /*1e90*/  @!P1 LEA.HI.X R27, R30, R17, R16, 0x2, P3 ;  /* 0x000000111e1b9211 */ /* 0x000fe200018f1410 */
[-C--:B---3--:R-:W-:Y:S01]  /*1ea0*/  @!P2 IMAD.WIDE.U32 R30, R21, R24.reuse, R38 ;  /* 0x00000018151ea225 */ /* 0x088fe200078e0026 */
        /* <DEDUP_REMOVED lines=9> */
[----:B---3--:R-:W-:Y:S01]  /*1f40*/  @!P2 IMAD R26, R2, R24, RZ ;  /* 0x00000018021aa224 */ /* 0x008fe200078e02ff */
[----:B------:R-:W-:Y:S02]  /*1f50*/  LOP3.LUT R2, R6, 0x3e0, RZ, 0xc0, !PT ;  /* 0x000003e006027812 */ /* 0x000fe400078ec0ff */
[----:B------:R-:W-:Y:S01]  /*1f60*/  @!P2 LEA R24, P3, R30, R22, 0x2 ;  /* 0x000000161e18a211 */ /* 0x000fe200078610ff */
[----:B------:R-:W-:Y:S01]  /*1f70*/  @!P2 IMAD R25, R21, R25, R26 ;  /* 0x000000191519a224 */ /* 0x000fe200078e021a */
[----:B------:R-:W-:Y:S01]  /*1f80*/  SHF.R.U32.HI R2, RZ, 0x5, R2 ;  /* 0x00000005ff027819 */ /* 0x000fe20000011602 */
[----:B------:R-:W-:Y:S04]  /*1f90*/  DEPBAR.LE SB0, 0x3 ;  /* 0x000080c00000791a */ /* 0x000fe80000000000 */
[----:B------:R-:W-:Y:S01]  /*1fa0*/  @!P2 IMAD.IADD R25, R31, 0x1, R25 ;  /* 0x000000011f19a824 */ /* 0x000fe200078e0219 */
[----:B------:R-:W-:Y:S01]  /*1fb0*/  LOP3.LUT R2, R2, R6, RZ, 0x3c, !PT ;  /* 0x0000000602027212 */ /* 0x000fe200078e3cff */
[C---:B--2---:R-:W-:Y:S01]  /*1fc0*/  @!P0 FFMA.FTZ R9, R4.reuse, R16, R9 ;  /* 0x0000001004098223 */ /* 0x044fe20000010009 */
[----:B------:R-:W-:Y:S01]  /*1fd0*/  LOP3.LUT R6, R7, 0x38, RZ, 0xc0, !PT ;  /* 0x0000003807067812 */ /* 0x000fe200078ec0ff */
[----:B------:R-:W-:Y:S01]  /*1fe0*/  @!P0 FFMA.FTZ R10, R4, R17, R10 ;  /* 0x00000011040a8223 */ /* 0x000fe2000001000a */
[----:B------:R-:W-:Y:S01]  /*1ff0*/  @!P2 LEA.HI.X R25, R30, R23, R25, 0x2, P3 ;  /* 0x000000171e19a211 */ /* 0x000fe200018f1419 */
[----:B------:R-:W-:Y:S01]  /*2000*/  IMAD R2, R2, 0x4, R0 ;  /* 0x0000000402027824 */ /* 0x000fe200078e0200 */
[----:B------:R-:W1:Y:S01]  /*2010*/  @!P1 LDS.128 R20, [R28+0x2020] ;  /* 0x002020001c149984 */ /* 0x000e620000000c00 */
[----:B------:R-:W-:Y:S01]  /*2020*/  ISETP.GT.OR P3, PT, R29, R37, P4 ;  /* 0x000000251d00720c */ /* 0x000fe20002764670 */
[C---:B------:R-:W-:Y:S01]  /*2030*/  @!P0 FFMA.FTZ R11, R4.reuse, R18, R11 ;  /* 0x00000012040b8223 */ /* 0x040fe2000001000b */
[----:B------:R-:W-:Y:S01]  /*2040*/  LOP3.LUT R7, R7, 0xffffffc0, RZ, 0xc0, !PT ;  /* 0xffffffc007077812 */ /* 0x000fe200078ec0ff */
[----:B------:R-:W-:Y:S03]  /*2050*/  @!P0 FFMA.FTZ R12, R4, R19, R12 ;  /* 0x00000013040c8223 */ /* 0x000fe6000001000c */
[----:B------:R-:W-:Y:S01]  /*2060*/  IADD3 R7, R6, R7, R8 ;  /* 0x0000000706077210 */ /* 0x000fe20007ffe008 */
[----:B------:R-:W2:Y:S03]  /*2070*/  LDS R2, [R2] ;  /* 0x0000000002027984 */ /* 0x000ea60000000800 */
[----:B------:R-:W-:Y:S01]  /*2080*/  LOP3.LUT R6, R7, 0x3e0, RZ, 0xc0, !PT ;  /* 0x000003e007067812 */ /* 0x000fe200078ec0ff */
[----:B------:R-:W-:Y:S01]  /*2090*/  @!PT LDS RZ, [RZ] ;  /* 0x00000000fffff984 */ /* 0x000fe20000000800 */
[----:B------:R-:W-:Y:S01]  /*20a0*/  @!PT LDS RZ, [RZ] ;  /* 0x00000000fffff984 */ /* 0x000fe20000000800 */
[----:B------:R-:W-:Y:S01]  /*20b0*/  @!PT LDS RZ, [RZ] ;  /* 0x00000000fffff984 */ /* 0x000fe20000000800 */
[----:B------:R3:W-:Y:S02]  /*20c0*/  @!P2 LDGSTS.E.BYPASS.LTC128B.128 [R28+0x2020], desc[UR38][R24.64] ;  /* 0x02020000181cafae */ /* 0x0007e4000b901d66 */
[----:B------:R-:W4:Y:S01]  /*20d0*/  @!P3 LDC.64 R26, c[0x0][0x210] ;  /* 0x00008400ff1abb82 */ /* 0x000f220000000a00 */
[----:B------:R-:W-:Y:S04]  /*20e0*/  SHF.R.U32.HI R6, RZ, 0x5, R6 ;  /* 0x00000005ff067819 */ /* 0x000fe80000011606 */
[----:B------:R-:W-:Y:S01]  /*20f0*/  LOP3.LUT R6, R6, R7, RZ, 0x3c, !PT ;  /* 0x0000000706067212 */ /* 0x000fe200078e3cff */
[----:B------:R-:W0:Y:S01]  /*2100*/  LDGDEPBAR ;  /* 0x00000000000079af */ /* 0x000e220000000000 */
[----:B------:R-:W-:Y:S03]  /*2110*/  @!P3 SHF.R.S32.HI R7, RZ, 0x1f, R29 ;  /* 0x0000001fff07b819 */ /* 0x000fe6000001141d */
[----:B------:R-:W-:Y:S01]  /*2120*/  IMAD R6, R6, 0x4, R0 ;  /* 0x0000000406067824 */ /* 0x000fe200078e0200 */
[----:B---3--:R-:W3:Y:S01]  /*2130*/  @!P3 LDC.64 R24, c[0x0][0x238] ;  /* 0x00008e00ff18bb82 */ /* 0x008ee20000000a00 */
[C---:B-1----:R-:W-:Y:S01]  /*2140*/  @!P1 FFMA.FTZ R9, R3.reuse, R20, R9 ;  /* 0x0000001403099223 */ /* 0x042fe20000010009 */
[----:B------:R-:W-:Y:S02]  /*2150*/  IMAD.MOV.U32 R20, RZ, RZ, R42 ;  /* 0x000000ffff147224 */ /* 0x000fe400078e002a */
[C---:B------:R-:W-:Y:S01]  /*2160*/  @!P1 FFMA.FTZ R10, R3.reuse, R21, R10 ;  /* 0x00000015030a9223 */ /* 0x040fe2000001000a */
[C---:B------:R-:W-:Y:S01]  /*2170*/  @!P1 FFMA.FTZ R11, R3.reuse, R22, R11 ;  /* 0x00000016030b9223 */ /* 0x040fe2000001000b */
[----:B------:R-:W-:Y:S04]  /*2180*/  DEPBAR.LE SB0, 0x3 ;  /* 0x000080c00000791a */ /* 0x000fe80000000000 */
[----:B------:R-:W1:Y:S01]  /*2190*/  LDS R6, [R6] ;  /* 0x0000000006067984 */ /* 0x000e620000000800 */
[----:B--2---:R-:W-:Y:S01]  /*21a0*/  FSETP.GT.FTZ.AND P2, PT, R2, RZ, PT ;  /* 0x000000ff0200720b */ /* 0x004fe20003f54000 */
[----:B------:R-:W-:Y:S03]  /*21b0*/  @!P1 FFMA.FTZ R12, R3, R23, R12 ;  /* 0x00000017030c9223 */ /* 0x000fe6000001000c */
[----:B------:R-:W-:Y:S04]  /*21c0*/  ISETP.LT.OR P2, PT, R5, RZ, !P2 ;  /* 0x000000ff0500720c */ /* 0x000fe80005741670 */
[----:B------:R-:W-:Y:S01]  /*21d0*/  ISETP.GE.OR P2, PT, R14, R13, P2 ;  /* 0x0000000d0e00720c */ /* 0x000fe20001746670 */
[-C--:B---3--:R-:W-:Y:S02]  /*21e0*/  @!P3 IMAD R7, R7, R24.reuse, RZ ;  /* 0x000000180707b224 */ /* 0x088fe400078e02ff */
[C---:B------:R-:W-:Y:S04]  /*21f0*/  @!P3 IMAD.WIDE.U32 R30, R29.reuse, R24, R38 ;  /* 0x000000181d1eb225 */ /* 0x040fe800078e0026 */
[----:B------:R-:W-:Y:S01]  /*2200*/  @!P3 IMAD R7, R29, R25, R7 ;  /* 0x000000191d07b224 */ /* 0x000fe200078e0207 */
[C---:B----4-:R-:W-:Y:S03]  /*2210*/  @!P3 LEA R44, P6, R30.reuse, R26, 0x2 ;  /* 0x0000001a1e2cb211 */ /* 0x050fe600078c10ff */
[----:B------:R-:W-:Y:S05]  /*2220*/  @!P3 IMAD.IADD R7, R31, 0x1, R7 ;  /* 0x000000011f07b824 */ /* 0x000fea00078e0207 */
[----:B------:R-:W-:Y:S02]  /*2230*/  @!P3 LEA.HI.X R45, R30, R27, R7, 0x2, P6 ;  /* 0x0000001b1e2db211 */ /* 0x000fe400030f1407 */
[----:B------:R-:W2:Y:S01]  /*2240*/  @!P2 LDS.128 R24, [R28+0x3020] ;  /* 0x003020001c18a984 */ /* 0x000ea20000000c00 */
[----:B------:R-:W-:Y:S07]  /*2250*/  ISETP.NE.AND P6, PT, R41, RZ, PT ;  /* 0x000000ff2900720c */ /* 0x000fee0003fc5270 */
[----:B------:R-:W-:Y:S01]  /*2260*/  @!PT LDS RZ, [RZ] ;  /* 0x00000000fffff984 */ /* 0x000fe20000000800 */
[----:B------:R-:W-:Y:S01]  /*2270*/  @!PT LDS RZ, [RZ] ;  /* 0x00000000fffff984 */ /* 0x000fe20000000800 */
[----:B------:R-:W-:Y:S01]  /*2280*/  @!PT LDS RZ, [RZ] ;  /* 0x00000000fffff984 */ /* 0x000fe20000000800 */
[----:B------:R3:W-:Y:S01]  /*2290*/  @!P3 LDGSTS.E.BYPASS.LTC128B.128 [R28+0x3020], desc[UR38][R44.64] ;  /* 0x030200002c1cbfae */ /* 0x0007e2000b901d66 */
[----:B-1----:R-:W-:Y:S04]  /*22a0*/  FSETP.GT.FTZ.AND P3, PT, R6, RZ, PT ;  /* 0x000000ff0600720b */ /* 0x002fe80003f74000 */
[----:B------:R-:W-:Y:S03]  /*22b0*/  ISETP.LT.OR P3, PT, R5, RZ, !P3 ;  /* 0x000000ff0500720c */ /* 0x000fe60005f61670 */
[----:B------:R-:W0:Y:S01]  /*22c0*/  LDGDEPBAR ;  /* 0x00000000000079af */ /* 0x000e220000000000 */
[----:B------:R-:W-:Y:S01]  /*22d0*/  ISETP.GE.OR P3, PT, R14, R13, P3 ;  /* 0x0000000d0e00720c */ /* 0x000fe20001f66670 */
[----:B------:R-:W-:Y:S11]  /*22e0*/  DEPBAR.LE SB0, 0x3 ;  /* 0x000080c00000791a */ /* 0x000ff60000000000 */
[----:B------:R-:W-:Y:S01]  /*22f0*/  @!UPT UIADD3 URZ, URZ, URZ, URZ ;  /* 0x0000003f3f3ff290 */ /* 0x000fe2000fffe03f */
[----:B---3--:R-:W1:Y:S01]  /*2300*/  @!P3 LDS.128 R28, [R28+0x4020] ;  /* 0x004020001c1cb984 */ /* 0x008e620000000c00 */
        /* <DEDUP_REMOVED lines=8> */
[----:B------:R-:W-:Y:S09]  /*2390*/  @P6 BRA `(.L_x_21) ;  /* 0xfffffff400c86947 */ /* 0x000ff2000383ffff */
.L_x_20:
[----:B------:R-:W-:Y:S05]  /*23a0*/  BSYNC B0 ;  /* 0x0000000000007941 */ /* 0x000fea0003800000 */
.L_x_19:
[----:B------:R-:W-:Y:S05]  /*23b0*/  @!P5 BRA `(.L_x_18) ;  /* 0x0000000000d0d947 */ /* 0x000fea0003800000 */
[----:B------:R-:W-:Y:S01]  /*23c0*/  VIADD R4, R42, 0x3 ;  /* 0x000000032a047836 */ /* 0x000fe20000000000 */
[----:B------:R-:W-:Y:S01]  /*23d0*/  HFMA2.MMA R20, -RZ, RZ, 0, 1.78813934326171875e-07 ;  /* 0x00000003ff147435 */ /* 0x000fe200000001ff */
[----:B-1----:R-:W-:-:S03]  /*23e0*/  IMAD.MOV.U32 R6, RZ, RZ, RZ ;  /* 0x000000ffff067224 */ /* 0x002fc600078e00ff */
[----:B------:R-:W-:-:S07]  /*23f0*/  SHF.R.S32.HI R7, RZ, 0x1f, R4 ;  /* 0x0000001fff077819 */ /* 0x000fce0000011404 */
.L_x_22:
        /* <DEDUP_REMOVED lines=9> */
[----:B------:R-:W1:Y:S01]  /*2490*/  @!P1 LDC.64 R16, c[0x0][0x238] ;  /* 0x00008e00ff109b82 */ /* 0x000e620000000a00 */
[----:B------:R-:W-:Y:S02]  /*24a0*/  ISETP.GE.AND P5, PT, R6, 0x3, PT ;  /* 0x000000030600780c */ /* 0x000fe40003fa6270 */
[----:B------:R-:W-:Y:S05]  /*24b0*/  SHF.R.U32.HI R2, RZ, 0x5, R2 ;  /* 0x00000005ff027819 */ /* 0x000fea0000011602 */
[----:B------:R-:W2:Y:S01]  /*24c0*/  @!P1 LDC.64 R18, c[0x0][0x210] ;  /* 0x00008400ff129b82 */ /* 0x000ea20000000a00 */
[----:B------:R-:W-:Y:S05]  /*24d0*/  LOP3.LUT R2, R2, R3, RZ, 0x3c, !PT ;  /* 0x0000000302027212 */ /* 0x000fea00078e3cff */
[----:B------:R-:W-:Y:S06]  /*24e0*/  IMAD R2, R2, 0x4, R0 ;  /* 0x0000000402027824 */ /* 0x000fec00078e0200 */
[----:B------:R-:W3:Y:S01]  /*24f0*/  LDS R2, [R2] ;  /* 0x0000000002027984 */ /* 0x000ee20000000800 */
[-C--:B-1----:R-:W-:Y:S04]  /*2500*/  @!P1 IMAD.WIDE.U32 R22, R4, R16.reuse, R38 ;  /* 0x0000001004169225 */ /* 0x082fe800078e0026 */
[----:B------:R-:W-:Y:S01]  /*2510*/  @!P1 IMAD R3, R7, R16, RZ ;  /* 0x0000001007039224 */ /* 0x000fe200078e02ff */
[----:B--2---:R-:W-:Y:S01]  /*2520*/  @!P1 LEA R18, P0, R22, R18, 0x2 ;  /* 0x0000001216129211 */ /* 0x004fe200078010ff */
[----:B------:R-:W-:Y:S02]  /*2530*/  @!P1 IMAD R16, R20, 0x400, R15 ;  /* 0x0000040014109824 */ /* 0x000fe400078e020f */
[----:B------:R-:W-:Y:S02]  /*2540*/  @!P1 IMAD R3, R4, R17, R3 ;  /* 0x0000001104039224 */ /* 0x000fe400078e0203 */
[--C-:B------:R-:W-:Y:S02]  /*2550*/  @!P1 IMAD R16, R16, 0x4, R0.reuse ;  /* 0x0000000410109824 */ /* 0x100fe400078e0200 */
[----:B------:R-:W-:Y:S02]  /*2560*/  @!P1 IMAD.IADD R3, R23, 0x1, R3 ;  /* 0x0000000117039824 */ /* 0x000fe400078e0203 */
[----:B------:R-:W-:Y:S03]  /*2570*/  VIADD R20, R20, 0x1 ;  /* 0x0000000114147836 */ /* 0x000fe60000000000 */
[----:B------:R-:W-:Y:S02]  /*2580*/  @!P1 LEA.HI.X R19, R22, R19, R3, 0x2, P0 ;  /* 0x0000001316139211 */ /* 0x000fe400000f1403 */
[----:B------:R-:W-:Y:S03]  /*2590*/  SEL R20, R20, RZ, !P3 ;  /* 0x000000ff14147207 */ /* 0x000fe60005800000 */
        /* <DEDUP_REMOVED lines=9> */
[----:B------:R-:W-:Y:S11]  /*2630*/  ISETP.GE.OR P0, PT, R14, R13, P0 ;  /* 0x0000000d0e00720c */ /* 0x000ff60000706670 */
[----:B------:R-:W-:Y:S02]  /*2640*/  @!UPT UIADD3 URZ, URZ, URZ, URZ ;  /* 0x0000003f3f3ff290 */ /* 0x000fe4000fffe03f */
[----:B-1----:R-:W-:Y:S01]  /*2650*/  @!P0 IMAD R16, R6, 0x400, R15 ;  /* 0x0000040006108824 */ /* 0x002fe200078e020f */
[----:B------:R-:W-:Y:S04]  /*2660*/  DEPBAR.LE SB0, 0x3 ;  /* 0x000080c00000791a */ /* 0x000fe80000000000 */
[----:B------:R-:W-:Y:S02]  /*2670*/  @!P0 IMAD R16, R16, 0x4, R0 ;  /* 0x0000000410108824 */ /* 0x000fe400078e0200 */
[----:B------:R-:W-:Y:S04]  /*2680*/  VIADD R6, R6, 0x1 ;  /* 0x0000000106067836 */ /* 0x000fe80000000000 */
[----:B------:R-:W1:Y:S01]  /*2690*/  @!P0 LDS.128 R16, [R16+0x1020] ;  /* 0x0010200010108984 */ /* 0x000e620000000c00 */
[----:B------:R-:W-:Y:S01]  /*26a0*/  SEL R6, R6, RZ, !P5 ;  /* 0x000000ff06067207 */ /* 0x000fe20006800000 */
[C---:B-1----:R-:W-:Y:S01]  /*26b0*/  @!P0 FFMA.FTZ R9, R2.reuse, R16, R9 ;  /* 0x0000001002098223 */ /* 0x042fe20000010009 */
[C---:B------:R-:W-:Y:S01]  /*26c0*/  @!P0 FFMA.FTZ R10, R2.reuse, R17, R10 ;  /* 0x00000011020a8223 */ /* 0x040fe2000001000a */
[C---:B------:R-:W-:Y:S01]  /*26d0*/  @!P0 FFMA.FTZ R11, R2.reuse, R18, R11 ;  /* 0x00000012020b8223 */ /* 0x040fe2000001000b */
[----:B------:R-:W-:Y:S01]  /*26e0*/  @!P0 FFMA.FTZ R12, R2, R19, R12 ;  /* 0x00000013020c8223 */ /* 0x000fe2000001000c */
[----:B------:R-:W-:Y:S09]  /*26f0*/  @P2 BRA `(.L_x_22) ;  /* 0xfffffffc00402947 */ /* 0x000ff2000383ffff */
.L_x_18:
[----:B------:R-:W-:Y:S05]  /*2700*/  BSYNC B1 ;  /* 0x0000000000017941 */ /* 0x000fea0003800000 */
.L_x_17:
[----:B------:R-:W-:Y:S05]  /*2710*/  @P4 EXIT ;  /* 0x000000000000494d */ /* 0x000fea0003800000 */
[----:B------:R-:W2:Y:S01]  /*2720*/  S2R R0, SR_CTAID.Y ;  /* 0x0000000000007919 */ /* 0x000ea20000002600 */
[----:B------:R-:W-:Y:S01]  /*2730*/  ULDC.64 UR4, c[0x0][0x288] ;  /* 0x0000a20000047ab9 */ /* 0x000fe20000000a00 */
[----:B------:R-:W-:Y:S01]  /*2740*/  F2FP.BF16.F32.PACK_AB R10, R10, R9 ;  /* 0x000000090a0a723e */ /* 0x000fe200000010ff */
[----:B------:R-:W-:Y:S01]  /*2750*/  IMAD R34, R34, UR4, RZ ;  /* 0x0000000422227c24 */ /* 0x000fe2000f8e02ff */
[----:B------:R-:W-:-:S03]  /*2760*/  F2FP.BF16.F32.PACK_AB R11, R12, R11 ;  /* 0x0000000b0c0b723e */ /* 0x000fc600000010ff */
[----:B------:R-:W-:Y:S01]  /*2770*/  IMAD R34, R35, UR5, R34 ;  /* 0x0000000523227c24 */ /* 0x000fe2000f8e0222 */
[----:B--2---:R-:W-:-:S04]  /*2780*/  SHF.L.U32 R0, R0, 0x7, RZ ;  /* 0x0000000700007819 */ /* 0x004fc800000006ff */
[----:B------:R-:W-:-:S04]  /*2790*/  IADD3 R14, P0, R14, R0, RZ ;  /* 0x000000000e0e7210 */ /* 0x000fc80007f1e0ff */
[----:B------:R-:W-:Y:S02]  /*27a0*/  LEA.HI.X.SX32 R15, R0, R36, 0x1, P0 ;  /* 0x00000024000f7211 */ /* 0x000fe400000f0eff */
[----:B------:R-:W-:Y:S01]  /*27b0*/  SHF.R.S32.HI R0, RZ, 0x1f, R5 ;  /* 0x0000001fff007819 */ /* 0x000fe20000011405 */
        /* <DEDUP_REMOVED lines=8> */
[----:B------:R-:W-:Y:S02]  /*2840*/  IADD3 R5, R15, R0, RZ ;  /* 0x000000000f057210 */ /* 0x000fe40007ffe0ff */
[----:B------:R-:W-:Y:S01]  /*2850*/  MOV R4, R14 ;  /* 0x0000000e00047202 */ /* 0x000fe20000000f00 */
[----:B------:R-:W-:-:S04]  /*2860*/  IMAD R33, R32, UR5, R33 ;  /* 0x0000000520217c24 */ /* 0x000fc8000f8e0221 */
[----:B------:R-:W-:Y:S01]  /*2870*/  IMAD.WIDE.U32 R4, R32, UR4, R4 ;  /* 0x0000000420047c25 */ /* 0x000fe2000f8e0004 */
[----:B------:R-:W-:-:S04]  /*2880*/  ULDC.64 UR4, c[0x0][0x280] ;  /* 0x0000a00000047ab9 */ /* 0x000fc80000000a00 */
[----:B------:R-:W-:Y:S02]  /*2890*/  IADD3 R33, R5, R33, RZ ;  /* 0x0000002105217210 */ /* 0x000fe40007ffe0ff */
[----:B------:R-:W-:-:S04]  /*28a0*/  LEA R2, P0, R4, UR4, 0x1 ;  /* 0x0000000404027c11 */ /* 0x000fc8000f8008ff */
[----:B------:R-:W-:-:S05]  /*28b0*/  LEA.HI.X R3, R4, UR5, R33, 0x1, P0 ;  /* 0x0000000504037c11 */ /* 0x000fca00080f0c21 */
[----:B------:R-:W-:Y:S01]  /*28c0*/  STG.E.64 desc[UR38][R2.64], R10 ;  /* 0x0000000a02007986 */ /* 0x000fe2000c101b26 */
[----:B------:R-:W-:Y:S05]  /*28d0*/  EXIT ;  /* 0x000000000000794d */ /* 0x000fea0003800000 */
.L_x_23:
        /* <DEDUP_REMOVED lines=10> */
.L_x_1567:


//--------------------- .text._ZN7cutlass13device_kernelIN5flash19FlashAttnFwdCombineIN4cute5tupleIJNS3_1CILi8EEENS5_ILi128EEEEEELi6ELi256ELi1ELb0ELb0ENS_10bfloat16_tEfNS_4arch4Sm90EEEEEvNT_6ParamsE --------------------------
	.section	.text._ZN7cutlass13device_kernelIN5flash19FlashAttnFwdCombineIN4cute5tupleIJNS3_1CILi8EEENS5_ILi128EEEEEELi6ELi256ELi1ELb0ELb0ENS_10bfloat16_tEfNS_4arch4Sm90EEEEEvNT_6ParamsE,"ax",@progbits
	.align	128
.text._ZN7cutlass13device_kernelIN5flash19FlashAttnFwdCombineIN4cute5tupleIJNS3_1CILi8EEENS5_ILi128EEEEEELi6ELi256ELi1ELb0ELb0ENS_10bfloat16_tEfNS_4arch4Sm90EEEEEvNT_6ParamsE:
        .type           _ZN7cutlass13device_kernelIN5flash19FlashAttnFwdCombineIN4cute5tupleIJNS3_1CILi8EEENS5_ILi128EEEEEELi6ELi256ELi1ELb0ELb0ENS_10bfloat16_tEfNS_4arch4Sm90EEEEEvNT_6ParamsE,@function
        .size           _ZN7cutlass13device_kernelIN5flash19FlashAttnFwdCombineIN4cute5tupleIJNS3_1CILi8EEENS5_ILi128EEEEEELi6ELi256ELi1ELb0ELb0ENS_10bfloat16_tEfNS_4arch4Sm90EEEEEvNT_6ParamsE,(.L_x_1568 - _ZN7cutlass13device_kernelIN5flash19FlashAttnFwdCombineIN4cute5tupleIJNS3_1CILi8EEENS5_ILi128EEEEEELi6ELi256ELi1ELb0ELb0ENS_10bfloat16_tEfNS_4arch4Sm90EEEEEvNT_6ParamsE)
        .other          _ZN7cutlass13device_kernelIN5flash19FlashAttnFwdCombineIN4cute5tupleIJNS3_1CILi8EEENS5_ILi128EEEEEELi6ELi256ELi1ELb0ELb0ENS_10bfloat16_tEfNS_4arch4Sm90EEEEEvNT_6ParamsE,@"STO_CUDA_ENTRY STV_DEFAULT"
_ZN7cutlass13device_kernelIN5flash19FlashAttnFwdCombineIN4cute5tupleIJNS3_1CILi8EEENS5_ILi128EEEEEELi6ELi256ELi1ELb0ELb0ENS_10bfloat16_tEfNS_4arch4Sm90EEEEEvNT_6ParamsE:
        /* <DEDUP_REMOVED lines=22> */
[----:B------:R-:W-:Y:S01]  /*0160*/  ISETP.NE.AND.EX P0, PT, RZ, UR5, PT, P0 ;  /* 0x00000005ff007c0c */ /* 0x000fe2000bf05300 */
[----:B--2---:R-:W2:Y:S02]  /*0170*/  S2R R2, SR_TID.X ;  /* 0x0000000000027919 */ /* 0x004ea40000002100 */
[----:B------:R-:W4:Y:S01]  /*0180*/  LDC R3, c[0x0][0x10] ;  /* 0x00000400ff037b82 */ /* 0x000f220000000800 */
[----:B------:R-:W-:Y:S02]  /*0190*/  ULDC UR4, c[0x0][0x14] ;  /* 0x0000050000047ab9 */ /* 0x000fe40000000800 */
[----:B------:R-:W-:Y:S01]  /*01a0*/  UIADD3 UR4, UR4, -0x1, URZ ;  /* 0xffffffff04047890 */ /* 0x000fe2000fffe03f */
[----:B----4-:R-:W-:Y:S01]  /*01b0*/  VIADD R3, R3, 0xffffffff ;  /* 0xffffffff03037836 */ /* 0x010fe20000000000 */
        /* <DEDUP_REMOVED lines=30> */
.L_x_24:
        /* <DEDUP_REMOVED lines=14> */
[----:B------:R-:W-:Y:S01]  /*0480*/  IMAD R20, R18, 0x8, R20 ;  /* 0x0000000812147824 */ /* 0x000fe200078e0214 */
        /* <DEDUP_REMOVED lines=9> */
[----:B------:R-:W-:Y:S01]  /*0520*/  ISETP.GE.AND P3, PT, R26, R16, PT ;  /* 0x000000101a00720c */ /* 0x000fe20003f66270 */
[----:B------:R-:W-:Y:S01]  /*0530*/  ULDC.64 UR4, c[0x0][0x278] ;  /* 0x00009e0000047ab9 */ /* 0x000fe20000000a00 */
[----:B------:R-:W-:Y:S02]  /*0540*/  IMAD.MOV.U32 R18, RZ, RZ, R20 ;  /* 0x000000ffff127224 */ /* 0x000fe400078e0014 */
[----:B------:R-:W-:Y:S02]  /*0550*/  IMAD R11, R33, UR4, RZ ;  /* 0x00000004210b7c24 */ /* 0x000fe4000f8e02ff */
[C---:B------:R-:W-:Y:S01]  /*0560*/  IMAD.WIDE.U32 R24, R32.reuse, UR4, RZ ;  /* 0x0000000420187c25 */ /* 0x040fe2000f8e00ff */
[----:B------:R-:W3:Y:S03]  /*0570*/  S2UR UR6, SR_CgaCtaId ;  /* 0x00000000000679c3 */ /* 0x000ee60000008800 */
[----:B------:R-:W-:Y:S01]  /*0580*/  IMAD R11, R32, UR5, R11 ;  /* 0x00000005200b7c24 */ /* 0x000fe2000f8e020b */
[----:B------:R-:W-:-:S02]  /*0590*/  ULDC.64 UR4, c[0x0][0x270] ;  /* 0x00009c0000047ab9 */ /* 0x000fc40000000a00 */
[----:B------:R-:W-:Y:S01]  /*05a0*/  @P3 MOV R23, 0xff800000 ;  /* 0xff80000000173802 */ /* 0x000fe20000000f00 */
[----:B------:R-:W-:Y:S01]  /*05b0*/  IMAD.IADD R25, R25, 0x1, R11 ;  /* 0x0000000119197824 */ /* 0x000fe200078e020b */
[----:B------:R-:W5:Y:S01]  /*05c0*/  @!P3 LDC.64 R14, c[0x0][0x268] ;  /* 0x00009a00ff0ebb82 */ /* 0x000f620000000a00 */
[----:B--2---:R-:W-:-:S13]  /*05d0*/  ISETP.NE.AND P0, PT, R22, 0x1, PT ;  /* 0x000000011600780c */ /* 0x004fda0003f05270 */
[----:B------:R-:W2:Y:S08]  /*05e0*/  @P0 LDC R19, c[0x0][0x2bc] ;  /* 0x0000af00ff130b82 */ /* 0x000eb00000000800 */
[----:B------:R-:W3:Y:S01]  /*05f0*/  @P0 LDC R10, c[0x0][0x2c0] ;  /* 0x0000b000ff0a0b82 */ /* 0x000ee20000000800 */
[----:B--2---:R-:W-:-:S05]  /*0600*/  @P0 IMAD.HI.U32 R19, R20, R19, RZ ;  /* 0x0000001314130227 */ /* 0x004fca00078e00ff */
[----:B---3--:R-:W-:Y:S02]  /*0610*/  @P0 SHF.R.U32.HI R18, RZ, R10, R19 ;  /* 0x0000000aff120219 */ /* 0x008fe40000011613 */
[----:B------:R-:W2:Y:S02]  /*0620*/  @!P3 LDC.64 R10, c[0x0][0x250] ;  /* 0x00009400ff0abb82 */ /* 0x000ea40000000a00 */
[----:B------:R-:W-:Y:S01]  /*0630*/  SHF.R.S32.HI R19, RZ, 0x1f, R18 ;  /* 0x0000001fff137819 */ /* 0x000fe20000011412 */
[C---:B------:R-:W-:Y:S01]  /*0640*/  IMAD.WIDE.U32 R24, R18.reuse, UR4, R24 ;  /* 0x0000000412187c25 */ /* 0x040fe2000f8e0018 */
[----:B------:R-:W-:-:S03]  /*0650*/  IADD3 R21, -R18, RZ, RZ ;  /* 0x000000ff12157210 */ /* 0x000fc60007ffe1ff */
[----:B------:R-:W-:Y:S01]  /*0660*/  IMAD R19, R19, UR4, RZ ;  /* 0x0000000413137c24 */ /* 0x000fe2000f8e02ff */
[----:B------:R-:W-:Y:S01]  /*0670*/  UMOV UR4, 0x400 ;  /* 0x0000040000047882 */ /* 0x000fe20000000000 */
[----:B------:R-:W-:Y:S01]  /*0680*/  IMAD R20, R22, R21, R20 ;  /* 0x0000001516147224 */ /* 0x000fe200078e0214 */
[----:B------:R-:W-:Y:S01]  /*0690*/  @!P3 SHF.R.S32.HI R22, RZ, 0x1f, R26 ;  /* 0x0000001fff16b819 */ /* 0x000fe2000001141a */
[----:B------:R-:W-:Y:S01]  /*06a0*/  IMAD R19, R18, UR5, R19 ;  /* 0x0000000512137c24 */ /* 0x000fe2000f8e0213 */
[----:B------:R-:W-:Y:S01]  /*06b0*/  LOP3.LUT R18, R26, 0x1, RZ, 0xc0, !PT ;  /* 0x000000011a127812 */ /* 0x000fe200078ec0ff */
[----:B------:R-:W-:Y:S01]  /*06c0*/  ULEA UR4, UR6, UR4, 0x18 ;  /* 0x0000000406047291 */ /* 0x000fe2000f8ec03f */
[----:B------:R-:W-:Y:S01]  /*06d0*/  SHF.R.S32.HI R21, RZ, 0x1f, R20 ;  /* 0x0000001fff157819 */ /* 0x000fe20000011414 */
[----:B-----5:R-:W-:Y:S01]  /*06e0*/  @!P3 IMAD R22, R22, R14, RZ ;  /* 0x0000000e1616b224 */ /* 0x020fe200078e02ff */
[----:B------:R-:W-:Y:S01]  /*06f0*/  ISETP.NE.U32.AND P0, PT, R18, 0x1, PT ;  /* 0x000000011200780c */ /* 0x000fe20003f05070 */
[----:B------:R-:W-:Y:S01]  /*0700*/  VIADD R18, R26, 0x20 ;  /* 0x000000201a127836 */ /* 0x000fe20000000000 */
[----:B------:R-:W-:Y:S01]  /*0710*/  IADD3 R20, P2, R20, R24, RZ ;  /* 0x0000001814147210 */ /* 0x000fe20007f5e0ff */
[----:B------:R-:W-:-:S02]  /*0720*/  @!P3 IMAD R22, R26, R15, R22 ;  /* 0x0000000f1a16b224 */ /* 0x000fc400078e0216 */
[----:B------:R-:W-:Y:S01]  /*0730*/  @P3 IMAD.U32 R15, RZ, RZ, UR4 ;  /* 0x00000004ff0f3e24 */ /* 0x000fe2000f8e00ff */
[----:B------:R-:W-:Y:S02]  /*0740*/  IADD3.X R21, R21, R25, R19, P2, !PT ;  /* 0x0000001915157210 */ /* 0x000fe400017fe413 */
[----:B------:R-:W-:Y:S01]  /*0750*/  ISETP.GE.AND P2, PT, R18, R16, PT ;  /* 0x000000101200720c */ /* 0x000fe20003f46270 */
[----:B------:R-:W-:Y:S02]  /*0760*/  @P3 IMAD R19, R12, 0x4, R15 ;  /* 0x000000040c133824 */ /* 0x000fe400078e020f */
[----:B------:R-:W-:Y:S01]  /*0770*/  @!P3 IMAD.WIDE.U32 R26, R26, R14, R20 ;  /* 0x0000000e1a1ab225 */ /* 0x000fe200078e0014 */
[----:B------:R-:W-:Y:S02]  /*0780*/  MOV R14, 0xf8 ;  /* 0x000000f8000e7802 */ /* 0x000fe40000000f00 */
[----:B------:R3:W-:Y:S01]  /*0790*/  @P3 STS [R19], R23 ;  /* 0x0000001713003388 */ /* 0x0007e20000000800 */
[----:B------:R-:W-:Y:S01]  /*07a0*/  @!P3 IMAD.U32 R15, RZ, RZ, UR4 ;  /* 0x00000004ff0fbe24 */ /* 0x000fe2000f8e00ff */
[----:B------:R-:W-:-:S02]  /*07b0*/  SEL R14, R14, 0x108, !P0 ;  /* 0x000001080e0e7807 */ /* 0x000fc40004000000 */
[----:B------:R-:W-:Y:S02]  /*07c0*/  @!P3 IADD3 R22, R27, R22, RZ ;  /* 0x000000161b16b210 */ /* 0x000fe40007ffe0ff */
[----:B--2---:R-:W-:Y:S02]  /*07d0*/  @!P3 LEA R24, P0, R26, R10, 0x2 ;  /* 0x0000000a1a18b211 */ /* 0x004fe400078010ff */
[----:B------:R-:W-:Y:S02]  /*07e0*/  @P2 IADD3 R10, R12, R14, RZ ;  /* 0x0000000e0c0a2210 */ /* 0x000fe40007ffe0ff */
[----:B------:R-:W-:Y:S01]  /*07f0*/  @!P3 LEA.HI.X R25, R26, R11, R22, 0x2, P0 ;  /* 0x0000000b1a19b211 */ /* 0x000fe200000f1416 */
[----:B------:R-:W-:Y:S01]  /*0800*/  @P2 IMAD.MOV.U32 R11, RZ, RZ, -0x800000 ;  /* 0xff800000ff0b2424 */ /* 0x000fe200078e00ff */
[----:B------:R-:W-:Y:S01]  /*0810*/  @!P3 LEA R22, R12, R15, 0x2 ;  /* 0x0000000f0c16b211 */ /* 0x000fe200078e10ff */
[----:B------:R-:W-:-:S04]  /*0820*/  @P2 IMAD R10, R10, 0x4, R15 ;  /* 0x000000040a0a2824 */ /* 0x000fc800078e020f */
[----:B------:R-:W-:Y:S01]  /*0830*/  @!PT LDS RZ, [RZ] ;  /* 0x00000000fffff984 */ /* 0x000fe20000000800 */
[----:B------:R-:W-:Y:S01]  /*0840*/  @!PT LDS RZ, [RZ] ;  /* 0x00000000fffff984 */ /* 0x000fe20000000800 */
[----:B------:R-:W-:Y:S01]  /*0850*/  @!PT LDS RZ, [RZ] ;  /* 0x00000000fffff984 */ /* 0x000fe20000000800 */
[----:B------:R3:W-:Y:S04]  /*0860*/  @!P3 LDGSTS.E.LTC128B [R22], desc[UR38][R24.64] ;  /* 0x000000001816bfae */ /* 0x0007e8000b921966 */
[----:B------:R3:W-:Y:S01]  /*0870*/  @P2 STS [R10], R11 ;  /* 0x0000000b0a002388 */ /* 0x0007e20000000800 */
[----:B------:R-:W-:Y:S05]  /*0880*/  @P2 BRA `(.L_x_26) ;  /* 0x00000000003c2947 */ /* 0x000fea0003800000 */
[----:B---3--:R-:W-:Y:S01]  /*0890*/  SHF.R.S32.HI R10, RZ, 0x1f, R18 ;  /* 0x0000001fff0a7819 */ /* 0x008fe20000011412 */
[----:B------:R-:W-:Y:S01]  /*08a0*/  ULDC.64 UR4, c[0x0][0x268] ;  /* 0x00009a0000047ab9 */ /* 0x000fe20000000a00 */
[----:B------:R-:W-:Y:S01]  /*08b0*/  IADD3 R12, R12, R14, RZ ;  /* 0x0000000e0c0c7210 */ /* 0x000fe20007ffe0ff */
[----:B------:R-:W-:-:S03]  /*08c0*/  IMAD.WIDE.U32 R20, R18, UR4, R20 ;  /* 0x0000000412147c25 */ /* 0x000fc6000f8e0014 */
[----:B------:R-:W-:Y:S01]  /*08d0*/  LEA R12, R12, R15, 0x2 ;  /* 0x0000000f0c0c7211 */ /* 0x000fe200078e10ff */
[----:B------:R-:W-:-:S04]  /*08e0*/  IMAD R10, R10, UR4, RZ ;  /* 0x000000040a0a7c24 */ /* 0x000fc8000f8e02ff */
        /* <DEDUP_REMOVED lines=9> */
.L_x_26:
[----:B------:R-:W-:Y:S05]  /*0980*/  BSYNC B0 ;  /* 0x0000000000007941 */ /* 0x000fea0003800000 */
.L_x_25:
[----:B---3--:R-:W-:Y:S01]  /*0990*/  LOP3.LUT R10, R3, 0xffffffe0, RZ, 0xc0, !PT ;  /* 0xffffffe0030a7812 */ /* 0x008fe200078ec0ff */
        /* <DEDUP_REMOVED lines=8> */
[----:B------:R-:W-:-:S02]  /*0a20*/  IMAD.SHL.U32 R14, R2, 0x4, RZ ;  /* 0x00000004020e7824 */ /* 0x000fc400078e00ff */
        /* <DEDUP_REMOVED lines=18> */
[----:B------:R-:W3:Y:S02]  /*0b50*/  @!P4 LDC.64 R20, c[0x0][0x238] ;  /* 0x00008e00ff14cb82 */ /* 0x000ee40000000a00 */
[----:B------:R-:W-:-:S02]  /*0b60*/  IMAD R35, R4, R35, R9 ;  /* 0x0000002304237224 */ /* 0x000fc400078e0209 */
[----:B------:R-:W-:Y:S02]  /*0b70*/  IMAD.IADD R23, R23, 0x1, R6 ;  /* 0x0000000117177824 */ /* 0x000fe400078e0206 */
[----:B------:R-:W-:Y:S01]  /*0b80*/  IMAD R15, R8, 0x80, R14 ;  /* 0x00000080080f7824 */ /* 0x000fe200078e020e */
[----:B------:R-:W-:Y:S01]  /*0b90*/  SHF.R.S32.HI R34, RZ, 0x1f, R35 ;  /* 0x0000001fff227819 */ /* 0x000fe20000011423 */
[----:B--2---:R-:W2:Y:S01]  /*0ba0*/  @!P5 LDC.64 R18, c[0x0][0x238] ;  /* 0x00008e00ff12db82 */ /* 0x004ea20000000a00 */
        /* <DEDUP_REMOVED lines=8> */
[----:B---3--:R-:W-:Y:S02]  /*0c30*/  @!P4 IADD3 R20, P2, R38, R20, RZ ;  /* 0x000000142614c210 */ /* 0x008fe40007f5e0ff */
[----:B-1----:R-:W-:-:S03]  /*0c40*/  LEA R0, R0, R3, 0x18 ;  /* 0x0000000300007211 */ /* 0x002fc600078ec0ff */
[----:B------:R-:W1:Y:S01]  /*0c50*/  @!P4 LDC.64 R10, c[0x0][0x210] ;  /* 0x00008400ff0acb82 */ /* 0x000e620000000a00 */
[C---:B--2---:R-:W-:Y:S01]  /*0c60*/  @!P5 LEA R12, P0, R18.reuse, R38, 0x1 ;  /* 0x00000026120cd211 */ /* 0x044fe200078008ff */
[----:B------:R-:W-:Y:S02]  /*0c70*/  @!P4 IMAD.X R21, R39, 0x1, R21, P2 ;  /* 0x000000012715c824 */ /* 0x000fe400010e0615 */
[--C-:B------:R-:W-:Y:S01]  /*0c80*/  @!P4 IMAD R3, R15, 0x4, R0.reuse ;  /* 0x000000040f03c824 */ /* 0x100fe200078e0200 */
[----:B------:R-:W-:Y:S01]  /*0c90*/  @!P5 LEA.HI.X R19, R18, R39, R19, 0x1, P0 ;  /* 0x000000271213d211 */ /* 0x000fe200000f0c13 */
[----:B------:R-:W-:Y:S01]  /*0ca0*/  IMAD R37, R8, 0x4, R0 ;  /* 0x0000000408257824 */ /* 0x000fe200078e0200 */
[----:B----4-:R-:W-:-:S04]  /*0cb0*/  @!P4 LEA R16, P3, R38, R16, 0x2 ;  /* 0x000000102610c211 */ /* 0x010fc800078610ff */
[----:B------:R-:W-:Y:S02]  /*0cc0*/  @!P4 LEA.HI.X R17, R38, R17, R39, 0x2, P3 ;  /* 0x000000112611c211 */ /* 0x000fe400018f1427 */
[----:B------:R-:W-:Y:S02]  /*0cd0*/  ISETP.NE.AND P3, PT, R2, RZ, PT ;  /* 0x000000ff0200720c */ /* 0x000fe40003f65270 */
[C---:B-----5:R-:W-:Y:S01]  /*0ce0*/  @!P5 LEA R6, P0, R12.reuse, R6, 0x2 ;  /* 0x000000060c06d211 */ /* 0x060fe200078010ff */
[----:B------:R-:W-:Y:S01]  /*0cf0*/  @!PT LDS RZ, [RZ] ;  /* 0x00000000fffff984 */ /* 0x000fe20000000800 */
[----:B------:R-:W-:Y:S01]  /*0d00*/  @!PT LDS RZ, [RZ] ;  /* 0x00000000fffff984 */ /* 0x000fe20000000800 */
[----:B------:R-:W-:Y:S01]  /*0d10*/  @!PT LDS RZ, [RZ] ;  /* 0x00000000fffff984 */ /* 0x000fe20000000800 */
[----:B------:R2:W-:Y:S03]  /*0d20*/  @!P4 LDGSTS.E.BYPASS.LTC128B.128 [R3+0x820], desc[UR38][R16.64] ;  /* 0x008200001003cfae */ /* 0x0005e6000b901d66 */
[----:B------:R-:W-:Y:S01]  /*0d30*/  @!P5 LEA.HI.X R7, R12, R7, R19, 0x2, P0 ;  /* 0x000000070c07d211 */ /* 0x000fe200000f1413 */
[----:B------:R-:W-:Y:S01]  /*0d40*/  @!P4 IMAD R12, R15, 0x4, R0 ;  /* 0x000000040f0cc824 */ /* 0x000fe200078e0200 */
[----:B------:R-:W0:Y:S01]  /*0d50*/  LDGDEPBAR ;  /* 0x00000000000079af */ /* 0x000e220000000000 */
[----:B-1----:R-:W-:-:S04]  /*0d60*/  @!P4 LEA R10, P2, R20, R10, 0x2 ;  /* 0x0000000a140ac211 */ /* 0x002fc800078410ff */
[----:B------:R-:W-:-:S05]  /*0d70*/  @!P4 LEA.HI.X R11, R20, R11, R21, 0x2, P2 ;  /* 0x0000000b140bc211 */ /* 0x000fca00010f1415 */
[----:B------:R-:W-:Y:S04]  /*0d80*/  @!P4 LDGSTS.E.BYPASS.LTC128B.128 [R12+0x1820], desc[UR38][R10.64] ;  /* 0x018200000a0ccfae */ /* 0x000fe8000b901d66 */
[----:B------:R-:W0:Y:S01]  /*0d90*/  LDGDEPBAR ;  /* 0x00000000000079af */ /* 0x000e220000000000 */
[----:B--2---:R-:W-:Y:S02]  /*0da0*/  @!P5 IMAD R3, R15, 0x4, R0 ;  /* 0x000000040f03d824 */ /* 0x004fe400078e0200 */
[----:B------:R-:W-:-:S03]  /*0db0*/  IMAD.SHL.U32 R16, R2, 0x8, RZ ;  /* 0x0000000802107824 */ /* 0x000fc600078e00ff */
[----:B------:R1:W-:Y:S02]  /*0dc0*/  @!P5 LDGSTS.E.BYPASS.LTC128B.128 [R3+0x2820], desc[UR38][R6.64] ;  /* 0x028200000603dfae */ /* 0x0003e4000b901d66 */
[----:B------:R-:W-:Y:S02]  /*0dd0*/  LOP3.LUT R16, R16, 0xf8, RZ, 0xc0, !PT ;  /* 0x000000f810107812 */ /* 0x000fe400078ec0ff */
[----:B------:R-:W0:Y:S02]  /*0de0*/  LDGDEPBAR ;  /* 0x00000000000079af */ /* 0x000e240000000000 */
[----:B------:R-:W-:Y:S02]  /*0df0*/  LOP3.LUT R16, R16, 0x7, R8, 0xf8, !PT ;  /* 0x0000000710107812 */ /* 0x000fe400078ef808 */
[----:B-1----:R-:W-:Y:S01]  /*0e00*/  LOP3.LUT R3, R2, 0x1, RZ, 0xc0, !PT ;  /* 0x0000000102037812 */ /* 0x002fe200078ec0ff */
[----:B------:R-:W-:-:S06]  /*0e10*/  DEPBAR.LE SB0, 0x3 ;  /* 0x000080c00000791a */ /* 0x000fcc0000000000 */
[----:B------:R-:W-:Y:S05]  /*0e20*/  WARPSYNC.ALL ;  /* 0x0000000000007948 */ /* 0x000fea0003800000 */
[----:B------:R-:W-:Y:S01]  /*0e30*/  SHF.R.U32.HI R6, RZ, 0x2, R2 ;  /* 0x00000002ff067819 */ /* 0x000fe20000011602 */
[----:B------:R-:W1:Y:S08]  /*0e40*/  S2UR UR4, SR_CTAID.Y ;  /* 0x00000000000479c3 */ /* 0x000e700000002600 */
[----:B------:R-:W-:Y:S01]  /*0e50*/  BAR.SYNC.DEFER_BLOCKING 0x0 ;  /* 0x0000000000007b1d */ /* 0x000fe20000010000 */
[----:B------:R-:W-:-:S02]  /*0e60*/  ISETP.NE.U32.AND P0, PT, R3, 0x1, PT ;  /* 0x000000010300780c */ /* 0x000fc40003f05070 */
[----:B------:R-:W-:-:S05]  /*0e70*/  LOP3.LUT R6, R16, 0x7, R6, 0x78, !PT ;  /* 0x0000000710067812 */ /* 0x000fca00078e7806 */
[----:B------:R-:W-:-:S04]  /*0e80*/  IMAD R6, R6, 0x4, R0 ;  /* 0x0000000406067824 */ /* 0x000fc800078e0200 */
[C---:B------:R-:W-:Y:S02]  /*0e90*/  VIADD R3, R6.reuse, 0x3e0 ;  /* 0x000003e006037836 */ /* 0x040fe40000000000 */
[----:B------:R-:W-:-:S05]  /*0ea0*/  @P0 VIADD R3, R6, 0x420 ;  /* 0x0000042006030836 */ /* 0x000fca0000000000 */
[----:B------:R-:W-:Y:S04]  /*0eb0*/  LDS R11, [R3] ;  /* 0x00000000030b7984 */ /* 0x000fe80000000800 */
[----:B------:R-:W2:Y:S02]  /*0ec0*/  LDS R10, [R6] ;  /* 0x00000000060a7984 */ /* 0x000ea40000000800 */
[----:B--2---:R-:W-:Y:S02]  /*0ed0*/  FMNMX.FTZ R7, R11, R10, !PT ;  /* 0x0000000a0b077209 */ /* 0x004fe40007810000 */
[----:B------:R-:W-:-:S03]  /*0ee0*/  FSETP.NEU.FTZ.AND P2, PT, R10, -INF , PT ;  /* 0xff8000000a00780b */ /* 0x000fc60003f5d000 */
        /* <DEDUP_REMOVED lines=14> */
[----:B------:R-:W-:Y:S01]  /*0fd0*/  FADD.FTZ R17, R11, -R17 ;  /* 0x800000110b117221 */ /* 0x000fe20000010000 */
[----:B------:R-:W-:Y:S02]  /*0fe0*/  SEL R11, R2, 0xffffffff, P2 ;  /* 0xffffffff020b7807 */ /* 0x000fe40001000000 */
[----:B------:R-:W-:Y:S01]  /*0ff0*/  FMUL.FTZ R18, R18, 1.4426950216293334961 ;  /* 0x3fb8aa3b12127820 */ /* 0x000fe20000410000 */
[----:B------:R-:W-:-:S05]  /*1000*/  FMUL.FTZ R17, R17, 1.4426950216293334961 ;  /* 0x3fb8aa3b11117820 */ /* 0x000fca0000410000 */
[----:B------:R-:W2:Y:S01]  /*1010*/  MUFU.EX2 R18, R18 ;  /* 0x0000001200127308 */ /* 0x000ea20000000800 */
[----:B------:R-:W-:-:S07]  /*1020*/  @P0 VIADD R11, R2, 0x20 ;  /* 0x00000020020b0836 */ /* 0x000fce0000000000 */
[----:B------:R-:W3:Y:S01]  /*1030*/  MUFU.EX2 R17, R17 ;  /* 0x0000001100117308 */ /* 0x000ee20000000800 */
[----:B--2---:R-:W-:-:S04]  /*1040*/  FADD.FTZ R7, RZ, R18 ;  /* 0x00000012ff077221 */ /* 0x004fc80000010000 */
[----:B---3--:R-:W-:-:S05]  /*1050*/  FADD.FTZ R7, R7, R17 ;  /* 0x0000001107077221 */ /* 0x008fca0000010000 */
        /* <DEDUP_REMOVED lines=18> */
[----:B------:R-:W-:-:S02]  /*1180*/  IMAD.MOV.U32 R7, RZ, RZ, RZ ;  /* 0x000000ffff077224 */ /* 0x000fc400078e00ff */
[----:B----4-:R-:W-:Y:S02]  /*1190*/  FADD.FTZ R16, R10, R16 ;  /* 0x000000100a107221 */ /* 0x010fe40000010000 */
[----:B------:R-:W3:Y:S01]  /*11a0*/  SHFL.BFLY PT, R19, R20, 0x1, 0x1f ;  /* 0x0c201f0014137f89 */ /* 0x000ee200000e0000 */
        /* <DEDUP_REMOVED lines=8> */
[----:B------:R-:W-:-:S09]  /*1230*/  FMUL.FTZ R17, R17, R7 ;  /* 0x0000000711117220 */ /* 0x000fd20000410000 */
        /* <DEDUP_REMOVED lines=31> */
.L_x_28:
[----:B------:R-:W-:Y:S05]  /*1430*/  BSYNC B0 ;  /* 0x0000000000007941 */ /* 0x000fea0003800000 */
.L_x_27:
[----:B------:R-:W-:Y:S01]  /*1440*/  STS [R6], R18 ;  /* 0x0000001206007388 */ /* 0x000fe20000000800 */
[----:B------:R-:W-:Y:S01]  /*1450*/  BSSY B1, `(.L_x_29) ;  /* 0x00000e0000017945 */ /* 0x000fe20003800000 */
[----:B------:R-:W-:Y:S02]  /*1460*/  IMAD.MOV.U32 R12, RZ, RZ, RZ ;  /* 0x000000ffff0c7224 */ /* 0x000fe400078e00ff */
[----:B------:R-:W-:Y:S01]  /*1470*/  STS [R3], R17 ;  /* 0x0000001103007388 */ /* 0x000fe20000000800 */
[----:B------:R-:W-:-:S03]  /*1480*/  IMAD.MOV.U32 R9, RZ, RZ, RZ ;  /* 0x000000ffff097224 */ /* 0x000fc600078e00ff */
[----:B------:R1:W-:Y:S01]  /*1490*/  @!P2 STS [R37+0x800], R11 ;  /* 0x0008000b2500a388 */ /* 0x0003e20000000800 */
[----:B------:R-:W-:Y:S01]  /*14a0*/  BAR.SYNC.DEFER_BLOCKING 0x0 ;  /* 0x0000000000007b1d */ /* 0x000fe20000010000 */
[----:B-1----:R-:W-:-:S05]  /*14b0*/  CS2R R10, SRZ ;  /* 0x00000000000a7805 */ /* 0x002fca000001ff00 */
[----:B------:R-:W1:Y:S02]  /*14c0*/  LDS R37, [R37+0x800] ;  /* 0x0008000025257984 */ /* 0x000e640000000800 */
[----:B-1----:R-:W-:-:S13]  /*14d0*/  ISETP.GE.AND P0, PT, R37, RZ, PT ;  /* 0x000000ff2500720c */ /* 0x002fda0003f06270 */
        /* <DEDUP_REMOVED lines=19> */
.L_x_33:
[C---:B------:R-:W-:Y:S02]  /*1610*/  VIADD R6, R20.reuse, 0x3 ;  /* 0x0000000314067836 */ /* 0x040fe40000000000 */
        /* <DEDUP_REMOVED lines=141> */
.L_x_32:
[----:B------:R-:W-:Y:S05]  /*1ef0*/  BSYNC B0 ;  /* 0x0000000000007941 */ /* 0x000fea0003800000 */
.L_x_31:
[----:B------:R-:W-:Y:S05]  /*1f00*/  @!P5 BRA `(.L_x_30) ;  /* 0x0000000000d0d947 */ /* 0x000fea0003800000 */
[----:B------:R-:W-:Y:S01]  /*1f10*/  VIADD R4, R42, 0x3 ;  /* 0x000000032a047836 */ /* 0x000fe20000000000 */
[----:B------:R-:W-:Y:S01]  /*1f20*/  MOV R20, 0x3 ;  /* 0x0000000300147802 */ /* 0x000fe20000000f00 */
[----:B------:R-:W-:-:S03]  /*1f30*/  IMAD.MOV.U32 R6, RZ, RZ, RZ ;  /* 0x000000ffff067224 */ /* 0x000fc600078e00ff */
[----:B------:R-:W-:-:S07]  /*1f40*/  SHF.R.S32.HI R7, RZ, 0x1f, R4 ;  /* 0x0000001fff077819 */ /* 0x000fce0000011404 */
.L_x_34:
        /* <DEDUP_REMOVED lines=48> */
.L_x_30:
[----:B------:R-:W-:Y:S05]  /*2250*/  BSYNC B1 ;  /* 0x0000000000017941 */ /* 0x000fea0003800000 */
.L_x_29:
[----:B------:R-:W-:Y:S05]  /*2260*/  @P4 EXIT ;  /* 0x000000000000494d */ /* 0x000fea0003800000 */
[----:B------:R-:W1:Y:S01]  /*2270*/  S2R R0, SR_CTAID.Y ;  /* 0x0000000000007919 */ /* 0x000e620000002600 */
[----:B------:R-:W-:Y:S01]  /*2280*/  ULDC.64 UR4, c[0x0][0x288] ;  /* 0x0000a20000047ab9 */ /* 0x000fe20000000a00 */
[----:B------:R-:W-:Y:S01]  /*2290*/  F2FP.BF16.F32.PACK_AB R8, R12, R11 ;  /* 0x0000000b0c08723e */ /* 0x000fe200000010ff */
[----:B------:R-:W-:Y:S01]  /*22a0*/  IMAD R34, R34, UR4, RZ ;  /* 0x0000000422227c24 */ /* 0x000fe2000f8e02ff */
[----:B------:R-:W-:-:S03]  /*22b0*/  F2FP.BF16.F32.PACK_AB R9, R9, R10 ;  /* 0x0000000a0909723e */ /* 0x000fc600000010ff */
[----:B------:R-:W-:Y:S01]  /*22c0*/  IMAD R34, R35, UR5, R34 ;  /* 0x0000000523227c24 */ /* 0x000fe2000f8e0222 */
[----:B-1----:R-:W-:-:S04]  /*22d0*/  SHF.L.U32 R0, R0, 0x7, RZ ;  /* 0x0000000700007819 */ /* 0x002fc800000006ff */
        /* <DEDUP_REMOVED lines=21> */
.L_x_35:
        /* <DEDUP_REMOVED lines=13> */
.L_x_1568:


//--------------------- .text._ZN7cutlass13device_kernelIN5flash19FlashAttnFwdCombineIN4cute5tupleIJNS3_1CILi8EEENS5_ILi128EEEEEELi5ELi256ELi1ELb0ELb0ENS_10bfloat16_tEfNS_4arch4Sm90EEEEEvNT_6ParamsE --------------------------
	.section	.text._ZN7cutlass13device_kernelIN5flash19FlashAttnFwdCombineIN4cute5tupleIJNS3_1CILi8EEENS5_ILi128EEEEEELi5ELi256ELi1ELb0ELb0ENS_10bfloat16_tEfNS_4arch4Sm90EEEEEvNT_6ParamsE,"ax",@progbits
	.align	128
.text._ZN7cutlass13device_kernelIN5flash19FlashAttnFwdCombineIN4cute5tupleIJNS3_1CILi8EEENS5_ILi128EEEEEELi5ELi256ELi1ELb0ELb0ENS_10bfloat16_tEfNS_4arch4Sm90EEEEEvNT_6ParamsE:
        .type           _ZN7cutlass13device_kernelIN5flash19FlashAttnFwdCombineIN4cute5tupleIJNS3_1CILi8EEENS5_ILi128EEEEEELi5ELi256ELi1ELb0ELb0ENS_10bfloat16_tEfNS_4arch4Sm90EEEEEvNT_6ParamsE,@function
        .size           _ZN7cutlass13device_kernelIN5flash19FlashAttnFwdCombineIN4cute5tupleIJNS3_1CILi8EEENS5_ILi128EEEEEELi5ELi256ELi1ELb0ELb0ENS_10bfloat16_tEfNS_4arch4Sm90EEEEEvNT_6ParamsE,(.L_x_1569 - _ZN7cutlass13device_kernelIN5flash19FlashAttnFwdCombineIN4cute5tupleIJNS3_1CILi8EEENS5_ILi128EEEEEELi5ELi256ELi1ELb0ELb0ENS_10bfloat16_tEfNS_4arch4Sm90EEEEEvNT_6ParamsE)
        .other          _ZN7cutlass13device_kernelIN5flash19FlashAttnFwdCombineIN4cute5tupleIJNS3_1CILi8EEENS5_ILi128EEEEEELi5ELi256ELi1ELb0ELb0ENS_10bfloat16_tEfNS_4arch4Sm90EEEEEvNT_6ParamsE,@"STO_CUDA_ENTRY STV_DEFAULT"
_ZN7cutlass13device_kernelIN5flash19FlashAttnFwdCombineIN4cute5tupleIJNS3_1CILi8EEENS5_ILi128EEEEEELi5ELi256ELi1ELb0ELb0ENS_10bfloat16_tEfNS_4arch4Sm90EEEEEvNT_6ParamsE:
        /* <DEDUP_REMOVED lines=58> */
.L_x_36:
[----:B------:R-:W1:Y:S01]  /*03a0*/  LDC R4, c[0x0][0x2b8] ;  /* 0x0000ae00ff047b82 */ /* 0x000e620000000800 */
[----:B------:R-:W-:Y:S01]  /*03b0*/  SHF.R.S32.HI R3, RZ, 0x1f, R2 ;  /* 0x0000001fff037819 */ /* 0x000fe20000011402 */
[----:B------:R-:W-:Y:S01]  /*03c0*/  BSSY B0, `(.L_x_37) ;  /* 0x0000041000007945 */ /* 0x000fe20003800000 */
[----:B-----5:R-:W-:Y:S02]  /*03d0*/  SHF.R.S32.HI R33, RZ, 0x1f, R32 ;  /* 0x0000001fff217819 */ /* 0x020fe40000011420 */
[CC--:B------:R-:W-:Y:S02]  /*03e0*/  LEA.HI R11, R3.reuse, R2.reuse, RZ, 0x3 ;  /* 0x00000002030b7211 */ /* 0x0c0fe400078f18ff */
[----:B------:R-:W-:Y:S01]  /*03f0*/  LEA.HI R3, R3, R2, RZ, 0x5 ;  /* 0x0000000203037211 */ /* 0x000fe200078f28ff */
[----:B------:R-:W2:Y:S01]  /*0400*/  LDC R13, c[0x0][0x21c] ;  /* 0x00008700ff0d7b82 */ /* 0x000ea20000000800 */
[----:B------:R-:W-:Y:S02]  /*0410*/  LOP3.LUT R10, R11, 0xfffffff8, RZ, 0xc0, !PT ;  /* 0xfffffff80b0a7812 */ /* 0x000fe400078ec0ff */
[----:B------:R-:W-:-:S03]  /*0420*/  SHF.R.S32.HI R8, RZ, 0x5, R3 ;  /* 0x00000005ff087819 */ /* 0x000fc60000011403 */
[----:B------:R-:W-:Y:S02]  /*0430*/  IMAD.IADD R10, R2, 0x1, -R10 ;  /* 0x00000001020a7824 */ /* 0x000fe400078e0a0a */
[----:B------:R-:W3:Y:S01]  /*0440*/  LDC.64 R6, c[0x0][0x248] ;  /* 0x00009200ff067b82 */ /* 0x000ee20000000a00 */
[C---:B------:R-:W-:Y:S02]  /*0450*/  IMAD R9, R18.reuse, 0x8, R8 ;  /* 0x0000000812097824 */ /* 0x040fe400078e0208 */
[----:B------:R-:W-:Y:S01]  /*0460*/  IMAD R10, R18, 0x8, R10 ;  /* 0x00000008120a7824 */ /* 0x000fe200078e020a */
[----:B-1----:R-:W-:-:S04]  /*0470*/  ISETP.NE.AND P1, PT, R4, 0x1, PT ;  /* 0x000000010400780c */ /* 0x002fc80003f25270 */
[----:B------:R-:W-:-:S09]  /*0480*/  ISETP.GE.AND P0, PT, R10, R17, PT ;  /* 0x000000110a00720c */ /* 0x000fd20003f06270 */
[----:B------:R-:W1:Y:S08]  /*0490*/  @P1 LDC R5, c[0x0][0x2bc] ;  /* 0x0000af00ff051b82 */ /* 0x000e700000000800 */
[----:B------:R-:W4:Y:S01]  /*04a0*/  @P1 LDC R0, c[0x0][0x2c0] ;  /* 0x0000b000ff001b82 */ /* 0x000f220000000800 */
[----:B--23--:R-:W-:Y:S05]  /*04b0*/  @P0 BRA `(.L_x_38) ;  /* 0x0000000000c40947 */ /* 0x00cfea0003800000 */
[----:B------:R-:W2:Y:S01]  /*04c0*/  LDC R15, c[0x0][0x2b8] ;  /* 0x0000ae00ff0f7b82 */ /* 0x000ea20000000800 */
[----:B------:R-:W-:Y:S01]  /*04d0*/  SHF.R.S32.HI R18, RZ, 0x3, R11 ;  /* 0x00000003ff127819 */ /* 0x000fe2000001140b */
[----:B------:R-:W-:-:S03]  /*04e0*/  UMOV UR5, 0x400 ;  /* 0x0000040000057882 */ /* 0x000fc60000000000 */
[C---:B------:R-:W-:Y:S01]  /*04f0*/  ISETP.GE.AND P0, PT, R18.reuse, R16, PT ;  /* 0x000000101200720c */ /* 0x040fe20003f06270 */
[----:B------:R-:W-:Y:S01]  /*0500*/  IMAD.SHL.U32 R19, R18, 0x8, RZ ;  /* 0x0000000812137824 */ /* 0x000fe200078e00ff */
[----:B------:R-:W-:Y:S01]  /*0510*/  SHF.R.U32.HI R11, RZ, 0x2, R18 ;  /* 0x00000002ff0b7819 */ /* 0x000fe20000011612 */
[----:B------:R-:W3:Y:S03]  /*0520*/  S2UR UR4, SR_CgaCtaId ;  /* 0x00000000000479c3 */ /* 0x000ee60000008800 */
[----:B------:R-:W-:-:S04]  /*0530*/  LOP3.LUT R19, R19, 0xf8, RZ, 0xc0, !PT ;  /* 0x000000f813137812 */ /* 0x000fc800078ec0ff */
[----:B------:R-:W-:-:S04]  /*0540*/  LOP3.LUT R19, R19, 0x7, R2, 0xf8, !PT ;  /* 0x0000000713137812 */ /* 0x000fc800078ef802 */
[----:B------:R-:W-:Y:S01]  /*0550*/  LOP3.LUT R19, R19, 0x7, R11, 0x78, !PT ;  /* 0x0000000713137812 */ /* 0x000fe200078e780b */
[----:B------:R-:W-:Y:S01]  /*0560*/  @P0 IMAD.MOV.U32 R11, RZ, RZ, -0x800000 ;  /* 0xff800000ff0b0424 */ /* 0x000fe200078e00ff */
[----:B--2---:R-:W-:Y:S01]  /*0570*/  ISETP.NE.AND P2, PT, R15, 0x1, PT ;  /* 0x000000010f00780c */ /* 0x004fe20003f45270 */
[----:B---3--:R-:W-:-:S12]  /*0580*/  ULEA UR4, UR4, UR5, 0x18 ;  /* 0x0000000504047291 */ /* 0x008fd8000f8ec03f */
[----:B------:R-:W2:Y:S01]  /*0590*/  @P2 LDC R14, c[0x0][0x2bc] ;  /* 0x0000af00ff0e2b82 */ /* 0x000ea20000000800 */
[----:B------:R-:W-:-:S05]  /*05a0*/  LEA R19, R19, UR4, 0x2 ;  /* 0x0000000413137c11 */ /* 0x000fca000f8e10ff */
[----:B------:R3:W-:Y:S02]  /*05b0*/  @P0 STS [R19], R11 ;  /* 0x0000000b13000388 */ /* 0x0007e40000000800 */
[----:B------:R-:W5:Y:S01]  /*05c0*/  @P2 LDC R12, c[0x0][0x2c0] ;  /* 0x0000b000ff0c2b82 */ /* 0x000f620000000800 */
[----:B--2---:R-:W-:-:S04]  /*05d0*/  @P2 IMAD.HI.U32 R14, R10, R14, RZ ;  /* 0x0000000e0a0e2227 */ /* 0x004fc800078e00ff */
[----:B---3--:R-:W-:Y:S01]  /*05e0*/  IMAD.MOV.U32 R11, RZ, RZ, R10 ;  /* 0x000000ffff0b7224 */ /* 0x008fe200078e000a */
[----:B-----5:R-:W-:-:S05]  /*05f0*/  @P2 SHF.R.U32.HI R11, RZ, R12, R14 ;  /* 0x0000000cff0b2219 */ /* 0x020fca000001160e */
[----:B------:R-:W-:-:S04]  /*0600*/  IMAD.MOV R12, RZ, RZ, -R11 ;  /* 0x000000ffff0c7224 */ /* 0x000fc800078e0a0b */
[----:B------:R-:W-:Y:S01]  /*0610*/  IMAD R15, R15, R12, R10 ;  /* 0x0000000c0f0f7224 */ /* 0x000fe200078e020a */
[----:B------:R-:W-:Y:S06]  /*0620*/  @P0 BRA `(.L_x_38) ;  /* 0x0000000000680947 */ /* 0x000fec0003800000 */
[----:B------:R-:W-:Y:S01]  /*0630*/  SHF.R.S32.HI R10, RZ, 0x1f, R18 ;  /* 0x0000001fff0a7819 */ /* 0x000fe20000011412 */
[----:B------:R-:W-:Y:S01]  /*0640*/  ULDC.64 UR4, c[0x0][0x268] ;  /* 0x00009a0000047ab9 */ /* 0x000fe20000000a00 */
[----:B------:R-:W-:Y:S01]  /*0650*/  SHF.R.S32.HI R12, RZ, 0x1f, R11 ;  /* 0x0000001fff0c7819 */ /* 0x000fe2000001140b */
[----:B------:R-:W-:-:S04]  /*0660*/  IMAD.WIDE.U32 R20, R18, UR4, RZ ;  /* 0x0000000412147c25 */ /* 0x000fc8000f8e00ff */
[----:B------:R-:W-:-:S04]  /*0670*/  IMAD R10, R10, UR4, RZ ;  /* 0x000000040a0a7c24 */ /* 0x000fc8000f8e02ff */
[----:B------:R-:W-:Y:S01]  /*0680*/  IMAD R18, R18, UR5, R10 ;  /* 0x0000000512127c24 */ /* 0x000fe2000f8e020a */
[----:B------:R-:W-:Y:S02]  /*0690*/  ULDC.64 UR4, c[0x0][0x278] ;  /* 0x00009e0000047ab9 */ /* 0x000fe40000000a00 */
[----:B------:R-:W-:Y:S02]  /*06a0*/  IMAD R10, R33, UR4, RZ ;  /* 0x00000004210a7c24 */ /* 0x000fe4000f8e02ff */
[----:B------:R-:W-:Y:S02]  /*06b0*/  IADD3 R21, R21, R18, RZ ;  /* 0x0000001215157210 */ /* 0x000fe40007ffe0ff */
[C---:B------:R-:W-:Y:S02]  /*06c0*/  IMAD R10, R32.reuse, UR5, R10 ;  /* 0x00000005200a7c24 */ /* 0x040fe4000f8e020a */
[----:B------:R-:W-:Y:S01]  /*06d0*/  IMAD.WIDE.U32 R20, R32, UR4, R20 ;  /* 0x0000000420147c25 */ /* 0x000fe2000f8e0014 */
[----:B------:R-:W-:-:S03]  /*06e0*/  ULDC.64 UR4, c[0x0][0x270] ;  /* 0x00009c0000047ab9 */ /* 0x000fc60000000a00 */
[----:B------:R-:W-:Y:S01]  /*06f0*/  IMAD R12, R12, UR4, RZ ;  /* 0x000000040c0c7c24 */ /* 0x000fe2000f8e02ff */
[----:B------:R-:W-:Y:S02]  /*0700*/  IADD3 R21, R21, R10, RZ ;  /* 0x0000000a15157210 */ /* 0x000fe40007ffe0ff */
[----:B------:R-:W-:Y:S01]  /*0710*/  SHF.R.S32.HI R10, RZ, 0x1f, R15 ;  /* 0x0000001fff0a7819 */ /* 0x000fe2000001140f */
[C---:B------:R-:W-:Y:S02]  /*0720*/  IMAD R12, R11.reuse, UR5, R12 ;  /* 0x000000050b0c7c24 */ /* 0x040fe4000f8e020c */
[----:B------:R-:W-:Y:S01]  /*0730*/  IMAD.WIDE.U32 R20, R11, UR4, R20 ;  /* 0x000000040b147c25 */ /* 0x000fe2000f8e0014 */
[----:B------:R-:W-:Y:S02]  /*0740*/  ULDC.64 UR4, c[0x0][0x250] ;  /* 0x0000940000047ab9 */ /* 0x000fe40000000a00 */
[----:B------:R-:W-:-:S04]  /*0750*/  IADD3 R15, P0, R15, R20, RZ ;  /* 0x000000140f0f7210 */ /* 0x000fc80007f1e0ff */
[----:B------:R-:W-:Y:S02]  /*0760*/  IADD3.X R10, R10, R21, R12, P0, !PT ;  /* 0x000000150a0a7210 */ /* 0x000fe400007fe40c */
[----:B------:R-:W-:-:S04]  /*0770*/  LEA R14, P0, R15, UR4, 0x2 ;  /* 0x000000040f0e7c11 */ /* 0x000fc8000f8010ff */
[----:B------:R-:W-:-:S05]  /*0780*/  LEA.HI.X R15, R15, UR5, R10, 0x2, P0 ;  /* 0x000000050f0f7c11 */ /* 0x000fca00080f140a */
[----:B------:R-:W-:Y:S01]  /*0790*/  @!PT LDS RZ, [RZ] ;  /* 0x00000000fffff984 */ /* 0x000fe20000000800 */
[----:B------:R-:W-:Y:S01]  /*07a0*/  @!PT LDS RZ, [RZ] ;  /* 0x00000000fffff984 */ /* 0x000fe20000000800 */
[----:B------:R-:W-:Y:S01]  /*07b0*/  @!PT LDS RZ, [RZ] ;  /* 0x00000000fffff984 */ /* 0x000fe20000000800 */
[----:B------:R2:W-:Y:S04]  /*07c0*/  LDGSTS.E.LTC128B [R19], desc[UR38][R14.64] ;  /* 0x000000000e137fae */ /* 0x0005e8000b921966 */
.L_x_38:
[----:B------:R-:W-:Y:S05]  /*07d0*/  BSYNC B0 ;  /* 0x0000000000007941 */ /* 0x000fea0003800000 */
.L_x_37:
[----:B------:R-:W-:Y:S01]  /*07e0*/  LOP3.LUT R10, R3, 0xffffffe0, RZ, 0xc0, !PT ;  /* 0xffffffe0030a7812 */ /* 0x000fe200078ec0ff */
        /* <DEDUP_REMOVED lines=8> */
[----:B--2---:R-:W-:-:S02]  /*0870*/  IMAD.SHL.U32 R14, R2, 0x4, RZ ;  /* 0x00000004020e7824 */ /* 0x004fc400078e00ff */
        /* <DEDUP_REMOVED lines=55> */
[----:B--2---:R-:W-:-:S05]  /*0bf0*/  @!P5 IMAD R3, R15, 0x4, R0 ;  /* 0x000000040f03d824 */ /* 0x004fca00078e0200 */
[----:B------:R1:W-:Y:S04]  /*0c00*/  @!P5 LDGSTS.E.BYPASS.LTC128B.128 [R3+0x2420], desc[UR38][R6.64] ;  /* 0x024200000603dfae */ /* 0x0003e8000b901d66 */
[----:B------:R-:W0:Y:S01]  /*0c10*/  LDGDEPBAR ;  /* 0x00000000000079af */ /* 0x000e220000000000 */
[----:B-1----:R-:W-:Y:S01]  /*0c20*/  IMAD.SHL.U32 R3, R2, 0x8, RZ ;  /* 0x0000000802037824 */ /* 0x002fe200078e00ff */
[----:B------:R-:W-:-:S06]  /*0c30*/  DEPBAR.LE SB0, 0x3 ;  /* 0x000080c00000791a */ /* 0x000fcc0000000000 */
[----:B------:R-:W-:Y:S05]  /*0c40*/  WARPSYNC.ALL ;  /* 0x0000000000007948 */ /* 0x000fea0003800000 */
[----:B------:R-:W-:Y:S01]  /*0c50*/  LOP3.LUT R3, R3, 0xf8, RZ, 0xc0, !PT ;  /* 0x000000f803037812 */ /* 0x000fe200078ec0ff */
[----:B------:R-:W1:Y:S01]  /*0c60*/  S2UR UR4, SR_CTAID.Y ;  /* 0x00000000000479c3 */ /* 0x000e620000002600 */
[----:B------:R-:W-:Y:S02]  /*0c70*/  SHF.R.U32.HI R6, RZ, 0x2, R2 ;  /* 0x00000002ff067819 */ /* 0x000fe40000011602 */
[----:B------:R-:W-:-:S04]  /*0c80*/  LOP3.LUT R3, R3, 0x7, R8, 0xf8, !PT ;  /* 0x0000000703037812 */ /* 0x000fc800078ef808 */
[----:B------:R-:W-:-:S05]  /*0c90*/  LOP3.LUT R3, R3, 0x7, R6, 0x78, !PT ;  /* 0x0000000703037812 */ /* 0x000fca00078e7806 */
[----:B------:R-:W-:Y:S01]  /*0ca0*/  IMAD R3, R3, 0x4, R0 ;  /* 0x0000000403037824 */ /* 0x000fe200078e0200 */
[----:B------:R-:W-:Y:S06]  /*0cb0*/  BAR.SYNC.DEFER_BLOCKING 0x0 ;  /* 0x0000000000007b1d */ /* 0x000fec0000010000 */
[----:B------:R-:W2:Y:S04]  /*0cc0*/  LDS R11, [R3] ;  /* 0x00000000030b7984 */ /* 0x000ea80000000800 */
[----:B--2---:R-:W2:Y:S02]  /*0cd0*/  SHFL.BFLY PT, R7, R11, 0x10, 0x1f ;  /* 0x0e001f000b077f89 */ /* 0x004ea400000e0000 */
        /* <DEDUP_REMOVED lines=12> */
[----:B------:R-:W-:-:S04]  /*0da0*/  FADD.FTZ R6, R11, -R6 ;  /* 0x800000060b067221 */ /* 0x000fc80000010000 */
[----:B------:R-:W-:-:S06]  /*0db0*/  FMUL.FTZ R6, R6, 1.4426950216293334961 ;  /* 0x3fb8aa3b06067820 */ /* 0x000fcc0000410000 */
[----:B------:R-:W2:Y:S02]  /*0dc0*/  MUFU.EX2 R6, R6 ;  /* 0x0000000600067308 */ /* 0x000ea40000000800 */
[----:B--2---:R-:W-:-:S05]  /*0dd0*/  FADD.FTZ R10, RZ, R6 ;  /* 0x00000006ff0a7221 */ /* 0x004fca0000010000 */
[----:B------:R-:W2:Y:S02]  /*0de0*/  SHFL.BFLY PT, R16, R10, 0x10, 0x1f ;  /* 0x0e001f000a107f89 */ /* 0x000ea400000e0000 */
[----:B--2---:R-:W-:Y:S01]  /*0df0*/  FADD.FTZ R16, R10, R16 ;  /* 0x000000100a107221 */ /* 0x004fe20000010000 */
[----:B------:R-:W-:-:S04]  /*0e00*/  SEL R10, R2, 0xffffffff, P0 ;  /* 0xffffffff020a7807 */ /* 0x000fc80000000000 */
[----:B------:R-:W2:Y:S04]  /*0e10*/  SHFL.BFLY PT, R12, R16, 0x8, 0x1f ;  /* 0x0d001f00100c7f89 */ /* 0x000ea800000e0000 */
[----:B------:R-:W3:Y:S01]  /*0e20*/  SHFL.BFLY PT, R11, R10, 0x10, 0x1f ;  /* 0x0e001f000a0b7f89 */ /* 0x000ee200000e0000 */
[----:B--2---:R-:W-:Y:S01]  /*0e30*/  FADD.FTZ R12, R16, R12 ;  /* 0x0000000c100c7221 */ /* 0x004fe20000010000 */
[----:B---3--:R-:W-:-:S04]  /*0e40*/  VIMNMX R11, R10, R11, !PT ;  /* 0x0000000b0a0b7248 */ /* 0x008fc80007fe0100 */
        /* <DEDUP_REMOVED lines=10> */
[----:B------:R-:W4:Y:S01]  /*0ef0*/  S2R R10, SR_TID.X ;  /* 0x00000000000a7919 */ /* 0x000f220000002100 */
[----:B--2---:R-:W-:Y:S01]  /*0f00*/  FADD.FTZ R16, R12, R16 ;  /* 0x000000100c107221 */ /* 0x004fe20000010000 */
[----:B---3--:R-:W-:Y:S01]  /*0f10*/  VIMNMX R18, R11, R18, !PT ;  /* 0x000000120b127248 */ /* 0x008fe20007fe0100 */
[----:B------:R-:W-:-:S03]  /*0f20*/  IMAD.MOV.U32 R11, RZ, RZ, RZ ;  /* 0x000000ffff0b7224 */ /* 0x000fc600078e00ff */
[----:B------:R-:W-:Y:S01]  /*0f30*/  FSETP.NE.FTZ.AND P0, PT, R16, RZ, PT ;  /* 0x000000ff1000720b */ /* 0x000fe20003f15000 */
[----:B------:R-:W2:Y:S01]  /*0f40*/  MUFU.LG2 R12, R16 ;  /* 0x00000010000c7308 */ /* 0x000ea20000000c00 */
[----:B------:R-:W3:Y:S01]  /*0f50*/  SHFL.BFLY PT, R17, R18, 0x1, 0x1f ;  /* 0x0c201f0012117f89 */ /* 0x000ee200000e0000 */
[----:B----4-:R-:W-:-:S10]  /*0f60*/  ISETP.GT.OR P2, PT, R10, 0xff, P3 ;  /* 0x000000ff0a00780c */ /* 0x010fd40001f44670 */
[----:B------:R3:W4:Y:S01]  /*0f70*/  @P0 MUFU.RCP R11, R16 ;  /* 0x00000010000b0308 */ /* 0x0007220000001000 */
[----:B-1----:R-:W-:Y:S01]  /*0f80*/  ISETP.NE.AND P0, PT, RZ, UR4, PT ;  /* 0x00000004ff007c0c */ /* 0x002fe2000bf05270 */
[----:B--2---:R-:W-:Y:S01]  /*0f90*/  FFMA.FTZ R12, R12, 0.69314718246459960938, R7 ;  /* 0x3f3172180c0c7823 */ /* 0x004fe20000010007 */
[----:B---3--:R-:W-:Y:S01]  /*0fa0*/  VIMNMX R16, R18, R17, !PT ;  /* 0x0000001112107248 */ /* 0x008fe20007fe0100 */
[----:B----4-:R-:W-:-:S10]  /*0fb0*/  FMUL.FTZ R11, R6, R11 ;  /* 0x0000000b060b7220 */ /* 0x010fd40000410000 */
        /* <DEDUP_REMOVED lines=31> */
.L_x_40:
[----:B------:R-:W-:Y:S05]  /*11b0*/  BSYNC B0 ;  /* 0x0000000000007941 */ /* 0x000fea0003800000 */
.L_x_39:
[----:B------:R2:W-:Y:S01]  /*11c0*/  STS [R3], R11 ;  /* 0x0000000b03007388 */ /* 0x0005e20000000800 */
[----:B------:R-:W-:Y:S01]  /*11d0*/  BSSY B1, `(.L_x_41) ;  /* 0x00000df000017945 */ /* 0x000fe20003800000 */
[----:B-1----:R-:W-:Y:S02]  /*11e0*/  IMAD.MOV.U32 R12, RZ, RZ, RZ ;  /* 0x000000ffff0c7224 */ /* 0x002fe400078e00ff */
[----:B------:R-:W-:Y:S01]  /*11f0*/  @!P2 STS [R37+0x400], R16 ;  /* 0x000400102500a388 */ /* 0x000fe20000000800 */
[----:B------:R-:W-:Y:S01]  /*1200*/  IMAD.MOV.U32 R9, RZ, RZ, RZ ;  /* 0x000000ffff097224 */ /* 0x000fe200078e00ff */
[----:B------:R-:W-:Y:S01]  /*1210*/  BAR.SYNC.DEFER_BLOCKING 0x0 ;  /* 0x0000000000007b1d */ /* 0x000fe20000010000 */
[----:B--2---:R-:W-:-:S05]  /*1220*/  CS2R R10, SRZ ;  /* 0x00000000000a7805 */ /* 0x004fca000001ff00 */
        /* <DEDUP_REMOVED lines=21> */
.L_x_45:
        /* <DEDUP_REMOVED lines=142> */
.L_x_44:
[----:B------:R-:W-:Y:S05]  /*1c60*/  BSYNC B0 ;  /* 0x0000000000007941 */ /* 0x000fea0003800000 */
.L_x_43:
[----:B------:R-:W-:Y:S05]  /*1c70*/  @!P5 BRA `(.L_x_42) ;  /* 0x0000000000d0d947 */ /* 0x000fea0003800000 */
[----:B------:R-:W-:Y:S01]  /*1c80*/  VIADD R4, R42, 0x3 ;  /* 0x000000032a047836 */ /* 0x000fe20000000000 */
[----:B------:R-:W-:Y:S01]  /*1c90*/  MOV R20, 0x3 ;  /* 0x0000000300147802 */ /* 0x000fe20000000f00 */
[----:B------:R-:W-:-:S03]  /*1ca0*/  IMAD.MOV.U32 R6, RZ, RZ, RZ ;  /* 0x000000ffff067224 */ /* 0x000fc600078e00ff */
[----:B------:R-:W-:-:S07]  /*1cb0*/  SHF.R.S32.HI R7, RZ, 0x1f, R4 ;  /* 0x0000001fff077819 */ /* 0x000fce0000011404 */
.L_x_46:
        /* <DEDUP_REMOVED lines=48> */
.L_x_42:
[----:B------:R-:W-:Y:S05]  /*1fc0*/  BSYNC B1 ;  /* 0x0000000000017941 */ /* 0x000fea0003800000 */
.L_x_41:
        /* <DEDUP_REMOVED lines=29> */
.L_x_47:
        /* <DEDUP_REMOVED lines=14> */
.L_x_1569:


//--------------------- .text._ZN7cutlass13device_kernelIN5flash19FlashAttnFwdCombineIN4cute5tupleIJNS3_1CILi8EEENS5_ILi128EEEEEELi8ELi256ELi1ELb0ELb1ENS_10bfloat16_tEfNS_4arch4Sm90EEEEEvNT_6ParamsE --------------------------
	.section	.text._ZN7cutlass13device_kernelIN5flash19FlashAttnFwdCombineIN4cute5tupleIJNS3_1CILi8EEENS5_ILi128EEEEEELi8ELi256ELi1ELb0ELb1ENS_10bfloat16_tEfNS_4arch4Sm90EEEEEvNT_6ParamsE,"ax",@progbits
	.align	128
.text._ZN7cutlass13device_kernelIN5flash19FlashAttnFwdCombineIN4cute5tupleIJNS3_1CILi8EEENS5_ILi128EEEEEELi8ELi256ELi1ELb0ELb1ENS_10bfloat16_tEfNS_4arch4Sm90EEEEEvNT_6ParamsE:
        .type           _ZN7cutlass13device_kernelIN5flash19FlashAttnFwdCombineIN4cute5tupleIJNS3_1CILi8EEENS5_ILi128EEEEEELi8ELi256ELi1ELb0ELb1ENS_10bfloat16_tEfNS_4arch4Sm90EEEEEvNT_6ParamsE,@function
        .size           _ZN7cutlass13device_kernelIN5flash19FlashAttnFwdCombineIN4cute5tupleIJNS3_1CILi8EEENS5_ILi128EEEEEELi8ELi256ELi1ELb0ELb1ENS_10bfloat16_tEfNS_4arch4Sm90EEEEEvNT_6ParamsE,(.L_x_1570 - _ZN7cutlass13device_kernelIN5flash19FlashAttnFwdCombineIN4cute5tupleIJNS3_1CILi8EEENS5_ILi128EEEEEELi8ELi256ELi1ELb0ELb1ENS_10bfloat16_tEfNS_4arch4Sm90EEEEEvNT_6ParamsE)
        .other          _ZN7cutlass13device_kernelIN5flash19FlashAttnFwdCombineIN4cute5tupleIJNS3_1CILi8EEENS5_ILi128EEEEEELi8ELi256ELi1ELb0ELb1ENS_10bfloat16_tEfNS_4arch4Sm90EEEEEvNT_6ParamsE,@"STO_CUDA_ENTRY STV_DEFAULT"
_ZN7cutlass13device_kernelIN5flash19FlashAttnFwdCombineIN4cute5tupleIJNS3_1CILi8EEENS5_ILi128EEEEEELi8ELi256ELi1ELb0ELb1ENS_10bfloat16_tEfNS_4arch4Sm90EEEEEvNT_6ParamsE:
[----:B------:R-:W1:Y:S08]  /*0000*/  LDC R1, c[0x0][0x28] ;  /* 0x00000a00ff017b82 */ /* 0x000e700000000800 */
[----:B------:R-:W2:Y:S01]  /*0010*/  LDC.64 R2, c[0x0][0x2e0] ;  /* 0x0000b800ff027b82 */ /* 0x000ea20000000a00 */
[----:B------:R-:W3:Y:S01]  /*0020*/  S2R R0, SR_CTAID.Z ;  /* 0x0000000000007919 */ /* 0x000ee20000002700 */
[----:B------:R-:W-:Y:S01]  /*0030*/  ULDC.64 UR38, c[0x0][0x208] ;  /* 0x0000820000267ab9 */ /* 0x000fe20000000a00 */
[----:B------:R-:W-:Y:S01]  /*0040*/  ULDC.64 UR4, c[0x0][0x2f0] ;  /* 0x0000bc0000047ab9 */ /* 0x000fe20000000a00 */
[----:B--2---:R-:W-:-:S04]  /*0050*/  ISETP.NE.U32.AND P1, PT, R2, RZ, PT ;  /* 0x000000ff0200720c */ /* 0x004fc80003f25070 */
[----:B------:R-:W-:Y:S02]  /*0060*/  ISETP.NE.AND.EX P1, PT, R3, RZ, PT, P1 ;  /* 0x000000ff0300720c */ /* 0x000fe40003f25310 */
[----:B------:R-:W2:Y:S11]  /*0070*/  LDC.64 R2, c[0x0][0x2e8] ;  /* 0x0000ba00ff027b82 */ /* 0x000eb60000000a00 */
[----:B------:R-:W3:Y:S02]  /*0080*/  @P1 LDC.64 R16, c[0x0][0x2e0] ;  /* 0x0000b800ff101b82 */ /* 0x000ee40000000a00 */
[----:B---3--:R-:W-:-:S06]  /*0090*/  @P1 IMAD.WIDE R16, R0, 0x4, R16 ;  /* 0x0000000400101825 */ /* 0x008fcc00078e0210 */
[----:B------:R-:W3:Y:S01]  /*00a0*/  @P1 LDG.E R16, desc[UR38][R16.64] ;  /* 0x0000002610101981 */ /* 0x000ee2000c1e1900 */
[----:B--2---:R-:W-:Y:S01]  /*00b0*/  ISETP.NE.U32.AND P0, PT, R2, RZ, PT ;  /* 0x000000ff0200720c */ /* 0x004fe20003f05070 */
[----:B------:R-:W-:-:S03]  /*00c0*/  IMAD.MOV.U32 R4, RZ, RZ, R0 ;  /* 0x000000ffff047224 */ /* 0x000fc600078e0000 */
[----:B------:R-:W-:-:S13]  /*00d0*/  ISETP.NE.AND.EX P0, PT, R3, RZ, PT, P0 ;  /* 0x000000ff0300720c */ /* 0x000fda0003f05300 */
[----:B------:R-:W2:Y:S01]  /*00e0*/  @P0 LDC.64 R2, c[0x0][0x2e8] ;  /* 0x0000ba00ff020b82 */ /* 0x000ea20000000a00 */
[----:B------:R-:W4:Y:S07]  /*00f0*/  S2R R23, SR_TID.X ;  /* 0x0000000000177919 */ /* 0x000f2e0000002100 */
[----:B------:R-:W1:Y:S01]  /*0100*/  S2UR UR37, SR_CTAID.X ;  /* 0x00000000002579c3 */ /* 0x000e620000002500 */
[----:B--2---:R-:W-:-:S05]  /*0110*/  @P0 IMAD.WIDE R2, R0, 0x4, R2 ;  /* 0x0000000400020825 */ /* 0x004fca00078e0202 */
[----:B------:R2:W5:Y:S02]  /*0120*/  @P0 LDG.E R4, desc[UR38][R2.64] ;  /* 0x0000002602040981 */ /* 0x000564000c1e1900 */
[----:B------:R-:W1:Y:S01]  /*0130*/  S2UR UR36, SR_CTAID.Y ;  /* 0x00000000002479c3 */ /* 0x000e620000002600 */
[----:B------:R-:W-:-:S04]  /*0140*/  ISETP.NE.U32.AND P0, PT, RZ, UR4, PT ;  /* 0x00000004ff007c0c */ /* 0x000fc8000bf05070 */
[----:B------:R-:W-:-:S04]  /*0150*/  ISETP.NE.AND.EX P0, PT, RZ, UR5, PT, P0 ;  /* 0x00000005ff007c0c */ /* 0x000fc8000bf05300 */
[----:B----4-:R-:W-:Y:S01]  /*0160*/  ISETP.NE.OR P0, PT, R23, RZ, !P0 ;  /* 0x000000ff1700720c */ /* 0x010fe20004705670 */
[----:B--2---:R-:W2:Y:S08]  /*0170*/  LDC R3, c[0x0][0xc] ;  /* 0x00000300ff037b82 */ /* 0x004eb00000000800 */
[----:B------:R-:W4:Y:S01]  /*0180*/  LDC R2, c[0x0][0x10] ;  /* 0x00000400ff027b82 */ /* 0x000f220000000800 */
[----:B------:R-:W-:-:S02]  /*0190*/  ULDC UR4, c[0x0][0x14] ;  /* 0x0000050000047ab9 */ /* 0x000fc40000000800 */
[----:B------:R-:W-:Y:S01]  /*01a0*/  UIADD3 UR4, UR4, -0x1, URZ ;  /* 0xffffffff04047890 */ /* 0x000fe2000fffe03f */
[----:B--2---:R-:W-:-:S05]  /*01b0*/  VIADD R3, R3, 0xffffffff ;  /* 0xffffffff03037836 */ /* 0x004fca0000000000 */
[----:B-1----:R-:W-:Y:S01]  /*01c0*/  ISETP.NE.OR P0, PT, R3, UR37, P0 ;  /* 0x0000002503007c0c */ /* 0x002fe20008705670 */
[----:B----4-:R-:W-:-:S05]  /*01d0*/  VIADD R2, R2, 0xffffffff ;  /* 0xffffffff02027836 */ /* 0x010fca0000000000 */
[----:B------:R-:W-:-:S04]  /*01e0*/  ISETP.NE.OR P0, PT, R2, UR36, P0 ;  /* 0x0000002402007c0c */ /* 0x000fc80008705670 */
[----:B------:R-:W-:-:S13]  /*01f0*/  ISETP.NE.OR P0, PT, R0, UR4, P0 ;  /* 0x0000000400007c0c */ /* 0x000fda0008705670 */
[----:B------:R-:W1:Y:S02]  /*0200*/  @!P0 LDC.64 R2, c[0x0][0x2f0] ;  /* 0x0000bc00ff028b82 */ /* 0x000e640000000a00 */
[----:B-1----:R1:W-:Y:S06]  /*0210*/  @!P0 STG.E desc[UR38][R2.64], RZ ;  /* 0x000000ff02008986 */ /* 0x0023ec000c101926 */
[----:B------:R-:W3:Y:S02]  /*0220*/  @!P1 LDC R16, c[0x0][0x25c] ;  /* 0x00009700ff109b82 */ /* 0x000ee40000000800 */
[----:B---3--:R-:W-:-:S13]  /*0230*/  ISETP.GE.AND P1, PT, R16, 0x2, PT ;  /* 0x000000021000780c */ /* 0x008fda0003f26270 */
[----:B-1----:R-:W-:Y:S05]  /*0240*/  @!P1 EXIT ;  /* 0x000000000000994d */ /* 0x002fea0003800000 */
[----:B------:R-:W1:Y:S01]  /*0250*/  LDC.64 R2, c[0x0][0x2d8] ;  /* 0x0000b600ff027b82 */ /* 0x000e620000000a00 */
[----:B------:R-:W-:Y:S02]  /*0260*/  ULDC.64 UR4, c[0x0][0x2d0] ;  /* 0x0000b40000047ab9 */ /* 0x000fe40000000a00 */
[----:B------:R-:W-:-:S04]  /*0270*/  ISETP.NE.U32.AND P1, PT, RZ, UR4, PT ;  /* 0x00000004ff007c0c */ /* 0x000fc8000bf25070 */
[----:B------:R-:W-:Y:S01]  /*0280*/  ISETP.NE.AND.EX P1, PT, RZ, UR5, PT, P1 ;  /* 0x00000005ff007c0c */ /* 0x000fe2000bf25310 */
[----:B------:R-:W2:Y:S01]  /*0290*/  LDC.64 R6, c[0x0][0x2d0] ;  /* 0x0000b400ff067b82 */ /* 0x000ea20000000a00 */
[----:B-1----:R-:W-:-:S04]  /*02a0*/  ISETP.NE.U32.AND P0, PT, R2, RZ, PT ;  /* 0x000000ff0200720c */ /* 0x002fc80003f05070 */
[----:B------:R-:W-:Y:S01]  /*02b0*/  ISETP.NE.AND.EX P0, PT, R3, RZ, PT, P0 ;  /* 0x000000ff0300720c */ /* 0x000fe20003f05300 */
[----:B--2--5:R-:W-:Y:S01]  /*02c0*/  IMAD.WIDE R2, R4, 0x4, R6 ;  /* 0x0000000404027825 */ /* 0x024fe200078e0206 */
[----:B------:R-:W-:-:S11]  /*02d0*/  ULDC UR4, c[0x0][0x258] ;  /* 0x0000960000047ab9 */ /* 0x000fd60000000800 */
[----:B------:R-:W1:Y:S01]  /*02e0*/  @P0 LDC.64 R6, c[0x0][0x2d8] ;  /* 0x0000b600ff060b82 */ /* 0x000e620000000a00 */
[----:B------:R-:W-:Y:S01]  /*02f0*/  IMAD.U32 R22, RZ, RZ, UR4 ;  /* 0x00000004ff167e24 */ /* 0x000fe2000f8e00ff */
[----:B------:R2:W5:Y:S01]  /*0300*/  @P1 LDG.E R0, desc[UR38][R2.64] ;  /* 0x0000002602001981 */ /* 0x000562000c1e1900 */
[----:B------:R-:W-:Y:S01]  /*0310*/  ULDC UR4, c[0x0][0x260] ;  /* 0x0000980000047ab9 */ /* 0x000fe20000000800 */
[----:B-1----:R-:W-:-:S05]  /*0320*/  @P0 IMAD.WIDE R6, R4, 0x4, R6 ;  /* 0x0000000404060825 */ /* 0x002fca00078e0206 */
[----:B------:R2:W5:Y:S01]  /*0330*/  @P0 LDG.E R22, desc[UR38][R6.64] ;  /* 0x0000002606160981 */ /* 0x000562000c1e1900 */
[----:B------:R-:W-:Y:S05]  /*0340*/  @P0 BRA `(.L_x_48) ;  /* 0x0000000000100947 */ /* 0x000fea0003800000 */
[----:B------:R-:W-:Y:S05]  /*0350*/  @!P1 BRA `(.L_x_48) ;  /* 0x00000000000c9947 */ /* 0x000fea0003800000 */
[----:B-----5:R-:W3:Y:S04]  /*0360*/  LDG.E R22, desc[UR38][R2.64] ;  /* 0x0000002602167981 */ /* 0x020ee8000c1e1900 */
[----:B--2---:R-:W3:Y:S02]  /*0370*/  LDG.E R2, desc[UR38][R2.64+0x4] ;  /* 0x0000042602027981 */ /* 0x004ee4000c1e1900 */
[----:B---3--:R-:W-:-:S07]  /*0380*/  IADD3 R22, -R22, R2, RZ ;  /* 0x0000000216167210 */ /* 0x008fce0007ffe1ff */
.L_x_48:
[----:B------:R-:W-:Y:S01]  /*0390*/  USHF.L.U32 UR37, UR37, 0x3, URZ ;  /* 0x0000000325257899 */ /* 0x000fe2000800063f */
[----:B-----5:R-:W-:-:S05]  /*03a0*/  IMAD R17, R22, UR4, RZ ;  /* 0x0000000416117c24 */ /* 0x020fca000f8e02ff */
[----:B------:R-:W-:-:S13]  /*03b0*/  ISETP.LE.AND P0, PT, R17, UR37, PT ;  /* 0x0000002511007c0c */ /* 0x000fda000bf03270 */
[----:B------:R-:W-:Y:S05]  /*03c0*/  @P0 EXIT ;  /* 0x000000000000094d */ /* 0x000fea0003800000 */
[----:B------:R-:W-:Y:S02]  /*03d0*/  ISETP.GT.AND P0, PT, R22, -0x1, PT ;  /* 0xffffffff1600780c */ /* 0x000fe40003f04270 */
[----:B------:R-:W-:Y:S02]  /*03e0*/  CS2R R24, SRZ ;  /* 0x0000000000187805 */ /* 0x000fe4000001ff00 */
[--C-:B------:R-:W-:Y:S01]  /*03f0*/  @P1 SHF.R.S32.HI R25, RZ, 0x1f, R0.reuse ;  /* 0x0000001fff191819 */ /* 0x100fe20000011400 */
[----:B------:R-:W-:-:S08]  /*0400*/  @P1 IMAD.MOV.U32 R24, RZ, RZ, R0 ;  /* 0x000000ffff181224 */ /* 0x000fd000078e0000 */
[----:B------:R-:W-:Y:S05]  /*0410*/  @P0 BRA `(.L_x_49) ;  /* 0x0000000000400947 */ /* 0x000fea0003800000 */
[----:B--2---:R-:W-:Y:S01]  /*0420*/  MOV R2, 0x0 ;  /* 0x0000000000027802 */ /* 0x004fe20000000f00 */
        /* <DEDUP_REMOVED lines=14> */
[----:B-1----:R-:W-:Y:S05]  /*0510*/  CALL.ABS.NOINC R2 ;  /* 0x0000000002007343 */ /* 0x002fea0003c00000 */
.L_x_49:
[----:B------:R-:W-:Y:S01]  /*0520*/  ISETP.NE.AND P1, PT, R22, 0x1, PT ;  /* 0x000000011600780c */ /* 0x000fe20003f25270 */
[----:B------:R-:W-:Y:S01]  /*0530*/  IMAD.MOV.U32 R9, RZ, RZ, RZ ;  /* 0x000000ffff097224 */ /* 0x000fe200078e00ff */
[----:B------:R-:W-:-:S11]  /*0540*/  MOV R4, RZ ;  /* 0x000000ff00047202 */ /* 0x000fd60000000f00 */
[----:B------:R-:W-:Y:S05]  /*0550*/  @!P1 BRA `(.L_x_50) ;  /* 0x0000000800189947 */ /* 0x000fea0003800000 */
[----:B------:R-:W-:Y:S01]  /*0560*/  ISETP.GE.AND P0, PT, R22, RZ, PT ;  /* 0x000000ff1600720c */ /* 0x000fe20003f06270 */
[----:B------:R-:W-:-:S12]  /*0570*/  HFMA2.MMA R0, -RZ, RZ, 0, 0 ;  /* 0x00000000ff007435 */ /* 0x000fd800000001ff */
[----:B------:R-:W-:Y:S05]  /*0580*/  @!P0 BRA `(.L_x_51) ;  /* 0x0000000400788947 */ /* 0x000fea0003800000 */
[----:B------:R-:W-:Y:S02]  /*0590*/  LOP3.LUT P0, RZ, R22, 0x40000000, RZ, 0xc0, !PT ;  /* 0x4000000016ff7812 */ /* 0x000fe4000780c0ff */
[----:B------:R-:W-:-:S11]  /*05a0*/  MOV R0, 0x1 ;  /* 0x0000000100007802 */ /* 0x000fd60000000f00 */
[----:B------:R-:W-:Y:S05]  /*05b0*/  @P0 BRA `(.L_x_51) ;  /* 0x00000004006c0947 */ /* 0x000fea0003800000 */
[----:B------:R-:W-:Y:S02]  /*05c0*/  LOP3.LUT P0, RZ, R22, 0x20000000, RZ, 0xc0, !PT ;  /* 0x2000000016ff7812 */ /* 0x000fe4000780c0ff */
[----:B------:R-:W-:-:S11]  /*05d0*/  MOV R0, 0x2 ;  /* 0x0000000200007802 */ /* 0x000fd60000000f00 */
[----:B------:R-:W-:Y:S05]  /*05e0*/  @P0 BRA `(.L_x_51) ;  /* 0x0000000400600947 */ /* 0x000fea0003800000 */
[----:B------:R-:W-:Y:S01]  /*05f0*/  LOP3.LUT P0, RZ, R22, 0x10000000, RZ, 0xc0, !PT ;  /* 0x1000000016ff7812 */ /* 0x000fe2000780c0ff */
[----:B------:R-:W-:-:S12]  /*0600*/  HFMA2.MMA R0, -RZ, RZ, 0, 1.78813934326171875e-07 ;  /* 0x00000003ff007435 */ /* 0x000fd800000001ff */
[----:B------:R-:W-:Y:S05]  /*0610*/  @P0 BRA `(.L_x_51) ;  /* 0x0000000400540947 */ /* 0x000fea0003800000 */
[----:B------:R-:W-:Y:S02]  /*0620*/  LOP3.LUT P0, RZ, R22, 0x8000000, RZ, 0xc0, !PT ;  /* 0x0800000016ff7812 */ /* 0x000fe4000780c0ff */
[----:B------:R-:W-:-:S11]  /*0630*/  MOV R0, 0x4 ;  /* 0x0000000400007802 */ /* 0x000fd60000000f00 */
[----:B------:R-:W-:Y:S05]  /*0640*/  @P0 BRA `(.L_x_51) ;  /* 0x0000000400480947 */ /* 0x000fea0003800000 */
[----:B------:R-:W-:Y:S02]  /*0650*/  LOP3.LUT P0, RZ, R22, 0x4000000, RZ, 0xc0, !PT ;  /* 0x0400000016ff7812 */ /* 0x000fe4000780c0ff */
[----:B------:R-:W-:-:S11]  /*0660*/  MOV R0, 0x5 ;  /* 0x0000000500007802 */ /* 0x000fd60000000f00 */
[----:B------:R-:W-:Y:S05]  /*0670*/  @P0 BRA `(.L_x_51) ;  /* 0x00000004003c0947 */ /* 0x000fea0003800000 */
[----:B------:R-:W-:Y:S01]  /*0680*/  LOP3.LUT P0, RZ, R22, 0x2000000, RZ, 0xc0, !PT ;  /* 0x0200000016ff7812 */ /* 0x000fe2000780c0ff */
[----:B------:R-:W-:-:S12]  /*0690*/  HFMA2.MMA R0, -RZ, RZ, 0, 3.5762786865234375e-07 ;  /* 0x00000006ff007435 */ /* 0x000fd800000001ff */
        /* <DEDUP_REMOVED lines=8> */
[----:B------:R-:W-:-:S12]  /*0720*/  HFMA2.MMA R0, -RZ, RZ, 0, 5.36441802978515625e-07 ;  /* 0x00000009ff007435 */ /* 0x000fd800000001ff */
        /* <DEDUP_REMOVED lines=8> */
[----:B------:R-:W-:-:S12]  /*07b0*/  HFMA2.MMA R0, -RZ, RZ, 0, 7.152557373046875e-07 ;  /* 0x0000000cff007435 */ /* 0x000fd800000001ff */
        /* <DEDUP_REMOVED lines=8> */
[----:B------:R-:W-:-:S12]  /*0840*/  HFMA2.MMA R0, -RZ, RZ, 0, 8.94069671630859375e-07 ;  /* 0x0000000fff007435 */ /* 0x000fd800000001ff */
[----:B------:R-:W-:Y:S05]  /*0850*/  @P0 BRA `(.L_x_51) ;  /* 0x0000000000c40947 */ /* 0x000fea0003800000 */
[----:B------:R-:W-:-:S04]  /*0860*/  PRMT R0, R22, 0x9910, RZ ;  /* 0x0000991016007816 */ /* 0x000fc800000000ff */
[----:B------:R-:W-:Y:S01]  /*0870*/  ISETP.GE.AND P0, PT, R0, RZ, PT ;  /* 0x000000ff0000720c */ /* 0x000fe20003f06270 */
[----:B------:R-:W-:-:S12]  /*0880*/  IMAD.MOV.U32 R0, RZ, RZ, 0x10 ;  /* 0x00000010ff007424 */ /* 0x000fd800078e00ff */
[----:B------:R-:W-:Y:S05]  /*0890*/  @!P0 BRA `(.L_x_51) ;  /* 0x0000000000b48947 */ /* 0x000fea0003800000 */
[----:B------:R-:W-:Y:S02]  /*08a0*/  LOP3.LUT P0, RZ, R22, 0x4000, RZ, 0xc0, !PT ;  /* 0x0000400016ff7812 */ /* 0x000fe4000780c0ff */
[----:B------:R-:W-:-:S11]  /*08b0*/  MOV R0, 0x11 ;  /* 0x0000001100007802 */ /* 0x000fd60000000f00 */
[----:B------:R-:W-:Y:S05]  /*08c0*/  @P0 BRA `(.L_x_51) ;  /* 0x0000000000a80947 */ /* 0x000fea0003800000 */
[----:B------:R-:W-:Y:S01]  /*08d0*/  LOP3.LUT P0, RZ, R22, 0x2000, RZ, 0xc0, !PT ;  /* 0x0000200016ff7812 */ /* 0x000fe2000780c0ff */
[----:B------:R-:W-:-:S12]  /*08e0*/  HFMA2.MMA R0, -RZ, RZ, 0, 1.07288360595703125e-06 ;  /* 0x00000012ff007435 */ /* 0x000fd800000001ff */
        /* <DEDUP_REMOVED lines=8> */
[----:B------:R-:W-:-:S12]  /*0970*/  HFMA2.MMA R0, -RZ, RZ, 0, 1.251697540283203125e-06 ;  /* 0x00000015ff007435 */ /* 0x000fd800000001ff */
        /* <DEDUP_REMOVED lines=8> */
[----:B------:R-:W-:-:S12]  /*0a00*/  HFMA2.MMA R0, -RZ, RZ, 0, 1.430511474609375e-06 ;  /* 0x00000018ff007435 */ /* 0x000fd800000001ff */
        /* <DEDUP_REMOVED lines=8> */
[----:B------:R-:W-:-:S12]  /*0a90*/  HFMA2.MMA R0, -RZ, RZ, 0, 1.609325408935546875e-06 ;  /* 0x0000001bff007435 */ /* 0x000fd800000001ff */
[----:B------:R-:W-:Y:S05]  /*0aa0*/  @P0 BRA `(.L_x_51) ;  /* 0x0000000000300947 */ /* 0x000fea0003800000 */
[----:B------:R-:W-:Y:S02]  /*0ab0*/  LOP3.LUT P0, RZ, R22, 0x8, RZ, 0xc0, !PT ;  /* 0x0000000816ff7812 */ /* 0x000fe4000780c0ff */
[----:B------:R-:W-:-:S11]  /*0ac0*/  MOV R0, 0x1c ;  /* 0x0000001c00007802 */ /* 0x000fd60000000f00 */
[----:B------:R-:W-:Y:S05]  /*0ad0*/  @P0 BRA `(.L_x_51) ;  /* 0x0000000000240947 */ /* 0x000fea0003800000 */
[----:B------:R-:W-:Y:S02]  /*0ae0*/  LOP3.LUT P0, RZ, R22, 0x4, RZ, 0xc0, !PT ;  /* 0x0000000416ff7812 */ /* 0x000fe4000780c0ff */
[----:B------:R-:W-:-:S11]  /*0af0*/  MOV R0, 0x1d ;  /* 0x0000001d00007802 */ /* 0x000fd60000000f00 */
[----:B------:R-:W-:Y:S05]  /*0b00*/  @P0 BRA `(.L_x_51) ;  /* 0x0000000000180947 */ /* 0x000fea0003800000 */
[----:B------:R-:W-:-:S13]  /*0b10*/  LOP3.LUT P2, RZ, R22, 0x2, RZ, 0xc0, !PT ;  /* 0x0000000216ff7812 */ /* 0x000fda000784c0ff */
[----:B------:R-:W-:Y:S01]  /*0b20*/  @!P2 LOP3.LUT R0, R22, 0x1, RZ, 0xc0, !PT ;  /* 0x000000011600a812 */ /* 0x000fe200078ec0ff */
[----:B--2---:R-:W-:-:S03]  /*0b30*/  @!P2 IMAD.MOV.U32 R2, RZ, RZ, 0x1f ;  /* 0x0000001fff02a424 */ /* 0x004fc600078e00ff */
[----:B------:R-:W-:Y:S01]  /*0b40*/  @!P2 ISETP.NE.U32.AND P0, PT, R0, 0x1, PT ;  /* 0x000000010000a80c */ /* 0x000fe20003f05070 */
[----:B------:R-:W-:-:S03]  /*0b50*/  IMAD.MOV.U32 R0, RZ, RZ, 0x1e ;  /* 0x0000001eff007424 */ /* 0x000fc600078e00ff */
[----:B------:R-:W-:-:S09]  /*0b60*/  @!P2 SEL R0, R2, 0x20, !P0 ;  /* 0x000000200200a807 */ /* 0x000fd20004000000 */
.L_x_51:
[----:B--2---:R-:W-:Y:S01]  /*0b70*/  VIADD R2, R22, 0xffffffff ;  /* 0xffffffff16027836 */ /* 0x004fe20000000000 */
[----:B------:R-:W-:Y:S01]  /*0b80*/  IADD3 R7, -R0, 0x1f, RZ ;  /* 0x0000001f00077810 */ /* 0x000fe20007ffe1ff */
[----:B------:R-:W-:-:S03]  /*0b90*/  IMAD.MOV.U32 R3, RZ, RZ, 0x1 ;  /* 0x00000001ff037424 */ /* 0x000fc600078e00ff */
[----:B------:R-:W-:-:S13]  /*0ba0*/  LOP3.LUT P0, RZ, R2, R22, RZ, 0xc0, !PT ;  /* 0x0000001602ff7212 */ /* 0x000fda000780c0ff */
[----:B------:R-:W-:-:S05]  /*0bb0*/  @P0 IADD3 R7, -R0, 0x20, RZ ;  /* 0x0000002000070810 */ /* 0x000fca0007ffe1ff */
[----:B------:R-:W-:-:S05]  /*0bc0*/  VIADD R0, R7, 0x1f ;  /* 0x0000001f07007836 */ /* 0x000fca0000000000 */
[CC--:B------:R-:W-:Y:S02]  /*0bd0*/  SHF.L.U32 R4, R3.reuse, R0.reuse, RZ ;  /* 0x0000000003047219 */ /* 0x0c0fe400000006ff */
[----:B------:R-:W-:Y:S02]  /*0be0*/  SHF.L.U64.HI R3, R3, R0, RZ ;  /* 0x0000000003037219 */ /* 0x000fe400000102ff */
[----:B------:R-:W-:-:S04]  /*0bf0*/  IADD3 R4, P2, P0, R22, -0x1, R4 ;  /* 0xffffffff16047810 */ /* 0x000fc8000785e004 */
[----:B------:R-:W-:-:S04]  /*0c00*/  IADD3.X R3, RZ, -0x1, R3, P2, P0 ;  /* 0xffffffffff037810 */ /* 0x000fc800017e0403 */
[----:B------:R-:W-:-:S13]  /*0c10*/  ISETP.NE.U32.AND P0, PT, R3, RZ, PT ;  /* 0x000000ff0300720c */ /* 0x000fda0003f05070 */
[----:B------:R-:W-:Y:S05]  /*0c20*/  @!P0 BRA `(.L_x_52) ;  /* 0x0000000000108947 */ /* 0x000fea0003800000 */
[----:B------:R-:W-:Y:S02]  /*0c30*/  MOV R8, R22 ;  /* 0x0000001600087202 */ /* 0x000fe40000000f00 */
[----:B------:R-:W-:Y:S02]  /*0c40*/  MOV R5, 0xc60 ;  /* 0x00000c6000057802 */ /* 0x000fe40000000f00 */
[----:B------:R-:W-:Y:S05]  /*0c50*/  CALL.REL.NOINC `($__internal_0_$__cuda_sm20_div_u64) ;  /* 0x0000002800f47944 */ /* 0x000fea0003c00000 */
[----:B------:R-:W-:Y:S05]  /*0c60*/  BRA `(.L_x_53) ;  /* 0x00000000004c7947 */ /* 0x000fea0003800000 */
.L_x_52:
[----:B------:R-:W1:Y:S01]  /*0c70*/  I2F.U32.RP R2, R22 ;  /* 0x0000001600027306 */ /* 0x000e620000209000 */
[----:B------:R-:W-:-:S07]  /*0c80*/  ISETP.NE.U32.AND P0, PT, R22, RZ, PT ;  /* 0x000000ff1600720c */ /* 0x000fce0003f05070 */
[----:B-1----:R-:W1:Y:S02]  /*0c90*/  MUFU.RCP R2, R2 ;  /* 0x0000000200027308 */ /* 0x002e640000001000 */
[----:B-1----:R-:W-:-:S06]  /*0ca0*/  VIADD R2, R2, 0xffffffe ;  /* 0x0ffffffe02027836 */ /* 0x002fcc0000000000 */
[----:B------:R1:W2:Y:S02]  /*0cb0*/  F2I.FTZ.U32.TRUNC.NTZ R3, R2 ;  /* 0x0000000200037305 */ /* 0x0002a4000021f000 */
[----:B-1----:R-:W-:Y:S01]  /*0cc0*/  HFMA2.MMA R2, -RZ, RZ, 0, 0 ;  /* 0x00000000ff027435 */ /* 0x002fe200000001ff */
[----:B--2---:R-:W-:-:S04]  /*0cd0*/  IMAD.MOV R0, RZ, RZ, -R3 ;  /* 0x000000ffff007224 */ /* 0x004fc800078e0a03 */
[----:B------:R-:W-:-:S05]  /*0ce0*/  IMAD R0, R0, R22, RZ ;  /* 0x0000001600007224 */ /* 0x000fca00078e02ff */
[----:B------:R-:W-:-:S06]  /*0cf0*/  IMAD.HI.U32 R0, R3, R0, R2 ;  /* 0x0000000003007227 */ /* 0x000fcc00078e0002 */
[----:B------:R-:W-:-:S04]  /*0d00*/  IMAD.HI.U32 R2, R0, R4, RZ ;  /* 0x0000000400027227 */ /* 0x000fc800078e00ff */
[----:B------:R-:W-:-:S04]  /*0d10*/  IMAD.MOV R0, RZ, RZ, -R2 ;  /* 0x000000ffff007224 */ /* 0x000fc800078e0a02 */
[----:B------:R-:W-:-:S05]  /*0d20*/  IMAD R0, R22, R0, R4 ;  /* 0x0000000016007224 */ /* 0x000fca00078e0204 */
[----:B------:R-:W-:-:S13]  /*0d30*/  ISETP.GE.U32.AND P3, PT, R0, R22, PT ;  /* 0x000000160000720c */ /* 0x000fda0003f66070 */
[----:B------:R-:W-:Y:S01]  /*0d40*/  @P3 IADD3 R0, R0, -R22, RZ ;  /* 0x8000001600003210 */ /* 0x000fe20007ffe0ff */
[----:B------:R-:W-:-:S03]  /*0d50*/  @P3 VIADD R2, R2, 0x1 ;  /* 0x0000000102023836 */ /* 0x000fc60000000000 */
[----:B------:R-:W-:-:S13]  /*0d60*/  ISETP.GE.U32.AND P2, PT, R0, R22, PT ;  /* 0x000000160000720c */ /* 0x000fda0003f46070 */
[----:B------:R-:W-:Y:S02]  /*0d70*/  @P2 IADD3 R2, R2, 0x1, RZ ;  /* 0x0000000102022810 */ /* 0x000fe40007ffe0ff */
[----:B------:R-:W-:-:S04]  /*0d80*/  @!P0 LOP3.LUT R2, RZ, R22, RZ, 0x33, !PT ;  /* 0x00000016ff028212 */ /* 0x000fc800078e33ff */
[----:B------:R-:W-:-:S07]  /*0d90*/  MOV R0, R2 ;  /* 0x0000000200007202 */ /* 0x000fce0000000f00 */
.L_x_53:
[----:B------:R-:W-:Y:S02]  /*0da0*/  IADD3 R4, R7, -0x1, RZ ;  /* 0xffffffff07047810 */ /* 0x000fe40007ffe0ff */
[----:B------:R-:W-:-:S07]  /*0db0*/  MOV R9, R0 ;  /* 0x0000000000097202 */ /* 0x000fce0000000f00 */
.L_x_50:
[----:B------:R-:W-:Y:S01]  /*0dc0*/  SHF.R.S32.HI R0, RZ, 0x1f, R23 ;  /* 0x0000001fff007819 */ /* 0x000fe20000011417 */
[----:B------:R-:W1:Y:S01]  /*0dd0*/  LDC R13, c[0x0][0x21c] ;  /* 0x00008700ff0d7b82 */ /* 0x000e620000000800 */
[----:B------:R-:W-:Y:S02]  /*0de0*/  BSSY B0, `(.L_x_54) ;  /* 0x00000c6000007945 */ /* 0x000fe40003800000 */
[CC--:B------:R-:W-:Y:S02]  /*0df0*/  LEA.HI R26, R0.reuse, R23.reuse, RZ, 0x3 ;  /* 0x00000017001a7211 */ /* 0x0c0fe400078f18ff */
[----:B------:R-:W-:Y:S02]  /*0e00*/  LEA.HI R0, R0, R23, RZ, 0x5 ;  /* 0x0000001700007211 */ /* 0x000fe400078f28ff */
[----:B--2---:R-:W-:Y:S02]  /*0e10*/  LOP3.LUT R6, R26, 0xfffffff8, RZ, 0xc0, !PT ;  /* 0xfffffff81a067812 */ /* 0x004fe400078ec0ff */
[----:B------:R-:W-:-:S02]  /*0e20*/  SHF.R.S32.HI R27, RZ, 0x3, R26 ;  /* 0x00000003ff1b7819 */ /* 0x000fc4000001141a */
[----:B------:R-:W-:Y:S02]  /*0e30*/  IADD3 R6, R23, UR37, -R6 ;  /* 0x0000002517067c10 */ /* 0x000fe4000fffe806 */
[----:B------:R-:W-:Y:S02]  /*0e40*/  LOP3.LUT R26, R26, 0xf8, RZ, 0xc0, !PT ;  /* 0x000000f81a1a7812 */ /* 0x000fe400078ec0ff */
[----:B------:R-:W-:Y:S02]  /*0e50*/  ISETP.GE.AND P0, PT, R6, R17, PT ;  /* 0x000000110600720c */ /* 0x000fe40003f06270 */
[----:B------:R-:W-:Y:S02]  /*0e60*/  SHF.R.S32.HI R8, RZ, 0x5, R0 ;  /* 0x00000005ff087819 */ /* 0x000fe40000011400 */
[----:B------:R-:W-:Y:S02]  /*0e70*/  LOP3.LUT R26, R26, 0x7, R23, 0xf8, !PT ;  /* 0x000000071a1a7812 */ /* 0x000fe400078ef817 */
[----:B------:R-:W-:Y:S01]  /*0e80*/  SHF.R.U32.HI R2, RZ, 0x2, R27 ;  /* 0x00000002ff027819 */ /* 0x000fe2000001161b */
[----:B------:R-:W-:-:S03]  /*0e90*/  VIADD R12, R8, UR37 ;  /* 0x00000025080c7c36 */ /* 0x000fc60008000000 */
[----:B------:R-:W-:-:S03]  /*0ea0*/  LOP3.LUT R26, R26, 0x7, R2, 0x78, !PT ;  /* 0x000000071a1a7812 */ /* 0x000fc600078e7802 */
[----:B------:R-:W-:Y:S05]  /*0eb0*/  @P0 BRA `(.L_x_55) ;  /* 0x0000000800e00947 */ /* 0x000fea0003800000 */
[C---:B------:R-:W-:Y:S01]  /*0ec0*/  VIADD R20, R27.reuse, 0x20 ;  /* 0x000000201b147836 */ /* 0x040fe20000000000 */
[C---:B------:R-:W-:Y:S01]  /*0ed0*/  ISETP.GE.AND P3, PT, R27.reuse, R16, PT ;  /* 0x000000101b00720c */ /* 0x040fe20003f66270 */
[----:B------:R-:W-:Y:S01]  /*0ee0*/  @P1 IMAD.HI.U32 R2, R6, R9, RZ ;  /* 0x0000000906021227 */ /* 0x000fe200078e00ff */
[----:B------:R-:W2:Y:S01]  /*0ef0*/  S2R R5, SR_CgaCtaId ;  /* 0x0000000000057919 */ /* 0x000ea20000008800 */
[----:B------:R-:W-:Y:S01]  /*0f00*/  MOV R18, R24 ;  /* 0x0000001800127202 */ /* 0x000fe20000000f00 */
[----:B------:R-:W-:Y:S01]  /*0f10*/  ULDC.64 UR4, c[0x0][0x270] ;  /* 0x00009c0000047ab9 */ /* 0x000fe20000000a00 */
[----:B------:R-:W-:Y:S01]  /*0f20*/  IMAD.MOV.U32 R3, RZ, RZ, R6 ;  /* 0x000000ffff037224 */ /* 0x000fe200078e0006 */
[----:B------:R-:W-:Y:S01]  /*0f30*/  ISETP.GE.AND P2, PT, R20, R16, PT ;  /* 0x000000101400720c */ /* 0x000fe20003f46270 */
[----:B------:R-:W-:Y:S01]  /*0f40*/  IMAD.MOV.U32 R19, RZ, RZ, R25 ;  /* 0x000000ffff137224 */ /* 0x000fe200078e0019 */
[----:B------:R-:W-:Y:S01]  /*0f50*/  @P1 SHF.R.U32.HI R3, RZ, R4, R2 ;  /* 0x00000004ff031219 */ /* 0x000fe20000011602 */
[----:B------:R-:W-:Y:S01]  /*0f60*/  HFMA2.MMA R31, -RZ, RZ, 0, 1.4781951904296875e-05 ;  /* 0x000000f8ff1f7435 */ /* 0x000fe200000001ff */
[----:B------:R-:W-:Y:S01]  /*0f70*/  MOV R30, 0x400 ;  /* 0x00000400001e7802 */ /* 0x000fe20000000f00 */
[----:B------:R-:W-:Y:S01]  /*0f80*/  VIADD R33, R27, 0x80 ;  /* 0x000000801b217836 */ /* 0x000fe20000000000 */
[--C-:B------:R-:W-:Y:S01]  /*0f90*/  SHF.R.S32.HI R2, RZ, 0x1f, R3.reuse ;  /* 0x0000001fff027819 */ /* 0x100fe20000011403 */
[----:B------:R-:W-:Y:S01]  /*0fa0*/  IMAD.MOV R28, RZ, RZ, -R3 ;  /* 0x000000ffff1c7224 */ /* 0x000fe200078e0a03 */
[----:B------:R-:W3:Y:S01]  /*0fb0*/  @!P3 LDC.64 R14, c[0x0][0x268] ;  /* 0x00009a00ff0ebb82 */ /* 0x000ee20000000a00 */
[----:B------:R-:W-:Y:S01]  /*0fc0*/  IMAD.WIDE.U32 R18, R3, UR4, R18 ;  /* 0x0000000403127c25 */ /* 0x000fe2000f8e0012 */
[----:B------:R-:W-:-:S03]  /*0fd0*/  @!P3 SHF.R.S32.HI R21, RZ, 0x1f, R27 ;  /* 0x0000001fff15b819 */ /* 0x000fc6000001141b */
[----:B------:R-:W-:Y:S01]  /*0fe0*/  IMAD R28, R22, R28, R6 ;  /* 0x0000001c161c7224 */ /* 0x000fe200078e0206 */
[----:B------:R-:W-:Y:S01]  /*0ff0*/  @!P2 SHF.R.S32.HI R32, RZ, 0x1f, R20 ;  /* 0x0000001fff20a819 */ /* 0x000fe20000011414 */
[----:B------:R-:W-:Y:S01]  /*1000*/  IMAD R2, R2, UR4, RZ ;  /* 0x0000000402027c24 */ /* 0x000fe2000f8e02ff */
[----:B------:R-:W4:Y:S03]  /*1010*/  @!P2 LDC.64 R10, c[0x0][0x268] ;  /* 0x00009a00ff0aab82 */ /* 0x000f260000000a00 */
[----:B------:R-:W-:Y:S01]  /*1020*/  IMAD R2, R3, UR5, R2 ;  /* 0x0000000503027c24 */ /* 0x000fe2000f8e0202 */
[----:B------:R-:W-:Y:S02]  /*1030*/  SHF.R.S32.HI R3, RZ, 0x1f, R28 ;  /* 0x0000001fff037819 */ /* 0x000fe4000001141c */
[----:B------:R-:W-:Y:S02]  /*1040*/  IADD3 R28, P0, R28, R18, RZ ;  /* 0x000000121c1c7210 */ /* 0x000fe40007f1e0ff */
[----:B------:R-:W5:Y:S01]  /*1050*/  @!P3 LDC.64 R6, c[0x0][0x250] ;  /* 0x00009400ff06bb82 */ /* 0x000f620000000a00 */
[----:B------:R-:W-:-:S02]  /*1060*/  LOP3.LUT R18, R27, 0x1, RZ, 0xc0, !PT ;  /* 0x000000011b127812 */ /* 0x000fc400078ec0ff */
[----:B------:R-:W-:Y:S01]  /*1070*/  IADD3.X R29, R3, R19, R2, P0, !PT ;  /* 0x00000013031d7210 */ /* 0x000fe200007fe402 */
[----:B------:R-:W-:Y:S01]  /*1080*/  VIADD R19, R27, 0x40 ;  /* 0x000000401b137836 */ /* 0x000fe20000000000 */
[----:B--2---:R-:W-:Y:S02]  /*1090*/  LEA R5, R5, R30, 0x18 ;  /* 0x0000001e05057211 */ /* 0x004fe400078ec0ff */
[----:B------:R-:W-:Y:S01]  /*10a0*/  ISETP.NE.U32.AND P4, PT, R18, 0x1, PT ;  /* 0x000000011200780c */ /* 0x000fe20003f85070 */
[----:B------:R-:W2:Y:S01]  /*10b0*/  @!P2 LDC.64 R2, c[0x0][0x250] ;  /* 0x00009400ff02ab82 */ /* 0x000ea20000000a00 */
[----:B------:R-:W-:Y:S01]  /*10c0*/  ISETP.GE.AND P6, PT, R19, R16, PT ;  /* 0x000000101300720c */ /* 0x000fe20003fc6270 */
[-C--:B---3--:R-:W-:Y:S01]  /*10d0*/  @!P3 IMAD R21, R21, R14.reuse, RZ ;  /* 0x0000000e1515b224 */ /* 0x088fe200078e02ff */
[----:B------:R-:W-:Y:S01]  /*10e0*/  LEA R30, R26, R5, 0x2 ;  /* 0x000000051a1e7211 */ /* 0x000fe200078e10ff */
[----:B------:R-:W-:Y:S01]  /*10f0*/  @!P3 IMAD.WIDE.U32 R34, R27, R14, R28 ;  /* 0x0000000e1b22b225 */ /* 0x000fe200078e001c */
[----:B------:R-:W-:-:S02]  /*1100*/  SEL R31, R31, 0x108, !P4 ;  /* 0x000001081f1f7807 */ /* 0x000fc40006000000 */
[----:B------:R-:W-:Y:S01]  /*1110*/  ISETP.GE.AND P4, PT, R33, R16, PT ;  /* 0x000000102100720c */ /* 0x000fe20003f86270 */
[----:B----4-:R-:W-:Y:S02]  /*1120*/  @!P2 IMAD R32, R32, R10, RZ ;  /* 0x0000000a2020a224 */ /* 0x010fe400078e02ff */
[C---:B------:R-:W-:Y:S02]  /*1130*/  @!P3 IMAD R21, R27.reuse, R15, R21 ;  /* 0x0000000f1b15b224 */ /* 0x040fe400078e0215 */
[----:B------:R-:W-:Y:S02]  /*1140*/  @!P2 IMAD R32, R20, R11, R32 ;  /* 0x0000000b1420a224 */ /* 0x000fe400078e0220 */
[----:B------:R-:W3:Y:S01]  /*1150*/  @!P6 LDC.64 R14, c[0x0][0x268] ;  /* 0x00009a00ff0eeb82 */ /* 0x000ee20000000a00 */
[----:B------:R-:W-:Y:S01]  /*1160*/  VIADD R18, R27, 0x60 ;  /* 0x000000601b127836 */ /* 0x000fe20000000000 */
[----:B-----5:R-:W-:Y:S01]  /*1170*/  @!P3 LEA R6, P0, R34, R6, 0x2 ;  /* 0x000000062206b211 */ /* 0x020fe200078010ff */
[----:B------:R-:W-:Y:S01]  /*1180*/  @P3 IMAD.MOV.U32 R11, RZ, RZ, -0x800000 ;  /* 0xff800000ff0b3424 */ /* 0x000fe200078e00ff */
[----:B------:R-:W-:Y:S01]  /*1190*/  @!P6 MOV R38, R28 ;  /* 0x0000001c0026e202 */ /* 0x000fe20000000f00 */
[----:B------:R-:W-:Y:S01]  /*11a0*/  @!P3 IMAD.IADD R21, R35, 0x1, R21 ;  /* 0x000000012315b824 */ /* 0x000fe200078e0215 */
[----:B------:R-:W-:Y:S01]  /*11b0*/  ISETP.GE.AND P5, PT, R18, R16, PT ;  /* 0x000000101200720c */ /* 0x000fe20003fa6270 */
[----:B------:R-:W-:Y:S01]  /*11c0*/  @!P2 IMAD.WIDE.U32 R36, R20, R10, R28 ;  /* 0x0000000a1424a225 */ /* 0x000fe200078e001c */
[----:B------:R4:W-:Y:S01]  /*11d0*/  @P3 STS [R30], R11 ;  /* 0x0000000b1e003388 */ /* 0x0009e20000000800 */
[----:B------:R-:W-:-:S02]  /*11e0*/  @!P4 MOV R43, R29 ;  /* 0x0000001d002bc202 */ /* 0x000fc40000000f00 */
[----:B------:R-:W-:Y:S01]  /*11f0*/  @!P3 LEA.HI.X R7, R34, R7, R21, 0x2, P0 ;  /* 0x000000072207b211 */ /* 0x000fe200000f1415 */
[----:B------:R-:W-:Y:S01]  /*1200*/  @!P6 IMAD.MOV.U32 R39, RZ, RZ, R29 ;  /* 0x000000ffff27e224 */ /* 0x000fe200078e001d */
[----:B------:R-:W-:Y:S01]  /*1210*/  @!P2 IADD3 R10, R37, R32, RZ ;  /* 0x00000020250aa210 */ /* 0x000fe20007ffe0ff */
[C---:B------:R-:W-:Y:S01]  /*1220*/  VIADD R35, R27.reuse, 0xa0 ;  /* 0x000000a01b237836 */ /* 0x040fe20000000000 */
[C---:B--2---:R-:W-:Y:S01]  /*1230*/  @!P2 LEA R20, P0, R36.reuse, R2, 0x2 ;  /* 0x000000022414a211 */ /* 0x044fe200078010ff */
[----:B------:R-:W-:Y:S01]  /*1240*/  @!PT LDS RZ, [RZ] ;  /* 0x00000000fffff984 */ /* 0x000fe20000000800 */
[----:B------:R-:W-:Y:S01]  /*1250*/  @!PT LDS RZ, [RZ] ;  /* 0x00000000fffff984 */ /* 0x000fe20000000800 */
[----:B------:R-:W-:Y:S01]  /*1260*/  @!PT LDS RZ, [RZ] ;  /* 0x00000000fffff984 */ /* 0x000fe20000000800 */
[----:B------:R2:W-:Y:S01]  /*1270*/  @!P3 LDGSTS.E.LTC128B [R30], desc[UR38][R6.64] ;  /* 0x00000000061ebfae */ /* 0x0005e2000b921966 */
[----:B------:R-:W-:Y:S01]  /*1280*/  @P2 IMAD.MOV.U32 R2, RZ, RZ, -0x800000 ;  /* 0xff800000ff022424 */ /* 0x000fe200078e00ff */
[----:B------:R-:W-:Y:S02]  /*1290*/  MOV R34, 0x210 ;  /* 0x0000021000227802 */ /* 0x000fe40000000f00 */
[----:B------:R-:W-:Y:S01]  /*12a0*/  @!P2 LEA.HI.X R21, R36, R3, R10, 0x2, P0 ;  /* 0x000000032415a211 */ /* 0x000fe200000f140a */
[----:B------:R-:W-:Y:S01]  /*12b0*/  VIADD R36, R27, 0xc0 ;  /* 0x000000c01b247836 */ /* 0x000fe20000000000 */
[----:B------:R-:W-:-:S02]  /*12c0*/  @!P6 SHF.R.S32.HI R3, RZ, 0x1f, R19 ;  /* 0x0000001fff03e819 */ /* 0x000fc40000011413 */
[----:B------:R-:W-:Y:S01]  /*12d0*/  LOP3.LUT P0, RZ, R27, 0x2, RZ, 0xc0, !PT ;  /* 0x000000021bff7812 */ /* 0x000fe2000780c0ff */
[----:B---3--:R-:W-:Y:S01]  /*12e0*/  @!P6 IMAD.WIDE.U32 R38, R19, R14, R38 ;  /* 0x0000000e1326e225 */ /* 0x008fe200078e0026 */
[----:B------:R-:W-:Y:S02]  /*12f0*/  ISETP.GE.AND P3, PT, R35, R16, PT ;  /* 0x000000102300720c */ /* 0x000fe40003f66270 */
[----:B------:R-:W-:Y:S01]  /*1300*/  SEL R34, R34, 0x1f0, !P0 ;  /* 0x000001f022227807 */ /* 0x000fe20004000000 */
[----:B------:R-:W-:Y:S01]  /*1310*/  @!P6 IMAD R3, R3, R14, RZ ;  /* 0x0000000e0303e224 */ /* 0x000fe200078e02ff */
[----:B------:R-:W-:Y:S02]  /*1320*/  IADD3 R27, R27, 0xe0, RZ ;  /* 0x000000e01b1b7810 */ /* 0x000fe40007ffe0ff */
[C---:B------:R-:W-:Y:S01]  /*1330*/  IADD3 R37, R26.reuse, R34, RZ ;  /* 0x000000221a257210 */ /* 0x040fe20007ffe0ff */
[--C-:B----4-:R-:W-:Y:S01]  /*1340*/  IMAD.IADD R11, R26, 0x1, R31.reuse ;  /* 0x000000011a0b7824 */ /* 0x110fe200078e021f */
[----:B------:R-:W-:-:S03]  /*1350*/  @!P5 IADD3 R42, R34, R26, R31 ;  /* 0x0000001a222ad210 */ /* 0x000fc60007ffe01f */
[--C-:B------:R-:W-:Y:S02]  /*1360*/  IMAD R32, R11, 0x4, R5.reuse ;  /* 0x000000040b207824 */ /* 0x100fe400078e0205 */
[----:B------:R-:W3:Y:S01]  /*1370*/  @!P6 LDC.64 R10, c[0x0][0x250] ;  /* 0x00009400ff0aeb82 */ /* 0x000ee20000000a00 */
[--C-:B------:R-:W-:Y:S02]  /*1380*/  IMAD R37, R37, 0x4, R5.reuse ;  /* 0x0000000425257824 */ /* 0x100fe400078e0205 */
[----:B------:R4:W-:Y:S01]  /*1390*/  @P2 STS [R32], R2 ;  /* 0x0000000220002388 */ /* 0x0009e20000000800 */
[----:B------:R-:W-:-:S03]  /*13a0*/  @!P5 IMAD R42, R42, 0x4, R5 ;  /* 0x000000042a2ad824 */ /* 0x000fc600078e0205 */
[----:B------:R-:W-:Y:S01]  /*13b0*/  @!PT LDS RZ, [RZ] ;  /* 0x00000000fffff984 */ /* 0x000fe20000000800 */
[----:B------:R-:W-:Y:S01]  /*13c0*/  @!PT LDS RZ, [RZ] ;  /* 0x00000000fffff984 */ /* 0x000fe20000000800 */
[----:B------:R-:W-:Y:S01]  /*13d0*/  @!PT LDS RZ, [RZ] ;  /* 0x00000000fffff984 */ /* 0x000fe20000000800 */
[----:B------:R5:W-:Y:S01]  /*13e0*/  @!P2 LDGSTS.E.LTC128B [R32], desc[UR38][R20.64] ;  /* 0x000000001420afae */ /* 0x000be2000b921966 */
[----:B--2---:R-:W2:Y:S01]  /*13f0*/  @!P5 LDC.64 R6, c[0x0][0x268] ;  /* 0x00009a00ff06db82 */ /* 0x004ea20000000a00 */
[----:B------:R-:W-:Y:S02]  /*1400*/  ISETP.GE.AND P2, PT, R36, R16, PT ;  /* 0x000000102400720c */ /* 0x000fe40003f46270 */
[----:B---3--:R-:W-:Y:S01]  /*1410*/  @!P6 LEA R40, P0, R38, R10, 0x2 ;  /* 0x0000000a2628e211 */ /* 0x008fe200078010ff */
[----:B-----5:R-:W-:Y:S01]  /*1420*/  @!P6 IMAD R20, R19, R15, R3 ;  /* 0x0000000f1314e224 */ /* 0x020fe200078e0203 */
[----:B------:R-:W-:-:S03]  /*1430*/  @!P5 SHF.R.S32.HI R19, RZ, 0x1f, R18 ;  /* 0x0000001fff13d819 */ /* 0x000fc60000011412 */
[----:B----4-:R-:W3:Y:S01]  /*1440*/  @!P5 LDC.64 R2, c[0x0][0x250] ;  /* 0x00009400ff02db82 */ /* 0x010ee20000000a00 */
[----:B------:R-:W-:Y:S01]  /*1450*/  @P6 IMAD.MOV.U32 R15, RZ, RZ, -0x800000 ;  /* 0xff800000ff0f6424 */ /* 0x000fe200078e00ff */
[----:B------:R-:W-:Y:S01]  /*1460*/  @!P6 IADD3 R14, R39, R20, RZ ;  /* 0x00000014270ee210 */ /* 0x000fe20007ffe0ff */
[----:B--2---:R-:W-:Y:S01]  /*1470*/  @!P5 IMAD R10, R19, R6, RZ ;  /* 0x00000006130ad224 */ /* 0x004fe200078e02ff */
[----:B------:R-:W-:Y:S02]  /*1480*/  @P4 MOV R39, 0xff800000 ;  /* 0xff80000000274802 */ /* 0x000fe40000000f00 */
[----:B------:R2:W-:Y:S01]  /*1490*/  @P6 STS [R37], R15 ;  /* 0x0000000f25006388 */ /* 0x0005e20000000800 */
[----:B------:R-:W-:Y:S01]  /*14a0*/  @!P6 LEA.HI.X R41, R38, R11, R14, 0x2, P0 ;  /* 0x0000000b2629e211 */ /* 0x000fe200000f140e */
[----:B------:R-:W-:Y:S01]  /*14b0*/  @!P5 IMAD.MOV.U32 R14, RZ, RZ, R28 ;  /* 0x000000ffff0ed224 */ /* 0x000fe200078e001c */
[----:B------:R-:W4:Y:S01]  /*14c0*/  @!P4 LDC.64 R20, c[0x0][0x268] ;  /* 0x00009a00ff14cb82 */ /* 0x000f220000000a00 */
[----:B------:R-:W-:Y:S01]  /*14d0*/  @!P5 IMAD R11, R18, R7, R10 ;  /* 0x00000007120bd224 */ /* 0x000fe200078e020a */
[----:B------:R-:W-:Y:S01]  /*14e0*/  IADD3 R38, R26, R31, R34 ;  /* 0x0000001f1a267210 */ /* 0x000fe20007ffe022 */
[----:B------:R-:W-:Y:S01]  /*14f0*/  @!PT LDS RZ, [RZ] ;  /* 0x00000000fffff984 */ /* 0x000fe20000000800 */
[----:B------:R-:W-:Y:S01]  /*1500*/  @!PT LDS RZ, [RZ] ;  /* 0x00000000fffff984 */ /* 0x000fe20000000800 */
[----:B------:R-:W-:Y:S01]  /*1510*/  @!PT LDS RZ, [RZ] ;  /* 0x00000000fffff984 */ /* 0x000fe20000000800 */
[----:B------:R5:W-:Y:S01]  /*1520*/  @!P6 LDGSTS.E.LTC128B [R37], desc[UR38][R40.64] ;  /* 0x000000002825efae */ /* 0x000be2000b921966 */
[----:B------:R-:W-:-:S02]  /*1530*/  @P5 MOV R10, 0xff800000 ;  /* 0xff800000000a5802 */ /* 0x000fc40000000f00 */
[----:B------:R-:W-:Y:S01]  /*1540*/  ISETP.GE.AND P6, PT, R27, R16, PT ;  /* 0x000000101b00720c */ /* 0x000fe20003fc6270 */
[----:B------:R-:W-:-:S05]  /*1550*/  IMAD R38, R38, 0x4, R5 ;  /* 0x0000000426267824 */ /* 0x000fca00078e0205 */
[----:B------:R1:W-:Y:S01]  /*1560*/  @P5 STS [R38], R10 ;  /* 0x0000000a26005388 */ /* 0x0003e20000000800 */
[----:B--2---:R-:W-:Y:S02]  /*1570*/  @!P5 IMAD.MOV.U32 R15, RZ, RZ, R29 ;  /* 0x000000ffff0fd224 */ /* 0x004fe400078e001d */
[----:B------:R-:W-:-:S04]  /*1580*/  @!P5 IMAD.WIDE.U32 R18, R18, R6, R14 ;  /* 0x000000061212d225 */ /* 0x000fc800078e000e */
[----:B------:R-:W2:Y:S01]  /*1590*/  @!P3 LDC.64 R14, c[0x0][0x268] ;  /* 0x00009a00ff0ebb82 */ /* 0x000ea20000000a00 */
[----:B------:R-:W-:Y:S01]  /*15a0*/  @!P5 IMAD.IADD R11, R19, 0x1, R11 ;  /* 0x00000001130bd824 */ /* 0x000fe200078e020b */
[C---:B---3--:R-:W-:Y:S02]  /*15b0*/  @!P5 LEA R44, P0, R18.reuse, R2, 0x2 ;  /* 0x00000002122cd211 */ /* 0x048fe400078010ff */
[----:B-----5:R-:W-:Y:S02]  /*15c0*/  @!P4 SHF.R.S32.HI R40, RZ, 0x1f, R33 ;  /* 0x0000001fff28c819 */ /* 0x020fe40000011421 */
[----:B------:R-:W-:Y:S02]  /*15d0*/  @!P5 LEA.HI.X R45, R18, R3, R11, 0x2, P0 ;  /* 0x00000003122dd211 */ /* 0x000fe400000f140b */
[----:B------:R-:W3:Y:S01]  /*15e0*/  @!P2 LDC.64 R6, c[0x0][0x268] ;  /* 0x00009a00ff06ab82 */ /* 0x000ee20000000a00 */
[----:B------:R-:W-:Y:S01]  /*15f0*/  @!P3 SHF.R.S32.HI R41, RZ, 0x1f, R35 ;  /* 0x0000001fff29b819 */ /* 0x000fe20000011423 */
[----:B----4-:R-:W-:Y:S01]  /*1600*/  @!P4 IMAD R40, R40, R20, RZ ;  /* 0x000000142828c224 */ /* 0x010fe200078e02ff */
[----:B------:R-:W-:Y:S01]  /*1610*/  @!PT LDS RZ, [RZ] ;  /* 0x00000000fffff984 */ /* 0x000fe20000000800 */
[----:B------:R-:W-:Y:S01]  /*1620*/  @!PT LDS RZ, [RZ] ;  /* 0x00000000fffff984 */ /* 0x000fe20000000800 */
[----:B------:R-:W-:Y:S01]  /*1630*/  @!PT LDS RZ, [RZ] ;  /* 0x00000000fffff984 */ /* 0x000fe20000000800 */
[----:B------:R4:W-:Y:S03]  /*1640*/  @!P5 LDGSTS.E.LTC128B [R42], desc[UR38][R44.64] ;  /* 0x000000002c2adfae */ /* 0x0009e6000b921966 */
[----:B------:R-:W-:-:S02]  /*1650*/  @!P4 IMAD R21, R33, R21, R40 ;  /* 0x000000152115c224 */ /* 0x000fc400078e0228 */
[----:B------:R-:W5:Y:S01]  /*1660*/  @!P4 LDC.64 R18, c[0x0][0x250] ;  /* 0x00009400ff12cb82 */ /* 0x000f620000000a00 */
[----:B------:R4:W-:Y:S01]  /*1670*/  @P4 STS [R30+0x1000], R39 ;  /* 0x001000271e004388 */ /* 0x0009e20000000800 */
[----:B------:R-:W-:-:S06]  /*1680*/  @!P3 IMAD.MOV.U32 R40, RZ, RZ, R28 ;  /* 0x000000ffff28b224 */ /* 0x000fcc00078e001c */
[----:B-1----:R-:W1:Y:S01]  /*1690*/  @!P3 LDC.64 R10, c[0x0][0x250] ;  /* 0x00009400ff0abb82 */ /* 0x002e620000000a00 */
[----:B--2---:R-:W-:-:S04]  /*16a0*/  @!P3 IMAD R41, R41, R14, RZ ;  /* 0x0000000e2929b224 */ /* 0x004fc800078e02ff */
[C---:B------:R-:W-:Y:S02]  /*16b0*/  @!P3 IMAD R15, R35.reuse, R15, R41 ;  /* 0x0000000f230fb224 */ /* 0x040fe400078e0229 */
[----:B------:R-:W-:Y:S01]  /*16c0*/  @!P3 IMAD.MOV.U32 R41, RZ, RZ, R29 ;  /* 0x000000ffff29b224 */ /* 0x000fe200078e001d */
[----:B------:R-:W2:Y:S01]  /*16d0*/  @!P2 LDC.64 R2, c[0x0][0x250] ;  /* 0x00009400ff02ab82 */ /* 0x000ea20000000a00 */
[----:B------:R-:W-:-:S04]  /*16e0*/  @!P3 IMAD.WIDE.U32 R40, R35, R14, R40 ;  /* 0x0000000e2328b225 */ /* 0x000fc800078e0028 */
[--C-:B----4-:R-:W-:Y:S01]  /*16f0*/  @!P4 IMAD.MOV.U32 R42, RZ, RZ, R28.reuse ;  /* 0x000000ffff2ac224 */ /* 0x110fe200078e001c */
[----:B------:R-:W-:Y:S01]  /*1700*/  @!P2 MOV R45, R29 ;  /* 0x0000001d002da202 */ /* 0x000fe20000000f00 */
[----:B------:R-:W-:Y:S01]  /*1710*/  @!P2 IMAD.MOV.U32 R44, RZ, RZ, R28 ;  /* 0x000000ffff2ca224 */ /* 0x000fe200078e001c */
[----:B------:R-:W-:Y:S01]  /*1720*/  @!P2 SHF.R.S32.HI R39, RZ, 0x1f, R36 ;  /* 0x0000001fff27a819 */ /* 0x000fe20000011424 */
[----:B------:R-:W-:-:S04]  /*1730*/  @!P4 IMAD.WIDE.U32 R42, R33, R20, R42 ;  /* 0x00000014212ac225 */ /* 0x000fc800078e002a */
[----:B---3--:R-:W-:Y:S01]  /*1740*/  @!P2 IMAD R39, R39, R6, RZ ;  /* 0x000000062727a224 */ /* 0x008fe200078e02ff */
[----:B-----5:R-:W-:Y:S01]  /*1750*/  @!P4 LEA R18, P0, R42, R18, 0x2 ;  /* 0x000000122a12c211 */ /* 0x020fe200078010ff */
[----:B------:R-:W-:Y:S01]  /*1760*/  @!P4 IMAD.IADD R21, R43, 0x1, R21 ;  /* 0x000000012b15c824 */ /* 0x000fe200078e0215 */
[----:B-1----:R-:W-:Y:S01]  /*1770*/  @!P3 LEA R10, P5, R40, R10, 0x2 ;  /* 0x0000000a280ab211 */ /* 0x002fe200078a10ff */
[C---:B------:R-:W-:Y:S02]  /*1780*/  @!P2 IMAD R7, R36.reuse, R7, R39 ;  /* 0x000000072407a224 */ /* 0x040fe400078e0227 */
[----:B------:R-:W-:Y:S01]  /*1790*/  @!P2 IMAD.WIDE.U32 R44, R36, R6, R44 ;  /* 0x00000006242ca225 */ /* 0x000fe200078e002c */
[----:B------:R-:W-:-:S03]  /*17a0*/  @!P4 LEA.HI.X R19, R42, R19, R21, 0x2, P0 ;  /* 0x000000132a13c211 */ /* 0x000fc600000f1415 */
[----:B------:R-:W-:Y:S01]  /*17b0*/  @!P3 IMAD.IADD R15, R41, 0x1, R15 ;  /* 0x00000001290fb824 */ /* 0x000fe200078e020f */
[----:B------:R-:W-:Y:S01]  /*17c0*/  @!P2 IADD3 R7, R45, R7, RZ ;  /* 0x000000072d07a210 */ /* 0x000fe20007ffe0ff */
[----:B------:R-:W-:Y:S01]  /*17d0*/  @P3 IMAD.MOV.U32 R6, RZ, RZ, -0x800000 ;  /* 0xff800000ff063424 */ /* 0x000fe200078e00ff */
[----:B--2---:R-:W-:Y:S01]  /*17e0*/  @!P2 LEA R2, P0, R44, R2, 0x2 ;  /* 0x000000022c02a211 */ /* 0x004fe200078010ff */
[----:B------:R-:W-:Y:S01]  /*17f0*/  @!PT LDS RZ, [RZ] ;  /* 0x00000000fffff984 */ /* 0x000fe20000000800 */
[----:B------:R-:W-:Y:S01]  /*1800*/  @!PT LDS RZ, [RZ] ;  /* 0x00000000fffff984 */ /* 0x000fe20000000800 */
[----:B------:R-:W-:Y:S01]  /*1810*/  @!PT LDS RZ, [RZ] ;  /* 0x00000000fffff984 */ /* 0x000fe20000000800 */
[----:B------:R2:W-:Y:S01]  /*1820*/  @!P4 LDGSTS.E.LTC128B [R30+0x1000], desc[UR38][R18.64] ;  /* 0x01000000121ecfae */ /* 0x0005e2000b921966 */
[----:B------:R-:W-:Y:S02]  /*1830*/  @!P3 LEA.HI.X R11, R40, R11, R15, 0x2, P5 ;  /* 0x0000000b280bb211 */ /* 0x000fe400028f140f */
[----:B------:R-:W-:Y:S01]  /*1840*/  @!P2 LEA.HI.X R3, R44, R3, R7, 0x2, P0 ;  /* 0x000000032c03a211 */ /* 0x000fe200000f1407 */
[----:B------:R-:W-:Y:S01]  /*1850*/  @P2 IMAD.MOV.U32 R7, RZ, RZ, -0x800000 ;  /* 0xff800000ff072424 */ /* 0x000fe200078e00ff */
[----:B------:R1:W-:Y:S04]  /*1860*/  @P3 STS [R32+0x1000], R6 ;  /* 0x0010000620003388 */ /* 0x0003e80000000800 */
[----:B------:R-:W-:Y:S01]  /*1870*/  @!PT LDS RZ, [RZ] ;  /* 0x00000000fffff984 */ /* 0x000fe20000000800 */
[----:B------:R-:W-:Y:S01]  /*1880*/  @!PT LDS RZ, [RZ] ;  /* 0x00000000fffff984 */ /* 0x000fe20000000800 */
[----:B------:R-:W-:Y:S01]  /*1890*/  @!PT LDS RZ, [RZ] ;  /* 0x00000000fffff984 */ /* 0x000fe20000000800 */
[----:B------:R2:W-:Y:S04]  /*18a0*/  @!P3 LDGSTS.E.LTC128B [R32+0x1000], desc[UR38][R10.64] ;  /* 0x010000000a20bfae */ /* 0x0005e8000b921966 */
[----:B------:R2:W-:Y:S04]  /*18b0*/  @P2 STS [R37+0x1000], R7 ;  /* 0x0010000725002388 */ /* 0x0005e80000000800 */
[----:B------:R-:W-:Y:S01]  /*18c0*/  @!PT LDS RZ, [RZ] ;  /* 0x00000000fffff984 */ /* 0x000fe20000000800 */
[----:B------:R-:W-:Y:S01]  /*18d0*/  @!PT LDS RZ, [RZ] ;  /* 0x00000000fffff984 */ /* 0x000fe20000000800 */
[----:B------:R-:W-:Y:S01]  /*18e0*/  @!PT LDS RZ, [RZ] ;  /* 0x00000000fffff984 */ /* 0x000fe20000000800 */
[----:B------:R2:W-:Y:S01]  /*18f0*/  @!P2 LDGSTS.E.LTC128B [R37+0x1000], desc[UR38][R2.64] ;  /* 0x010000000225afae */ /* 0x0005e2000b921966 */
[----:B-1----:R-:W-:-:S05]  /*1900*/  @P6 MOV R6, 0xff800000 ;  /* 0xff80000000066802 */ /* 0x002fca0000000f00 */
[----:B------:R2:W-:Y:S01]  /*1910*/  @P6 STS [R38+0x1000], R6 ;  /* 0x0010000626006388 */ /* 0x0005e20000000800 */
        /* <DEDUP_REMOVED lines=18> */
.L_x_55:
[----:B------:R-:W-:Y:S05]  /*1a40*/  BSYNC B0 ;  /* 0x0000000000007941 */ /* 0x000fea0003800000 */
.L_x_54:
[----:B--2---:R-:W-:Y:S01]  /*1a50*/  LOP3.LUT R2, R0, 0xffffffe0, RZ, 0xc0, !PT ;  /* 0xffffffe000027812 */ /* 0x004fe200078ec0ff */
[----:B------:R-:W-:Y:S01]  /*1a60*/  USHF.L.U32 UR4, UR36, 0x7, URZ ;  /* 0x0000000724047899 */ /* 0x000fe2000800063f */
[C---:B------:R-:W-:Y:S01]  /*1a70*/  @P1 IMAD.HI.U32 R0, R12.reuse, R9, RZ ;  /* 0x000000090c001227 */ /* 0x040fe200078e00ff */
[----:B------:R-:W2:Y:S01]  /*1a80*/  LDC.64 R6, c[0x0][0x240] ;  /* 0x00009000ff067b82 */ /* 0x000ea20000000a00 */
[----:B------:R-:W-:Y:S01]  /*1a90*/  ISETP.GE.AND P0, PT, R12, R17, PT ;  /* 0x000000110c00720c */ /* 0x000fe20003f06270 */
[----:B------:R-:W-:Y:S01]  /*1aa0*/  USHF.R.S32.HI UR5, URZ, 0x1f, UR4 ;  /* 0x0000001f3f057899 */ /* 0x000fe20008011404 */
[----:B------:R-:W-:Y:S01]  /*1ab0*/  IMAD.IADD R2, R23, 0x1, -R2 ;  /* 0x0000000117027824 */ /* 0x000fe200078e0a02 */
[----:B------:R-:W0:Y:S01]  /*1ac0*/  LDGDEPBAR ;  /* 0x00000000000079af */ /* 0x000e220000000000 */
[----:B------:R-:W-:Y:S01]  /*1ad0*/  IMAD.MOV.U32 R3, RZ, RZ, R12 ;  /* 0x000000ffff037224 */ /* 0x000fe200078e000c */
[----:B------:R-:W-:Y:S01]  /*1ae0*/  @P1 SHF.R.U32.HI R3, RZ, R4, R0 ;  /* 0x00000004ff031219 */ /* 0x000fe20000011600 */
[----:B------:R-:W-:Y:S01]  /*1af0*/  IMAD.SHL.U32 R14, R2, 0x4, RZ ;  /* 0x00000004020e7824 */ /* 0x000fe200078e00ff */
[----:B------:R-:W4:Y:S01]  /*1b00*/  S2R R0, SR_CgaCtaId ;  /* 0x0000000000007919 */ /* 0x000f220000008800 */
[----:B-1----:R-:W-:Y:S01]  /*1b10*/  VIADD R13, R13, -UR4 ;  /* 0x800000040d0d7c36 */ /* 0x002fe20008000000 */
[----:B------:R-:W-:Y:S01]  /*1b20*/  SEL R5, R3, 0xffffffff, !P0 ;  /* 0xffffffff03057807 */ /* 0x000fe20004000000 */
[--C-:B------:R-:W-:Y:S01]  /*1b30*/  IMAD.MOV R32, RZ, RZ, -R3.reuse ;  /* 0x000000ffff207224 */ /* 0x100fe200078e0a03 */
[----:B---3--:R-:W-:Y:S01]  /*1b40*/  SHF.R.S32.HI R10, RZ, 0x1f, R3 ;  /* 0x0000001fff0a7819 */ /* 0x008fe20000011403 */
[----:B------:R-:W-:Y:S01]  /*1b50*/  IMAD R15, R8, 0x80, R14 ;  /* 0x00000080080f7824 */ /* 0x000fe200078e020e */
[----:B------:R-:W-:Y:S01]  /*1b60*/  ISETP.GE.AND P4, PT, R14, R13, PT ;  /* 0x0000000d0e00720c */ /* 0x000fe20003f86270 */
[----:B------:R-:W-:Y:S01]  /*1b70*/  IMAD R32, R22, R32, R12 ;  /* 0x0000002016207224 */ /* 0x000fe200078e020c */
[----:B------:R-:W-:-:S02]  /*1b80*/  SHF.R.S32.HI R34, RZ, 0x1f, R14 ;  /* 0x0000001fff227819 */ /* 0x000fc4000001140e */
[----:B------:R-:W-:Y:S02]  /*1b90*/  ISETP.LT.OR P4, PT, R5, RZ, P4 ;  /* 0x000000ff0500720c */ /* 0x000fe40002781670 */
[----:B------:R-:W-:Y:S02]  /*1ba0*/  IADD3 R33, P0, R32, R24, RZ ;  /* 0x0000001820217210 */ /* 0x000fe40007f1e0ff */
[----:B------:R-:W-:Y:S01]  /*1bb0*/  ISETP.LT.OR P3, PT, R16, 0x3, P4 ;  /* 0x000000031000780c */ /* 0x000fe20002761670 */
[-C--:B--2---:R-:W-:Y:S01]  /*1bc0*/  IMAD R10, R10, R6.reuse, RZ ;  /* 0x000000060a0a7224 */ /* 0x084fe200078e02ff */
[----:B------:R-:W-:Y:S01]  /*1bd0*/  LEA.HI.X.SX32 R32, R32, R25, 0x1, P0 ;  /* 0x0000001920207211 */ /* 0x000fe200000f0eff */
[----:B------:R-:W-:Y:S01]  /*1be0*/  IMAD.WIDE.U32 R26, R3, R6, UR4 ;  /* 0x00000004031a7e25 */ /* 0x000fe2000f8e0006 */
[----:B------:R-:W-:-:S03]  /*1bf0*/  ULDC.64 UR4, c[0x0][0x230] ;  /* 0x00008c0000047ab9 */ /* 0x000fc60000000a00 */
[----:B------:R-:W-:Y:S02]  /*1c00*/  IMAD R7, R3, R7, R10 ;  /* 0x0000000703077224 */ /* 0x000fe400078e020a */
[----:B------:R-:W1:Y:S01]  /*1c10*/  @!P4 LDC.64 R20, c[0x0][0x238] ;  /* 0x00008e00ff14cb82 */ /* 0x000e620000000a00 */
[----:B------:R-:W-:Y:S02]  /*1c20*/  IMAD R3, R32, UR4, RZ ;  /* 0x0000000420037c24 */ /* 0x000fe4000f8e02ff */
[----:B------:R-:W-:Y:S02]  /*1c30*/  IADD3 R27, R27, R7, RZ ;  /* 0x000000071b1b7210 */ /* 0x000fe40007ffe0ff */
[----:B------:R-:W-:-:S03]  /*1c40*/  IMAD R3, R33, UR5, R3 ;  /* 0x0000000521037c24 */ /* 0x000fc6000f8e0203 */
[----:B------:R-:W2:Y:S01]  /*1c50*/  @!P3 LDC.64 R18, c[0x0][0x238] ;  /* 0x00008e00ff12bb82 */ /* 0x000ea20000000a00 */
[----:B------:R-:W-:-:S03]  /*1c60*/  IMAD.WIDE.U32 R26, R33, UR4, R26 ;  /* 0x00000004211a7c25 */ /* 0x000fc6000f8e001a */
[----:B------:R-:W-:-:S04]  /*1c70*/  IADD3 R38, P0, R14, R26, RZ ;  /* 0x0000001a0e267210 */ /* 0x000fc80007f1e0ff */
[----:B------:R-:W3:Y:S01]  /*1c80*/  @!P4 LDC.64 R16, c[0x0][0x210] ;  /* 0x00008400ff10cb82 */ /* 0x000ee20000000a00 */
[----:B------:R-:W-:Y:S02]  /*1c90*/  IADD3.X R39, R34, R27, R3, P0, !PT ;  /* 0x0000001b22277210 */ /* 0x000fe400007fe403 */
[----:B------:R-:W-:-:S05]  /*1ca0*/  MOV R3, 0x400 ;  /* 0x0000040000037802 */ /* 0x000fca0000000f00 */
[----:B------:R-:W5:Y:S01]  /*1cb0*/  @!P3 LDC.64 R6, c[0x0][0x210] ;  /* 0x00008400ff06bb82 */ /* 0x000f620000000a00 */
[----:B-1----:R-:W-:Y:S02]  /*1cc0*/  @!P4 IADD3 R20, P1, R38, R20, RZ ;  /* 0x000000142614c210 */ /* 0x002fe40007f3e0ff */
[----:B----4-:R-:W-:-:S03]  /*1cd0*/  LEA R0, R0, R3, 0x18 ;  /* 0x0000000300007211 */ /* 0x010fc600078ec0ff */
[----:B------:R-:W-:Y:S02]  /*1ce0*/  @!P4 IMAD.X R21, R39, 0x1, R21, P1 ;  /* 0x000000012715c824 */ /* 0x000fe400008e0615 */
[----:B------:R-:W1:Y:S01]  /*1cf0*/  @!P4 LDC.64 R10, c[0x0][0x210] ;  /* 0x00008400ff0acb82 */ /* 0x000e620000000a00 */
[----:B--2---:R-:W-:Y:S01]  /*1d00*/  @!P3 LEA R12, P0, R18, R38, 0x1 ;  /* 0x00000026120cb211 */ /* 0x004fe200078008ff */
[----:B------:R-:W-:-:S03]  /*1d10*/  @!P4 IMAD R3, R15, 0x4, R0 ;  /* 0x000000040f03c824 */ /* 0x000fc600078e0200 */
[----:B------:R-:W-:Y:S01]  /*1d20*/  @!P3 LEA.HI.X R19, R18, R39, R19, 0x1, P0 ;  /* 0x000000271213b211 */ /* 0x000fe200000f0c13 */
[----:B------:R-:W-:Y:S01]  /*1d30*/  IMAD.MOV.U32 R18, RZ, RZ, 0x840 ;  /* 0x00000840ff127424 */ /* 0x000fe200078e00ff */
[----:B---3--:R-:W-:-:S04]  /*1d40*/  @!P4 LEA R16, P2, R38, R16, 0x2 ;  /* 0x000000102610c211 */ /* 0x008fc800078410ff */
        /* <DEDUP_REMOVED lines=10> */
[----:B-1----:R-:W-:Y:S02]  /*1df0*/  @!P4 LEA R10, P1, R20, R10, 0x2 ;  /* 0x0000000a140ac211 */ /* 0x002fe400078210ff */
[----:B------:R-:W-:Y:S02]  /*1e00*/  SEL R18, R18, 0x7c0, !P0 ;  /* 0x000007c012127807 */ /* 0x000fe40004000000 */
        /* <DEDUP_REMOVED lines=18> */
[C---:B------:R-:W-:Y:S01]  /*1f30*/  VIADD R36, R37.reuse, 0x3e0 ;  /* 0x000003e025247836 */ /* 0x040fe20000000000 */
[C---:B------:R-:W-:Y:S01]  /*1f40*/  IADD3 R35, R37.reuse, R18, RZ ;  /* 0x0000001225237210 */ /* 0x040fe20007ffe0ff */
[----:B------:R-:W-:-:S04]  /*1f50*/  @P1 VIADD R36, R37, 0x420 ;  /* 0x0000042025241836 */ /* 0x000fc80000000000 */
[----:B------:R-:W-:Y:S01]  /*1f60*/  IMAD.IADD R18, R18, 0x1, R36 ;  /* 0x0000000112127824 */ /* 0x000fe200078e0224 */
[----:B------:R-:W2:Y:S04]  /*1f70*/  LDS R31, [R36] ;  /* 0x00000000241f7984 */ /* 0x000ea80000000800 */
[----:B------:R-:W3:Y:S04]  /*1f80*/  LDS R30, [R37] ;  /* 0x00000000251e7984 */ /* 0x000ee80000000800 */
[----:B------:R-:W4:Y:S04]  /*1f90*/  LDS R29, [R35] ;  /* 0x00000000231d7984 */ /* 0x000f280000000800 */
[----:B------:R-:W5:Y:S04]  /*1fa0*/  LDS R28, [R18] ;  /* 0x00000000121c7984 */ /* 0x000f680000000800 */
[----:B------:R-:W1:Y:S04]  /*1fb0*/  LDS R27, [R37+0x1000] ;  /* 0x00100000251b7984 */ /* 0x000e680000000800 */
[----:B------:R-:W1:Y:S04]  /*1fc0*/  LDS R26, [R36+0x1000] ;  /* 0x00100000241a7984 */ /* 0x000e680000000800 */
[----:B------:R-:W1:Y:S04]  /*1fd0*/  LDS R23, [R35+0x1000] ;  /* 0x0010000023177984 */ /* 0x000e680000000800 */
[----:B------:R-:W1:Y:S01]  /*1fe0*/  LDS R21, [R18+0x1000] ;  /* 0x0010000012157984 */ /* 0x000e620000000800 */
[----:B--2---:R-:W-:-:S02]  /*1ff0*/  FSETP.NEU.FTZ.AND P2, PT, R31, -INF , PT ;  /* 0xff8000001f00780b */ /* 0x004fc40003f5d000 */
[----:B---3--:R-:W-:Y:S02]  /*2000*/  FMNMX.FTZ R3, R31, R30, !PT ;  /* 0x0000001e1f037209 */ /* 0x008fe40007810000 */
[----:B------:R-:W-:Y:S02]  /*2010*/  FSETP.NEU.FTZ.AND P3, PT, R30, -INF , PT ;  /* 0xff8000001e00780b */ /* 0x000fe40003f7d000 */
[----:B----4-:R-:W-:Y:S02]  /*2020*/  FMNMX.FTZ R3, R3, R29, !PT ;  /* 0x0000001d03037209 */ /* 0x010fe40007810000 */
[----:B------:R-:W-:Y:S02]  /*2030*/  FSETP.NEU.FTZ.AND P1, PT, R29, -INF , PT ;  /* 0xff8000001d00780b */ /* 0x000fe40003f3d000 */
[----:B-----5:R-:W-:-:S04]  /*2040*/  FMNMX.FTZ R3, R3, R28, !PT ;  /* 0x0000001c03037209 */ /* 0x020fc80007810000 */
[----:B-1----:R-:W-:-:S04]  /*2050*/  FMNMX.FTZ R3, R3, R27, !PT ;  /* 0x0000001b03037209 */ /* 0x002fc80007810000 */
[----:B------:R-:W-:-:S04]  /*2060*/  FMNMX.FTZ R3, R3, R26, !PT ;  /* 0x0000001a03037209 */ /* 0x000fc80007810000 */
[----:B------:R-:W-:-:S04]  /*2070*/  FMNMX.FTZ R3, R3, R23, !PT ;  /* 0x0000001703037209 */ /* 0x000fc80007810000 */
        /* <DEDUP_REMOVED lines=30> */
[C---:B------:R-:W-:Y:S01]  /*2260*/  SEL R29, R2.reuse, 0xffffffff, P3 ;  /* 0xffffffff021d7807 */ /* 0x040fe20001800000 */
[----:B------:R-:W-:Y:S01]  /*2270*/  @P2 VIADD R29, R2, 0x20 ;  /* 0x00000020021d2836 */ /* 0x000fe20000000000 */
[----:B------:R-:W2:Y:S01]  /*2280*/  MUFU.EX2 R16, R16 ;  /* 0x0000001000107308 */ /* 0x000ea20000000800 */
[----:B------:R-:W-:Y:S01]  /*2290*/  FMUL.FTZ R3, R3, 1.4426950216293334961 ;  /* 0x3fb8aa3b03037820 */ /* 0x000fe20000410000 */
[----:B------:R-:W-:-:S02]  /*22a0*/  FSETP.NEU.FTZ.AND P3, PT, R27, -INF , PT ;  /* 0xff8000001b00780b */ /* 0x000fc40003f7d000 */
[----:B------:R-:W-:Y:S02]  /*22b0*/  FSETP.NEU.FTZ.AND P2, PT, R26, -INF , PT ;  /* 0xff8000001a00780b */ /* 0x000fe40003f5d000 */
[C---:B------:R-:W-:Y:S01]  /*22c0*/  @P1 IADD3 R29, R2.reuse, 0x40, RZ ;  /* 0x00000040021d1810 */ /* 0x040fe20007ffe0ff */
[----:B------:R-:W-:Y:S01]  /*22d0*/  @P0 VIADD R29, R2, 0x60 ;  /* 0x00000060021d0836 */ /* 0x000fe20000000000 */
[----:B------:R-:W3:Y:S01]  /*22e0*/  MUFU.EX2 R12, R12 ;  /* 0x0000000c000c7308 */ /* 0x000ee20000000800 */
[----:B-1----:R-:W-:Y:S01]  /*22f0*/  FADD.FTZ R19, RZ, R17 ;  /* 0x00000011ff137221 */ /* 0x002fe20000010000 */
[----:B------:R-:W-:Y:S02]  /*2300*/  FSETP.NEU.FTZ.AND P1, PT, R23, -INF , PT ;  /* 0xff8000001700780b */ /* 0x000fe40003f3d000 */
[----:B------:R-:W-:-:S03]  /*2310*/  FSETP.NEU.FTZ.AND P0, PT, R21, -INF , PT ;  /* 0xff8000001500780b */ /* 0x000fc60003f1d000 */
[C---:B------:R-:W-:Y:S01]  /*2320*/  @P3 VIADD R29, R2.reuse, 0x80 ;  /* 0x00000080021d3836 */ /* 0x040fe20000000000 */
[----:B------:R-:W1:Y:S01]  /*2330*/  MUFU.EX2 R11, R11 ;  /* 0x0000000b000b7308 */ /* 0x000e620000000800 */
[----:B--2---:R-:W-:Y:S01]  /*2340*/  FADD.FTZ R19, R19, R16 ;  /* 0x0000001013137221 */ /* 0x004fe20000010000 */
[C---:B------:R-:W-:Y:S01]  /*2350*/  @P2 VIADD R29, R2.reuse, 0xa0 ;  /* 0x000000a0021d2836 */ /* 0x040fe20000000000 */
[----:B------:R-:W-:-:S04]  /*2360*/  ISETP.NE.AND P2, PT, R2, RZ, PT ;  /* 0x000000ff0200720c */ /* 0x000fc80003f45270 */
[C---:B------:R-:W-:Y:S01]  /*2370*/  @P1 IADD3 R29, R2.reuse, 0xc0, RZ ;  /* 0x000000c0021d1810 */ /* 0x040fe20007ffe0ff */
[----:B------:R-:W2:Y:S01]  /*2380*/  MUFU.EX2 R10, R10 ;  /* 0x0000000a000a7308 */ /* 0x000ea20000000800 */
[----:B---3--:R-:W-:Y:S01]  /*2390*/  FADD.FTZ R19, R19, R12 ;  /* 0x0000000c13137221 */ /* 0x008fe20000010000 */
[----:B------:R-:W-:-:S06]  /*23a0*/  @P0 VIADD R29, R2, 0xe0 ;  /* 0x000000e0021d0836 */ /* 0x000fcc0000000000 */
[----:B------:R-:W3:Y:S01]  /*23b0*/  MUFU.EX2 R7, R7 ;  /* 0x0000000700077308 */ /* 0x000ee20000000800 */
[----:B-1----:R-:W-:-:S07]  /*23c0*/  FADD.FTZ R19, R19, R11 ;  /* 0x0000000b13137221 */ /* 0x002fce0000010000 */
[----:B------:R-:W1:Y:S01]  /*23d0*/  MUFU.EX2 R6, R6 ;  /* 0x0000000600067308 */ /* 0x000e620000000800 */
[----:B--2---:R-:W-:-:S07]  /*23e0*/  FADD.FTZ R19, R19, R10 ;  /* 0x0000000a13137221 */ /* 0x004fce0000010000 */
[----:B------:R-:W2:Y:S01]  /*23f0*/  MUFU.EX2 R3, R3 ;  /* 0x0000000300037308 */ /* 0x000ea20000000800 */
[----:B---3--:R-:W-:-:S04]  /*2400*/  FADD.FTZ R19, R19, R7 ;  /* 0x0000000713137221 */ /* 0x008fc80000010000 */
[----:B-1----:R-:W-:-:S04]  /*2410*/  FADD.FTZ R19, R19, R6 ;  /* 0x0000000613137221 */ /* 0x002fc80000010000 */
[----:B--2---:R-:W-:-:S05]  /*2420*/  FADD.FTZ R19, R19, R3 ;  /* 0x0000000313137221 */ /* 0x004fca0000010000 */
[----:B------:R-:W1:Y:S02]  /*2430*/  SHFL.BFLY PT, R28, R19, 0x10, 0x1f ;  /* 0x0e001f00131c7f89 */ /* 0x000e6400000e0000 */
[----:B-1----:R-:W-:Y:S02]  /*2440*/  FADD.FTZ R28, R19, R28 ;  /* 0x0000001c131c7221 */ /* 0x002fe40000010000 */
[----:B------:R-:W1:Y:S04]  /*2450*/  SHFL.BFLY PT, R19, R29, 0x10, 0x1f ;  /* 0x0e001f001d137f89 */ /* 0x000e6800000e0000 */
[----:B------:R-:W2:Y:S01]  /*2460*/  SHFL.BFLY PT, R21, R28, 0x8, 0x1f ;  /* 0x0d001f001c157f89 */ /* 0x000ea200000e0000 */
[----:B-1----:R-:W-:Y:S01]  /*2470*/  VIMNMX R29, R29, R19, !PT ;  /* 0x000000131d1d7248 */ /* 0x002fe20007fe0100 */
[----:B--2---:R-:W-:-:S04]  /*2480*/  FADD.FTZ R21, R28, R21 ;  /* 0x000000151c157221 */ /* 0x004fc80000010000 */
[----:B------:R-:W1:Y:S04]  /*2490*/  SHFL.BFLY PT, R19, R29, 0x8, 0x1f ;  /* 0x0d001f001d137f89 */ /* 0x000e6800000e0000 */
[----:B------:R-:W2:Y:S01]  /*24a0*/  SHFL.BFLY PT, R23, R21, 0x4, 0x1f ;  /* 0x0c801f0015177f89 */ /* 0x000ea200000e0000 */
[----:B-1----:R-:W-:Y:S01]  /*24b0*/  VIMNMX R19, R29, R19, !PT ;  /* 0x000000131d137248 */ /* 0x002fe20007fe0100 */
[----:B--2---:R-:W-:-:S04]  /*24c0*/  FADD.FTZ R21, R21, R23 ;  /* 0x0000001715157221 */ /* 0x004fc80000010000 */
[----:B------:R-:W1:Y:S04]  /*24d0*/  SHFL.BFLY PT, R23, R19, 0x4, 0x1f ;  /* 0x0c801f0013177f89 */ /* 0x000e6800000e0000 */
[----:B------:R-:W2:Y:S01]  /*24e0*/  SHFL.BFLY PT, R26, R21, 0x2, 0x1f ;  /* 0x0c401f00151a7f89 */ /* 0x000ea200000e0000 */
[----:B-1----:R-:W-:Y:S02]  /*24f0*/  VIMNMX R23, R19, R23, !PT ;  /* 0x0000001713177248 */ /* 0x002fe40007fe0100 */
[----:B------:R-:W1:Y:S01]  /*2500*/  S2R R19, SR_TID.X ;  /* 0x0000000000137919 */ /* 0x000e620000002100 */
[----:B--2---:R-:W-:Y:S02]  /*2510*/  FADD.FTZ R26, R21, R26 ;  /* 0x0000001a151a7221 */ /* 0x004fe40000010000 */
[----:B------:R-:W2:Y:S04]  /*2520*/  SHFL.BFLY PT, R28, R23, 0x2, 0x1f ;  /* 0x0c401f00171c7f89 */ /* 0x000ea800000e0000 */
[----:B------:R-:W3:Y:S01]  /*2530*/  SHFL.BFLY PT, R21, R26, 0x1, 0x1f ;  /* 0x0c201f001a157f89 */ /* 0x000ee200000e0000 */
[----:B--2---:R-:W-:Y:S01]  /*2540*/  VIMNMX R28, R23, R28, !PT ;  /* 0x0000001c171c7248 */ /* 0x004fe20007fe0100 */
[----:B---3--:R-:W-:-:S04]  /*2550*/  FADD.FTZ R21, R26, R21 ;  /* 0x000000151a157221 */ /* 0x008fc80000010000 */
[----:B------:R-:W2:Y:S01]  /*2560*/  SHFL.BFLY PT, R27, R28, 0x1, 0x1f ;  /* 0x0c201f001c1b7f89 */ /* 0x000ea200000e0000 */
[----:B------:R-:W-:Y:S01]  /*2570*/  IMAD.MOV.U32 R26, RZ, RZ, RZ ;  /* 0x000000ffff1a7224 */ /* 0x000fe200078e00ff */
[----:B-1----:R-:W-:Y:S01]  /*2580*/  ISETP.GT.OR P1, PT, R19, 0xff, P2 ;  /* 0x000000ff1300780c */ /* 0x002fe20001724670 */
[----:B------:R-:W1:Y:S01]  /*2590*/  MUFU.LG2 R23, R21 ;  /* 0x0000001500177308 */ /* 0x000e620000000c00 */
[----:B------:R-:W-:-:S13]  /*25a0*/  FSETP.NE.FTZ.AND P0, PT, R21, RZ, PT ;  /* 0x000000ff1500720b */ /* 0x000fda0003f15000 */
[----:B------:R-:W3:Y:S01]  /*25b0*/  @P0 MUFU.RCP R26, R21 ;  /* 0x00000015001a0308 */ /* 0x000ee20000001000 */
[----:B------:R-:W-:Y:S01]  /*25c0*/  ISETP.NE.AND P0, PT, RZ, UR4, PT ;  /* 0x00000004ff007c0c */ /* 0x000fe2000bf05270 */
[----:B-1----:R-:W-:Y:S01]  /*25d0*/  FFMA.FTZ R23, R23, 0.69314718246459960938, R20 ;  /* 0x3f31721817177823 */ /* 0x002fe20000010014 */
[----:B--2---:R-:W-:Y:S01]  /*25e0*/  VIMNMX R27, R28, R27, !PT ;  /* 0x0000001b1c1b7248 */ /* 0x004fe20007fe0100 */
[-C--:B---3--:R-:W-:Y:S01]  /*25f0*/  FMUL.FTZ R17, R17, R26.reuse ;  /* 0x0000001a11117220 */ /* 0x088fe20000410000 */
[-C--:B------:R-:W-:Y:S01]  /*2600*/  FMUL.FTZ R16, R16, R26.reuse ;  /* 0x0000001a10107220 */ /* 0x080fe20000410000 */
[-C--:B------:R-:W-:Y:S01]  /*2610*/  FMUL.FTZ R12, R12, R26.reuse ;  /* 0x0000001a0c0c7220 */ /* 0x080fe20000410000 */
[-C--:B------:R-:W-:Y:S01]  /*2620*/  FMUL.FTZ R11, R11, R26.reuse ;  /* 0x0000001a0b0b7220 */ /* 0x080fe20000410000 */
[-C--:B------:R-:W-:Y:S01]  /*2630*/  FMUL.FTZ R10, R10, R26.reuse ;  /* 0x0000001a0a0a7220 */ /* 0x080fe20000410000 */
[-C--:B------:R-:W-:Y:S01]  /*2640*/  FMUL.FTZ R7, R7, R26.reuse ;  /* 0x0000001a07077220 */ /* 0x080fe20000410000 */
[-C--:B------:R-:W-:Y:S01]  /*2650*/  FMUL.FTZ R6, R6, R26.reuse ;  /* 0x0000001a06067220 */ /* 0x080fe20000410000 */
[----:B------:R-:W-:-:S03]  /*2660*/  FMUL.FTZ R26, R3, R26 ;  /* 0x0000001a031a7220 */ /* 0x000fc60000410000 */
[----:B------:R-:W-:Y:S05]  /*2670*/  @P0 BRA `(.L_x_56) ;  /* 0x0000000000700947 */ /* 0x000fea0003800000 */
[----:B------:R-:W1:Y:S01]  /*2680*/  S2R R2, SR_CTAID.X ;  /* 0x0000000000027919 */ /* 0x000e620000002500 */
[----:B------:R-:W-:Y:S01]  /*2690*/  ULDC UR4, c[0x0][0x260] ;  /* 0x0000980000047ab9 */ /* 0x000fe20000000800 */
[----:B------:R-:W-:Y:S01]  /*26a0*/  BSSY B0, `(.L_x_56) ;  /* 0x0000019000007945 */ /* 0x000fe20003800000 */
[----:B------:R-:W-:Y:S01]  /*26b0*/  IMAD R3, R22, UR4, RZ ;  /* 0x0000000416037c24 */ /* 0x000fe2000f8e02ff */
[----:B-1----:R-:W-:-:S04]  /*26c0*/  LEA R2, R2, R8, 0x3 ;  /* 0x0000000802027211 */ /* 0x002fc800078e18ff */
[----:B------:R-:W-:-:S13]  /*26d0*/  ISETP.GE.OR P2, PT, R2, R3, P2 ;  /* 0x000000030200720c */ /* 0x000fda0001746670 */
[----:B------:R-:W-:Y:S05]  /*26e0*/  @P2 BRA `(.L_x_57) ;  /* 0x0000000000502947 */ /* 0x000fea0003800000 */
[----:B------:R-:W-:Y:S01]  /*26f0*/  ISETP.NE.AND P0, PT, R22, 0x1, PT ;  /* 0x000000011600780c */ /* 0x000fe20003f05270 */
[----:B------:R-:W-:Y:S01]  /*2700*/  IMAD.MOV.U32 R3, RZ, RZ, R2 ;  /* 0x000000ffff037224 */ /* 0x000fe200078e0002 */
[----:B------:R-:W-:Y:S01]  /*2710*/  MOV R20, R24 ;  /* 0x0000001800147202 */ /* 0x000fe20000000f00 */
[----:B------:R-:W-:Y:S01]  /*2720*/  IMAD.MOV.U32 R21, RZ, RZ, R25 ;  /* 0x000000ffff157224 */ /* 0x000fe200078e0019 */
[----:B------:R-:W-:-:S09]  /*2730*/  ULDC.64 UR4, c[0x0][0x2a8] ;  /* 0x0000aa0000047ab9 */ /* 0x000fd20000000a00 */
[----:B------:R-:W-:-:S05]  /*2740*/  @P0 IMAD.HI.U32 R9, R2, R9, RZ ;  /* 0x0000000902090227 */ /* 0x000fca00078e00ff */
[----:B------:R-:W-:-:S04]  /*2750*/  @P0 SHF.R.U32.HI R3, RZ, R4, R9 ;  /* 0x00000004ff030219 */ /* 0x000fc80000011609 */
        /* <DEDUP_REMOVED lines=13> */
.L_x_57:
[----:B------:R-:W-:Y:S05]  /*2830*/  BSYNC B0 ;  /* 0x0000000000007941 */ /* 0x000fea0003800000 */
.L_x_56:
[----:B------:R-:W-:Y:S01]  /*2840*/  STS [R37], R17 ;  /* 0x0000001125007388 */ /* 0x000fe20000000800 */
[----:B------:R-:W-:Y:S01]  /*2850*/  IMAD R2, R8, 0x4, R0 ;  /* 0x0000000408027824 */ /* 0x000fe200078e0200 */
[----:B------:R-:W-:Y:S01]  /*2860*/  BSSY B1, `(.L_x_58) ;  /* 0x00000e5000017945 */ /* 0x000fe20003800000 */
[----:B------:R-:W-:Y:S01]  /*2870*/  IMAD.MOV.U32 R9, RZ, RZ, RZ ;  /* 0x000000ffff097224 */ /* 0x000fe200078e00ff */
[----:B------:R-:W-:Y:S04]  /*2880*/  STS [R36], R16 ;  /* 0x0000001024007388 */ /* 0x000fe80000000800 */
[----:B------:R2:W-:Y:S04]  /*2890*/  STS [R35], R12 ;  /* 0x0000000c23007388 */ /* 0x0005e80000000800 */
[----:B------:R-:W-:Y:S04]  /*28a0*/  STS [R18], R11 ;  /* 0x0000000b12007388 */ /* 0x000fe80000000800 */
[----:B------:R3:W-:Y:S04]  /*28b0*/  STS [R37+0x1000], R10 ;  /* 0x0010000a25007388 */ /* 0x0007e80000000800 */
[----:B------:R-:W-:Y:S04]  /*28c0*/  STS [R36+0x1000], R7 ;  /* 0x0010000724007388 */ /* 0x000fe80000000800 */
[----:B------:R-:W-:Y:S04]  /*28d0*/  STS [R35+0x1000], R6 ;  /* 0x0010000623007388 */ /* 0x000fe80000000800 */
[----:B------:R-:W-:Y:S04]  /*28e0*/  STS [R18+0x1000], R26 ;  /* 0x0010001a12007388 */ /* 0x000fe80000000800 */
[----:B------:R-:W-:Y:S01]  /*28f0*/  @!P1 STS [R2+0x2000], R27 ;  /* 0x0020001b02009388 */ /* 0x000fe20000000800 */
[----:B--2---:R-:W-:Y:S01]  /*2900*/  HFMA2.MMA R12, -RZ, RZ, 0, 0 ;  /* 0x00000000ff0c7435 */ /* 0x004fe200000001ff */
[----:B------:R-:W-:Y:S01]  /*2910*/  BAR.SYNC.DEFER_BLOCKING 0x0 ;  /* 0x0000000000007b1d */ /* 0x000fe20000010000 */
[----:B---3--:R-:W-:-:S05]  /*2920*/  CS2R R10, SRZ ;  /* 0x00000000000a7805 */ /* 0x008fca000001ff00 */
        /* <DEDUP_REMOVED lines=10> */
[----:B------:R-:W-:Y:S02]  /*29d0*/  LOP3.LUT R35, R37, 0x3, RZ, 0xc0, !PT ;  /* 0x0000000325237812 */ /* 0x000fe400078ec0ff */
[----:B------:R-:W-:-:S02]  /*29e0*/  LOP3.LUT R2, R2, 0xfffffff8, RZ, 0xc0, !PT ;  /* 0xfffffff802027812 */ /* 0x000fc400078ec0ff */
[----:B------:R-:W-:-:S03]  /*29f0*/  ISETP.NE.AND P5, PT, R35, RZ, PT ;  /* 0x000000ff2300720c */ /* 0x000fc60003fa5270 */
[----:B------:R-:W-:Y:S01]  /*2a00*/  IMAD.IADD R8, R8, 0x1, -R2 ;  /* 0x0000000108087824 */ /* 0x000fe200078e0a02 */
[----:B------:R-:W-:Y:S09]  /*2a10*/  @!P0 BRA `(.L_x_61) ;  /* 0x00000008004c8947 */ /* 0x000ff20003800000 */
[----:B------:R-:W-:Y:S01]  /*2a20*/  HFMA2.MMA R9, -RZ, RZ, 0, 0 ;  /* 0x00000000ff097435 */ /* 0x000fe200000001ff */
[----:B------:R-:W-:Y:S01]  /*2a30*/  IMAD.IADD R37, R37, 0x1, -R35 ;  /* 0x0000000125257824 */ /* 0x000fe200078e0a23 */
[----:B------:R-:W-:Y:S01]  /*2a40*/  MOV R12, RZ ;  /* 0x000000ff000c7202 */ /* 0x000fe20000000f00 */
[----:B-1----:R-:W-:Y:S01]  /*2a50*/  IMAD.MOV.U32 R20, RZ, RZ, RZ ;  /* 0x000000ffff147224 */ /* 0x002fe200078e00ff */
[----:B------:R-:W-:-:S07]  /*2a60*/  CS2R R10, SRZ ;  /* 0x00000000000a7805 */ /* 0x000fce000001ff00 */
.L_x_62:
        /* <DEDUP_REMOVED lines=142> */
.L_x_61:
[----:B------:R-:W-:Y:S05]  /*3350*/  BSYNC B0 ;  /* 0x0000000000007941 */ /* 0x000fea0003800000 */
.L_x_60:
[----:B------:R-:W-:Y:S05]  /*3360*/  @!P5 BRA `(.L_x_59) ;  /* 0x0000000000d0d947 */ /* 0x000fea0003800000 */
[----:B------:R-:W-:Y:S01]  /*3370*/  VIADD R4, R40, 0x3 ;  /* 0x0000000328047836 */ /* 0x000fe20000000000 */
[----:B-1----:R-:W-:Y:S01]  /*3380*/  MOV R20, 0x3 ;  /* 0x0000000300147802 */ /* 0x002fe20000000f00 */
[----:B------:R-:W-:-:S03]  /*3390*/  IMAD.MOV.U32 R6, RZ, RZ, RZ ;  /* 0x000000ffff067224 */ /* 0x000fc600078e00ff */
[----:B------:R-:W-:-:S07]  /*33a0*/  SHF.R.S32.HI R7, RZ, 0x1f, R4 ;  /* 0x0000001fff077819 */ /* 0x000fce0000011404 */
.L_x_63:
[C---:B------:R-:W-:Y:S01]  /*33b0*/  LEA R3, R4.reuse, 0xffffffe8, 0x3 ;  /* 0xffffffe804037811 */ /* 0x040fe200078e18ff */
        /* <DEDUP_REMOVED lines=47> */
.L_x_59:
[----:B------:R-:W-:Y:S05]  /*36b0*/  BSYNC B1 ;  /* 0x0000000000017941 */ /* 0x000fea0003800000 */
.L_x_58:
[----:B------:R-:W-:Y:S05]  /*36c0*/  @P4 EXIT ;  /* 0x000000000000494d */ /* 0x000fea0003800000 */
[----:B------:R-:W2:Y:S01]  /*36d0*/  S2R R0, SR_CTAID.Y ;  /* 0x0000000000007919 */ /* 0x000ea20000002600 */
[----:B------:R-:W-:Y:S01]  /*36e0*/  ULDC.64 UR4, c[0x0][0x288] ;  /* 0x0000a20000047ab9 */ /* 0x000fe20000000a00 */
[----:B------:R-:W-:Y:S01]  /*36f0*/  F2FP.BF16.F32.PACK_AB R10, R10, R9 ;  /* 0x000000090a0a723e */ /* 0x000fe200000010ff */
[----:B------:R-:W-:Y:S01]  /*3700*/  IMAD R32, R32, UR4, RZ ;  /* 0x0000000420207c24 */ /* 0x000fe2000f8e02ff */
[----:B------:R-:W-:-:S03]  /*3710*/  F2FP.BF16.F32.PACK_AB R11, R12, R11 ;  /* 0x0000000b0c0b723e */ /* 0x000fc600000010ff */
[----:B------:R-:W-:Y:S02]  /*3720*/  IMAD R32, R33, UR5, R32 ;  /* 0x0000000521207c24 */ /* 0x000fe4000f8e0220 */
[----:B--2---:R-:W-:-:S05]  /*3730*/  IMAD.SHL.U32 R0, R0, 0x80, RZ ;  /* 0x0000008000007824 */ /* 0x004fca00078e00ff */
        /* <DEDUP_REMOVED lines=10> */
[----:B------:R-:W-:Y:S01]  /*37e0*/  IMAD.IADD R0, R5, 0x1, R0 ;  /* 0x0000000105007824 */ /* 0x000fe200078e0200 */
[----:B------:R-:W-:-:S04]  /*37f0*/  LEA R2, P0, R4, UR4, 0x1 ;  /* 0x0000000404027c11 */ /* 0x000fc8000f8008ff */
[----:B------:R-:W-:-:S05]  /*3800*/  LEA.HI.X R3, R4, UR5, R0, 0x1, P0 ;  /* 0x0000000504037c11 */ /* 0x000fca00080f0c00 */
[----:B------:R-:W-:Y:S01]  /*3810*/  STG.E.64 desc[UR38][R2.64], R10 ;  /* 0x0000000a02007986 */ /* 0x000fe2000c101b26 */
[----:B------:R-:W-:Y:S05]  /*3820*/  EXIT ;  /* 0x000000000000794d */ /* 0x000fea0003800000 */
        .weak           $__internal_0_$__cuda_sm20_div_u64
        .type           $__internal_0_$__cuda_sm20_div_u64,@function
        .size           $__internal_0_$__cuda_sm20_div_u64,(.L_x_1570 - $__internal_0_$__cuda_sm20_div_u64)
$__internal_0_$__cuda_sm20_div_u64:
[----:B------:R-:W-:-:S06]  /*3830*/  HFMA2.MMA R9, -RZ, RZ, 0, 0 ;  /* 0x00000000ff097435 */ /* 0x000fcc00000001ff */
[----:B------:R-:W1:Y:S08]  /*3840*/  I2F.U64.RP R10, R8 ;  /* 0x00000008000a7312 */ /* 0x000e700000309000 */
[----:B-1----:R-:W1:Y:S02]  /*3850*/  MUFU.RCP R10, R10 ;  /* 0x0000000a000a7308 */ /* 0x002e640000001000 */
[----:B-1----:R-:W-:-:S06]  /*3860*/  IADD3 R10, R10, 0x1ffffffe, RZ ;  /* 0x1ffffffe0a0a7810 */ /* 0x002fcc0007ffe0ff */
[----:B------:R-:W1:Y:S02]  /*3870*/  F2I.U64.TRUNC R10, R10 ;  /* 0x0000000a000a7311 */ /* 0x000e64000020d800 */
[----:B-1----:R-:W-:-:S04]  /*3880*/  IMAD.WIDE.U32 R12, R10, R8, RZ ;  /* 0x000000080a0c7225 */ /* 0x002fc800078e00ff */
[----:B------:R-:W-:Y:S01]  /*3890*/  IMAD R2, R11, R8, R13 ;  /* 0x000000080b027224 */ /* 0x000fe200078e020d */
[----:B------:R-:W-:Y:S02]  /*38a0*/  IADD3 R6, P0, RZ, -R12, RZ ;  /* 0x8000000cff067210 */ /* 0x000fe40007f1e0ff */
[----:B------:R-:W-:-:S03]  /*38b0*/  MOV R13, R10 ;  /* 0x0000000a000d7202 */ /* 0x000fc60000000f00 */
[----:B------:R-:W-:-:S04]  /*38c0*/  IMAD.HI.U32 R12, R10, R6, RZ ;  /* 0x000000060a0c7227 */ /* 0x000fc800078e00ff */
[----:B------:R-:W-:-:S04]  /*38d0*/  IMAD.X R2, RZ, RZ, ~R2, P0 ;  /* 0x000000ffff027224 */ /* 0x000fc800000e0e02 */
[----:B------:R-:W-:-:S04]  /*38e0*/  IMAD.WIDE.U32 R12, P3, R10, R2, R12 ;  /* 0x000000020a0c7225 */ /* 0x000fc8000786000c */
[C---:B------:R-:W-:Y:S02]  /*38f0*/  IMAD R0, R11.reuse, R2, RZ ;  /* 0x000000020b007224 */ /* 0x040fe400078e02ff */
[----:B------:R-:W-:-:S04]  /*3900*/  IMAD.HI.U32 R6, P2, R11, R6, R12 ;  /* 0x000000060b067227 */ /* 0x000fc8000784000c */
[----:B------:R-:W-:Y:S01]  /*3910*/  IMAD.HI.U32 R2, R11, R2, RZ ;  /* 0x000000020b027227 */ /* 0x000fe200078e00ff */
[----:B------:R-:W-:-:S03]  /*3920*/  IADD3 R13, P0, R0, R6, RZ ;  /* 0x00000006000d7210 */ /* 0x000fc60007f1e0ff */
[----:B------:R-:W-:Y:S02]  /*3930*/  IMAD.X R2, R2, 0x1, R11, P3 ;  /* 0x0000000102027824 */ /* 0x000fe400018e060b */
[----:B------:R-:W-:-:S03]  /*3940*/  IMAD.WIDE.U32 R10, R13, R8, RZ ;  /* 0x000000080d0a7225 */ /* 0x000fc600078e00ff */
[----:B------:R-:W-:Y:S02]  /*3950*/  IADD3.X R6, RZ, RZ, R2, P0, P2 ;  /* 0x000000ffff067210 */ /* 0x000fe400007e4402 */
[----:B------:R-:W-:-:S03]  /*3960*/  IADD3 R2, P0, RZ, -R10, RZ ;  /* 0x8000000aff027210 */ /* 0x000fc60007f1e0ff */
[----:B------:R-:W-:Y:S01]  /*3970*/  IMAD R0, R6, R8, R11 ;  /* 0x0000000806007224 */ /* 0x000fe200078e020b */
[----:B------:R-:W-:Y:S01]  /*3980*/  HFMA2.MMA R11, -RZ, RZ, 0, 0 ;  /* 0x00000000ff0b7435 */ /* 0x000fe200000001ff */
[----:B------:R-:W-:-:S03]  /*3990*/  IMAD.HI.U32 R12, R13, R2, RZ ;  /* 0x000000020d0c7227 */ /* 0x000fc600078e00ff */
[----:B------:R-:W-:-:S05]  /*39a0*/  IADD3.X R0, RZ, ~R0, RZ, P0, !PT ;  /* 0x80000000ff007210 */ /* 0x000fca00007fe4ff */
[----:B------:R-:W-:-:S04]  /*39b0*/  IMAD.WIDE.U32 R12, P3, R13, R0, R12 ;  /* 0x000000000d0c7225 */ /* 0x000fc8000786000c */
[C---:B------:R-:W-:Y:S02]  /*39c0*/  IMAD R9, R6.reuse, R0, RZ ;  /* 0x0000000006097224 */ /* 0x040fe400078e02ff */
[----:B------:R-:W-:-:S04]  /*39d0*/  IMAD.HI.U32 R2, P2, R6, R2, R12 ;  /* 0x0000000206027227 */ /* 0x000fc8000784000c */
[----:B------:R-:W-:Y:S01]  /*39e0*/  IMAD.HI.U32 R0, R6, R0, RZ ;  /* 0x0000000006007227 */ /* 0x000fe200078e00ff */
[----:B------:R-:W-:-:S03]  /*39f0*/  IADD3 R9, P0, R9, R2, RZ ;  /* 0x0000000209097210 */ /* 0x000fc60007f1e0ff */
[----:B------:R-:W-:Y:S02]  /*3a00*/  IMAD.X R0, R0, 0x1, R6, P3 ;  /* 0x0000000100007824 */ /* 0x000fe400018e0606 */
[----:B------:R-:W-:-:S03]  /*3a10*/  IMAD.HI.U32 R10, R9, R4, RZ ;  /* 0x00000004090a7227 */ /* 0x000fc600078e00ff */
[----:B------:R-:W-:Y:S01]  /*3a20*/  IADD3.X R2, RZ, RZ, R0, P0, P2 ;  /* 0x000000ffff027210 */ /* 0x000fe200007e4400 */
[----:B------:R-:W-:-:S04]  /*3a30*/  IMAD.WIDE.U32 R10, R9, R3, R10 ;  /* 0x00000003090a7225 */ /* 0x000fc800078e000a */
[C---:B------:R-:W-:Y:S02]  /*3a40*/  IMAD R0, R2.reuse, R3, RZ ;  /* 0x0000000302007224 */ /* 0x040fe400078e02ff */
[----:B------:R-:W-:-:S04]  /*3a50*/  IMAD.HI.U32 R6, P2, R2, R4, R10 ;  /* 0x0000000402067227 */ /* 0x000fc8000784000a */
[----:B------:R-:W-:Y:S01]  /*3a60*/  IMAD.HI.U32 R2, R2, R3, RZ ;  /* 0x0000000302027227 */ /* 0x000fe200078e00ff */
[----:B------:R-:W-:-:S03]  /*3a70*/  IADD3 R0, P0, R0, R6, RZ ;  /* 0x0000000600007210 */ /* 0x000fc60007f1e0ff */
[----:B------:R-:W-:Y:S01]  /*3a80*/  IMAD.X R2, RZ, RZ, R2, P2 ;  /* 0x000000ffff027224 */ /* 0x000fe200010e0602 */
[C---:B------:R-:W-:Y:S01]  /*3a90*/  IADD3 R9, R0.reuse, 0x1, RZ ;  /* 0x0000000100097810 */ /* 0x040fe20007ffe0ff */
[----:B------:R-:W-:-:S03]  /*3aa0*/  IMAD.WIDE.U32 R10, R0, R8, RZ ;  /* 0x00000008000a7225 */ /* 0x000fc600078e00ff */
[----:B------:R-:W-:Y:S02]  /*3ab0*/  IADD3.X R2, RZ, R2, RZ, P0, !PT ;  /* 0x00000002ff027210 */ /* 0x000fe400007fe4ff */
[----:B------:R-:W-:-:S03]  /*3ac0*/  IADD3 R4, P0, -R10, R4, RZ ;  /* 0x000000040a047210 */ /* 0x000fc60007f1e1ff */
[-C--:B------:R-:W-:Y:S01]  /*3ad0*/  IMAD R2, R2, R8.reuse, R11 ;  /* 0x0000000802027224 */ /* 0x080fe200078e020b */
[----:B------:R-:W-:-:S03]  /*3ae0*/  ISETP.GE.U32.AND P2, PT, R4, R8, PT ;  /* 0x000000080400720c */ /* 0x000fc60003f46070 */
[----:B------:R-:W-:Y:S01]  /*3af0*/  IMAD.X R3, R3, 0x1, ~R2, P0 ;  /* 0x0000000103037824 */ /* 0x000fe200000e0e02 */
[----:B------:R-:W-:-:S04]  /*3b00*/  IADD3 R6, P0, -R8, R4, RZ ;  /* 0x0000000408067210 */ /* 0x000fc80007f1e1ff */
[C---:B------:R-:W-:Y:S02]  /*3b10*/  ISETP.GE.U32.AND.EX P2, PT, R3.reuse, RZ, PT, P2 ;  /* 0x000000ff0300720c */ /* 0x040fe40003f46120 */
[----:B------:R-:W-:Y:S02]  /*3b20*/  IADD3.X R2, R3, -0x1, RZ, P0, !PT ;  /* 0xffffffff03027810 */ /* 0x000fe400007fe4ff */
[----:B------:R-:W-:Y:S02]  /*3b30*/  SEL R6, R6, R4, P2 ;  /* 0x0000000406067207 */ /* 0x000fe40001000000 */
[----:B------:R-:W-:Y:S02]  /*3b40*/  SEL R9, R9, R0, P2 ;  /* 0x0000000009097207 */ /* 0x000fe40001000000 */
[----:B------:R-:W-:Y:S01]  /*3b50*/  SEL R2, R2, R3, P2 ;  /* 0x0000000302027207 */ /* 0x000fe20001000000 */
[----:B------:R-:W-:Y:S01]  /*3b60*/  IMAD.MOV.U32 R3, RZ, RZ, 0x0 ;  /* 0x00000000ff037424 */ /* 0x000fe200078e00ff */
[----:B------:R-:W-:Y:S01]  /*3b70*/  ISETP.GE.U32.AND P2, PT, R6, R8, PT ;  /* 0x000000080600720c */ /* 0x000fe20003f46070 */
[----:B------:R-:W-:Y:S01]  /*3b80*/  VIADD R0, R9, 0x1 ;  /* 0x0000000109007836 */ /* 0x000fe20000000000 */
[----:B------:R-:W-:-:S02]  /*3b90*/  ISETP.NE.U32.AND P0, PT, R8, RZ, PT ;  /* 0x000000ff0800720c */ /* 0x000fc40003f05070 */
[----:B------:R-:W-:Y:S02]  /*3ba0*/  ISETP.GE.U32.AND.EX P2, PT, R2, RZ, PT, P2 ;  /* 0x000000ff0200720c */ /* 0x000fe40003f46120 */
[----:B------:R-:W-:Y:S02]  /*3bb0*/  MOV R2, R5 ;  /* 0x0000000500027202 */ /* 0x000fe40000000f00 */
[----:B------:R-:W-:Y:S02]  /*3bc0*/  ISETP.NE.AND.EX P0, PT, RZ, RZ, PT, P0 ;  /* 0x000000ffff00720c */ /* 0x000fe40003f05300 */
[----:B------:R-:W-:-:S04]  /*3bd0*/  SEL R0, R0, R9, P2 ;  /* 0x0000000900007207 */ /* 0x000fc80001000000 */
[----:B------:R-:W-:Y:S01]  /*3be0*/  SEL R0, R0, 0xffffffff, P0 ;  /* 0xffffffff00007807 */ /* 0x000fe20000000000 */
[----:B------:R-:W-:Y:S06]  /*3bf0*/  RET.REL.NODEC R2 `(_ZN7cutlass13device_kernelIN5flash19FlashAttnFwdCombineIN4cute5tupleIJNS3_1CILi8EEENS5_ILi128EEEEEELi8ELi256ELi1ELb0ELb1ENS_10bfloat16_tEfNS_4arch4Sm90EEEEEvNT_6ParamsE) ;  /* 0xffffffc402007950 */ /* 0x000fec0003c3ffff */
.L_x_64:
        /* <DEDUP_REMOVED lines=16> */
.L_x_1570:


//--------------------- .text._ZN7cutlass13device_kernelIN5flash19FlashAttnFwdCombineIN4cute5tupleIJNS3_1CILi8EEENS5_ILi128EEEEEELi7ELi256ELi1ELb0ELb1ENS_10bfloat16_tEfNS_4arch4Sm90EEEEEvNT_6ParamsE --------------------------
	.section	.text._ZN7cutlass13device_kernelIN5flash19FlashAttnFwdCombineIN4cute5tupleIJNS3_1CILi8EEENS5_ILi128EEEEEELi7ELi256ELi1ELb0ELb1ENS_10bfloat16_tEfNS_4arch4Sm90EEEEEvNT_6ParamsE,"ax",@progbits
	.align	128
.text._ZN7cutlass13device_kernelIN5flash19FlashAttnFwdCombineIN4cute5tupleIJNS3_1CILi8EEENS5_ILi128EEEEEELi7ELi256ELi1ELb0ELb1ENS_10bfloat16_tEfNS_4arch4Sm90EEEEEvNT_6ParamsE:
        .type           _ZN7cutlass13device_kernelIN5flash19FlashAttnFwdCombineIN4cute5tupleIJNS3_1CILi8EEENS5_ILi128EEEEEELi7ELi256ELi1ELb0ELb1ENS_10bfloat16_tEfNS_4arch4Sm90EEEEEvNT_6ParamsE,@function
        .size           _ZN7cutlass13device_kernelIN5flash19FlashAttnFwdCombineIN4cute5tupleIJNS3_1CILi8EEENS5_ILi128EEEEEELi7ELi256ELi1ELb0ELb1ENS_10bfloat16_tEfNS_4arch4Sm90EEEEEvNT_6ParamsE,(.L_x_1572 - _ZN7cutlass13device_kernelIN5flash19FlashAttnFwdCombineIN4cute5tupleIJNS3_1CILi8EEENS5_ILi128EEEEEELi7ELi256ELi1ELb0ELb1ENS_10bfloat16_tEfNS_4arch4Sm90EEEEEvNT_6ParamsE)
        .other          _ZN7cutlass13device_kernelIN5flash19FlashAttnFwdCombineIN4cute5tupleIJNS3_1CILi8EEENS5_ILi128EEEEEELi7ELi256ELi1ELb0ELb1ENS_10bfloat16_tEfNS_4arch4Sm90EEEEEvNT_6ParamsE,@"STO_CUDA_ENTRY STV_DEFAULT"
_ZN7cutlass13device_kernelIN5flash19FlashAttnFwdCombineIN4cute5tupleIJNS3_1CILi8EEENS5_ILi128EEEEEELi7ELi256ELi1ELb0ELb1ENS_10bfloat16_tEfNS_4arch4Sm90EEEEEvNT_6ParamsE:
        /* <DEDUP_REMOVED lines=11> */
[----:B--2---:R-:W-:-:S04]  /*00b0*/  ISETP.NE.U32.AND P0, PT, R2, RZ, PT ;  /* 0x000000ff0200720c */ /* 0x004fc80003f05070 */
[----:B------:R-:W-:Y:S01]  /*00c0*/  ISETP.NE.AND.EX P0, PT, R3, RZ, PT, P0 ;  /* 0x000000ff0300720c */ /* 0x000fe20003f05300 */
[----:B------:R-:W-:-:S12]  /*00d0*/  IMAD.MOV.U32 R3, RZ, RZ, R0 ;  /* 0x000000ffff037224 */ /* 0x000fd800078e0000 */
        /* <DEDUP_REMOVED lines=43> */
.L_x_65:
        /* <DEDUP_REMOVED lines=9> */
[----:B------:R-:W-:Y:S01]  /*0420*/  MOV R14, 0x0 ;  /* 0x00000000000e7802 */ /* 0x000fe20000000f00 */
[----:B------:R-:W-:Y:S01]  /*0430*/  ULDC.64 UR4, c[0x4][0x68] ;  /* 0x01001a0000047ab9 */ /* 0x000fe20000000a00 */
[----:B------:R-:W-:Y:S01]  /*0440*/  ULDC.64 UR6, c[0x4][0x70] ;  /* 0x01001c0000067ab9 */ /* 0x000fe20000000a00 */
[----:B--2---:R-:W-:Y:S01]  /*0450*/  IMAD.U32 R4, RZ, RZ, UR4 ;  /* 0x00000004ff047e24 */ /* 0x004fe2000f8e00ff */
        /* <DEDUP_REMOVED lines=12> */
.L_x_66:
[----:B------:R-:W-:Y:S01]  /*0520*/  ISETP.NE.AND P1, PT, R22, 0x1, PT ;  /* 0x000000011600780c */ /* 0x000fe20003f25270 */
[----:B------:R-:W-:Y:S01]  /*0530*/  IMAD.MOV.U32 R9, RZ, RZ, RZ ;  /* 0x000000ffff097224 */ /* 0x000fe200078e00ff */
[----:B--2---:R-:W-:-:S11]  /*0540*/  MOV R4, RZ ;  /* 0x000000ff00047202 */ /* 0x004fd60000000f00 */
        /* <DEDUP_REMOVED lines=94> */
[----:B------:R-:W-:-:S03]  /*0b30*/  @!P2 IMAD.MOV.U32 R3, RZ, RZ, 0x1f ;  /* 0x0000001fff03a424 */ /* 0x000fc600078e00ff */
[----:B------:R-:W-:Y:S01]  /*0b40*/  @!P2 ISETP.NE.U32.AND P0, PT, R0, 0x1, PT ;  /* 0x000000010000a80c */ /* 0x000fe20003f05070 */
[----:B------:R-:W-:-:S03]  /*0b50*/  IMAD.MOV.U32 R0, RZ, RZ, 0x1e ;  /* 0x0000001eff007424 */ /* 0x000fc600078e00ff */
[----:B------:R-:W-:-:S09]  /*0b60*/  @!P2 SEL R0, R3, 0x20, !P0 ;  /* 0x000000200300a807 */ /* 0x000fd20004000000 */
.L_x_68:
[----:B------:R-:W-:Y:S01]  /*0b70*/  VIADD R3, R22, 0xffffffff ;  /* 0xffffffff16037836 */ /* 0x000fe20000000000 */
        /* <DEDUP_REMOVED lines=13> */
[----:B------:R-:W-:Y:S05]  /*0c50*/  CALL.REL.NOINC `($__internal_1_$__cuda_sm20_div_u64) ;  /* 0x00000024003c7944 */ /* 0x000fea0003c00000 */
[----:B------:R-:W-:Y:S05]  /*0c60*/  BRA `(.L_x_70) ;  /* 0x00000000004c7947 */ /* 0x000fea0003800000 */
.L_x_69:
        /* <DEDUP_REMOVED lines=19> */
.L_x_70:
[----:B------:R-:W-:Y:S02]  /*0da0*/  IADD3 R4, R8, -0x1, RZ ;  /* 0xffffffff08047810 */ /* 0x000fe40007ffe0ff */
[----:B------:R-:W-:-:S07]  /*0db0*/  MOV R9, R0 ;  /* 0x0000000000097202 */ /* 0x000fce0000000f00 */
.L_x_67:
[----:B------:R-:W-:Y:S01]  /*0dc0*/  SHF.R.S32.HI R0, RZ, 0x1f, R2 ;  /* 0x0000001fff007819 */ /* 0x000fe20000011402 */
[----:B------:R-:W1:Y:S01]  /*0dd0*/  LDC R13, c[0x0][0x21c] ;  /* 0x00008700ff0d7b82 */ /* 0x000e620000000800 */
[----:B------:R-:W-:Y:S02]  /*0de0*/  BSSY B0, `(.L_x_71) ;  /* 0x000007f000007945 */ /* 0x000fe40003800000 */
[CC--:B------:R-:W-:Y:S02]  /*0df0*/  LEA.HI R20, R0.reuse, R2.reuse, RZ, 0x3 ;  /* 0x0000000200147211 */ /* 0x0c0fe400078f18ff */
[----:B------:R-:W-:Y:S02]  /*0e00*/  LEA.HI R0, R0, R2, RZ, 0x5 ;  /* 0x0000000200007211 */ /* 0x000fe400078f28ff */
[----:B------:R-:W-:Y:S02]  /*0e10*/  LOP3.LUT R3, R20, 0xfffffff8, RZ, 0xc0, !PT ;  /* 0xfffffff814037812 */ /* 0x000fe400078ec0ff */
        /* <DEDUP_REMOVED lines=10> */
[----:B------:R-:W-:Y:S01]  /*0ec0*/  ISETP.GE.AND P3, PT, R21, R16, PT ;  /* 0x000000101500720c */ /* 0x000fe20003f66270 */
[----:B------:R-:W-:Y:S01]  /*0ed0*/  @P1 IMAD.HI.U32 R5, R3, R9, RZ ;  /* 0x0000000903051227 */ /* 0x000fe200078e00ff */
[----:B------:R-:W2:Y:S01]  /*0ee0*/  S2UR UR6, SR_CgaCtaId ;  /* 0x00000000000679c3 */ /* 0x000ea20000008800 */
[----:B------:R-:W-:Y:S01]  /*0ef0*/  MOV R29, R25 ;  /* 0x00000019001d7202 */ /* 0x000fe20000000f00 */
[----:B------:R-:W-:Y:S01]  /*0f00*/  ULDC.64 UR4, c[0x0][0x270] ;  /* 0x00009c0000047ab9 */ /* 0x000fe20000000a00 */
[----:B------:R-:W-:Y:S01]  /*0f10*/  IMAD.MOV.U32 R15, RZ, RZ, R3 ;  /* 0x000000ffff0f7224 */ /* 0x000fe200078e0003 */
[----:B------:R-:W-:Y:S01]  /*0f20*/  @P1 SHF.R.U32.HI R15, RZ, R4, R5 ;  /* 0x00000004ff0f1219 */ /* 0x000fe20000011605 */
[----:B------:R-:W-:Y:S01]  /*0f30*/  IMAD.MOV.U32 R28, RZ, RZ, R24 ;  /* 0x000000ffff1c7224 */ /* 0x000fe200078e0018 */
[----:B------:R-:W-:Y:S02]  /*0f40*/  IADD3 R5, R21, 0x20, RZ ;  /* 0x0000002015057810 */ /* 0x000fe40007ffe0ff */
[--C-:B------:R-:W-:Y:S01]  /*0f50*/  SHF.R.S32.HI R14, RZ, 0x1f, R15.reuse ;  /* 0x0000001fff0e7819 */ /* 0x100fe2000001140f */
[----:B------:R-:W-:Y:S01]  /*0f60*/  IMAD.MOV R26, RZ, RZ, -R15 ;  /* 0x000000ffff1a7224 */ /* 0x000fe200078e0a0f */
[----:B------:R-:W-:Y:S01]  /*0f70*/  ISETP.GE.AND P6, PT, R5, R16, PT ;  /* 0x000000100500720c */ /* 0x000fe20003fc6270 */
[----:B------:R-:W3:Y:S01]  /*0f80*/  @!P3 LDC.64 R10, c[0x0][0x268] ;  /* 0x00009a00ff0abb82 */ /* 0x000ee20000000a00 */
[----:B------:R-:W-:Y:S01]  /*0f90*/  IMAD.WIDE.U32 R28, R15, UR4, R28 ;  /* 0x000000040f1c7c25 */ /* 0x000fe2000f8e001c */
[----:B------:R-:W-:-:S03]  /*0fa0*/  LOP3.LUT P5, RZ, R21, 0x2, RZ, 0xc0, !PT ;  /* 0x0000000215ff7812 */ /* 0x000fc600078ac0ff */
[----:B------:R-:W-:Y:S02]  /*0fb0*/  IMAD R26, R22, R26, R3 ;  /* 0x0000001a161a7224 */ /* 0x000fe400078e0203 */
[----:B------:R-:W-:Y:S01]  /*0fc0*/  VIADD R3, R21, 0x40 ;  /* 0x0000004015037836 */ /* 0x000fe20000000000 */
[----:B------:R-:W4:Y:S01]  /*0fd0*/  @!P3 LDC.64 R6, c[0x0][0x250] ;  /* 0x00009400ff06bb82 */ /* 0x000f220000000a00 */
[----:B------:R-:W-:Y:S01]  /*0fe0*/  IMAD R14, R14, UR4, RZ ;  /* 0x000000040e0e7c24 */ /* 0x000fe2000f8e02ff */
[----:B------:R-:W-:Y:S01]  /*0ff0*/  SHF.R.S32.HI R18, RZ, 0x1f, R26 ;  /* 0x0000001fff127819 */ /* 0x000fe2000001141a */
[----:B------:R-:W-:Y:S01]  /*1000*/  UMOV UR4, 0x400 ;  /* 0x0000040000047882 */ /* 0x000fe20000000000 */
[----:B------:R-:W-:Y:S01]  /*1010*/  ISETP.GE.AND P4, PT, R3, R16, PT ;  /* 0x000000100300720c */ /* 0x000fe20003f86270 */
[----:B------:R-:W-:Y:S01]  /*1020*/  IMAD R14, R15, UR5, R14 ;  /* 0x000000050f0e7c24 */ /* 0x000fe2000f8e020e */
[----:B------:R-:W-:Y:S01]  /*1030*/  @!P3 SHF.R.S32.HI R15, RZ, 0x1f, R21 ;  /* 0x0000001fff0fb819 */ /* 0x000fe20000011415 */
[----:B--2---:R-:W-:Y:S01]  /*1040*/  ULEA UR4, UR6, UR4, 0x18 ;  /* 0x0000000406047291 */ /* 0x004fe2000f8ec03f */
[----:B------:R-:W-:-:S02]  /*1050*/  IADD3 R26, P0, R26, R28, RZ ;  /* 0x0000001c1a1a7210 */ /* 0x000fc40007f1e0ff */
[----:B------:R-:W-:Y:S02]  /*1060*/  @!P6 SHF.R.S32.HI R30, RZ, 0x1f, R5 ;  /* 0x0000001fff1ee819 */ /* 0x000fe40000011405 */
[----:B------:R-:W-:Y:S01]  /*1070*/  IADD3.X R27, R18, R29, R14, P0, !PT ;  /* 0x0000001d121b7210 */ /* 0x000fe200007fe40e */
[----:B------:R-:W-:Y:S01]  /*1080*/  @P3 IMAD.U32 R23, RZ, RZ, UR4 ;  /* 0x00000004ff173e24 */ /* 0x000fe2000f8e00ff */
[----:B------:R-:W2:Y:S01]  /*1090*/  @!P6 LDC.64 R18, c[0x0][0x268] ;  /* 0x00009a00ff12eb82 */ /* 0x000ea20000000a00 */
[-C--:B---3--:R-:W-:Y:S01]  /*10a0*/  @!P3 IMAD R14, R15, R10.reuse, RZ ;  /* 0x0000000a0f0eb224 */ /* 0x088fe200078e02ff */
[C---:B------:R-:W-:Y:S01]  /*10b0*/  LOP3.LUT R15, R21.reuse, 0x1, RZ, 0xc0, !PT ;  /* 0x00000001150f7812 */ /* 0x040fe200078ec0ff */
[----:B------:R-:W-:Y:S01]  /*10c0*/  @!P3 IMAD.WIDE.U32 R28, R21, R10, R26 ;  /* 0x0000000a151cb225 */ /* 0x000fe200078e001a */
[----:B------:R-:W-:Y:S02]  /*10d0*/  @!P4 SHF.R.S32.HI R31, RZ, 0x1f, R3 ;  /* 0x0000001fff1fc819 */ /* 0x000fe40000011403 */
[----:B------:R-:W-:Y:S01]  /*10e0*/  ISETP.NE.U32.AND P0, PT, R15, 0x1, PT ;  /* 0x000000010f00780c */ /* 0x000fe20003f05070 */
[----:B------:R-:W-:Y:S01]  /*10f0*/  @!P3 IMAD R14, R21, R11, R14 ;  /* 0x0000000b150eb224 */ /* 0x000fe200078e020e */
[----:B------:R-:W-:Y:S01]  /*1100*/  @!P6 MOV R33, R27 ;  /* 0x0000001b0021e202 */ /* 0x000fe20000000f00 */
[----:B------:R-:W3:Y:S01]  /*1110*/  @!P4 LDC.64 R10, c[0x0][0x268] ;  /* 0x00009a00ff0acb82 */ /* 0x000ee20000000a00 */
[----:B----4-:R-:W-:Y:S01]  /*1120*/  @!P3 LEA R34, P2, R28, R6, 0x2 ;  /* 0x000000061c22b211 */ /* 0x010fe200078410ff */
[----:B------:R-:W-:Y:S01]  /*1130*/  @!P3 IMAD.IADD R14, R29, 0x1, R14 ;  /* 0x000000011d0eb824 */ /* 0x000fe200078e020e */
[----:B------:R-:W-:Y:S01]  /*1140*/  @P3 MOV R29, 0xff800000 ;  /* 0xff800000001d3802 */ /* 0x000fe20000000f00 */
[----:B------:R-:W-:-:S02]  /*1150*/  @P3 IMAD R32, R20, 0x4, R23 ;  /* 0x0000000414203824 */ /* 0x000fc400078e0217 */
[----:B------:R-:W-:Y:S01]  /*1160*/  @!P3 IMAD.U32 R23, RZ, RZ, UR4 ;  /* 0x00000004ff17be24 */ /* 0x000fe2000f8e00ff */
[----:B------:R-:W-:Y:S01]  /*1170*/  @!P3 LEA.HI.X R35, R28, R7, R14, 0x2, P2 ;  /* 0x000000071c23b211 */ /* 0x000fe200010f140e */
[----:B------:R-:W-:Y:S01]  /*1180*/  VIADD R21, R21, 0x60 ;  /* 0x0000006015157836 */ /* 0x000fe20000000000 */
[----:B------:R-:W4:Y:S01]  /*1190*/  @!P6 LDC.64 R14, c[0x0][0x250] ;  /* 0x00009400ff0eeb82 */ /* 0x000f220000000a00 */
[----:B------:R5:W-:Y:S01]  /*11a0*/  @P3 STS [R32], R29 ;  /* 0x0000001d20003388 */ /* 0x000be20000000800 */
[----:B------:R-:W-:Y:S01]  /*11b0*/  @!P3 LEA R28, R20, R23, 0x2 ;  /* 0x00000017141cb211 */ /* 0x000fe200078e10ff */
[----:B--2---:R-:W-:-:S04]  /*11c0*/  @!P6 IMAD R30, R30, R18, RZ ;  /* 0x000000121e1ee224 */ /* 0x004fc800078e02ff */
[----:B------:R-:W-:Y:S01]  /*11d0*/  @!PT LDS RZ, [RZ] ;  /* 0x00000000fffff984 */ /* 0x000fe20000000800 */
[----:B------:R-:W-:Y:S01]  /*11e0*/  @!PT LDS RZ, [RZ] ;  /* 0x00000000fffff984 */ /* 0x000fe20000000800 */
[----:B------:R-:W-:Y:S01]  /*11f0*/  @!PT LDS RZ, [RZ] ;  /* 0x00000000fffff984 */ /* 0x000fe20000000800 */
[----:B------:R2:W-:Y:S01]  /*1200*/  @!P3 LDGSTS.E.LTC128B [R28], desc[UR38][R34.64] ;  /* 0x00000000221cbfae */ /* 0x0005e2000b921966 */
[----:B------:R-:W1:Y:S01]  /*1210*/  @!P4 LDC.64 R6, c[0x0][0x250] ;  /* 0x00009400ff06cb82 */ /* 0x000e620000000a00 */
[----:B------:R-:W-:Y:S01]  /*1220*/  @!P6 IMAD R19, R5, R19, R30 ;  /* 0x000000130513e224 */ /* 0x000fe200078e021e */
[----:B------:R-:W-:Y:S01]  /*1230*/  ISETP.GE.AND P3, PT, R21, R16, PT ;  /* 0x000000101500720c */ /* 0x000fe20003f66270 */
[----:B------:R-:W-:Y:S02]  /*1240*/  @!P4 IMAD.MOV.U32 R30, RZ, RZ, R26 ;  /* 0x000000ffff1ec224 */ /* 0x000fe400078e001a */
[----:B---3--:R-:W-:-:S04]  /*1250*/  @!P4 IMAD R31, R31, R10, RZ ;  /* 0x0000000a1f1fc224 */ /* 0x008fc800078e02ff */
[----:B------:R-:W-:Y:S01]  /*1260*/  @!P4 IMAD R11, R3, R11, R31 ;  /* 0x0000000b030bc224 */ /* 0x000fe200078e021f */
[----:B------:R-:W-:-:S03]  /*1270*/  @!P4 MOV R31, R27 ;  /* 0x0000001b001fc202 */ /* 0x000fc60000000f00 */
[----:B------:R-:W-:Y:S01]  /*1280*/  @!P4 IMAD.WIDE.U32 R30, R3, R10, R30 ;  /* 0x0000000a031ec225 */ /* 0x000fe200078e001e */
[----:B------:R-:W-:-:S03]  /*1290*/  @P6 MOV R3, 0xff800000 ;  /* 0xff80000000036802 */ /* 0x000fc60000000f00 */
[----:B-----5:R-:W-:Y:S02]  /*12a0*/  @!P6 IMAD.MOV.U32 R32, RZ, RZ, R26 ;  /* 0x000000ffff20e224 */ /* 0x020fe400078e001a */
[----:B------:R-:W-:Y:S02]  /*12b0*/  @!P4 IMAD.IADD R11, R31, 0x1, R11 ;  /* 0x000000011f0bc824 */ /* 0x000fe400078e020b */
[----:B------:R-:W-:-:S04]  /*12c0*/  @!P6 IMAD.WIDE.U32 R32, R5, R18, R32 ;  /* 0x000000120520e225 */ /* 0x000fc800078e0020 */
[----:B--2---:R-:W-:Y:S01]  /*12d0*/  IMAD.MOV.U32 R28, RZ, RZ, 0xf8 ;  /* 0x000000f8ff1c7424 */ /* 0x004fe200078e00ff */
[----:B------:R-:W-:Y:S01]  /*12e0*/  @!P6 IADD3 R19, R33, R19, RZ ;  /* 0x000000132113e210 */ /* 0x000fe20007ffe0ff */
[----:B------:R-:W-:Y:S01]  /*12f0*/  IMAD.MOV.U32 R5, RZ, RZ, 0x210 ;  /* 0x00000210ff057424 */ /* 0x000fe200078e00ff */
[----:B----4-:R-:W-:Y:S02]  /*1300*/  @!P6 LEA R14, P2, R32, R14, 0x2 ;  /* 0x0000000e200ee211 */ /* 0x010fe400078410ff */
[----:B------:R-:W-:Y:S02]  /*1310*/  SEL R28, R28, 0x108, !P0 ;  /* 0x000001081c1c7807 */ /* 0x000fe40004000000 */
[----:B------:R-:W-:Y:S02]  /*1320*/  SEL R5, R5, 0x1f0, !P5 ;  /* 0x000001f005057807 */ /* 0x000fe40006800000 */
[----:B-1----:R-:W-:Y:S01]  /*1330*/  @!P4 LEA R6, P0, R30, R6, 0x2 ;  /* 0x000000061e06c211 */ /* 0x002fe200078010ff */
[----:B------:R-:W-:Y:S01]  /*1340*/  IMAD.IADD R18, R20, 0x1, R28 ;  /* 0x0000000114127824 */ /* 0x000fe200078e021c */
[----:B------:R-:W-:Y:S01]  /*1350*/  @!P6 LEA.HI.X R15, R32, R15, R19, 0x2, P2 ;  /* 0x0000000f200fe211 */ /* 0x000fe200010f1413 */
[----:B------:R-:W-:Y:S01]  /*1360*/  IMAD.IADD R19, R20, 0x1, R5 ;  /* 0x0000000114137824 */ /* 0x000fe200078e0205 */
[----:B------:R-:W-:Y:S01]  /*1370*/  @!P4 LEA.HI.X R7, R30, R7, R11, 0x2, P0 ;  /* 0x000000071e07c211 */ /* 0x000fe200000f140b */
[----:B------:R-:W-:Y:S01]  /*1380*/  @P6 IMAD R10, R18, 0x4, R23 ;  /* 0x00000004120a6824 */ /* 0x000fe200078e0217 */
[----:B------:R-:W-:Y:S01]  /*1390*/  @P3 IADD3 R11, R20, R28, R5 ;  /* 0x0000001c140b3210 */ /* 0x000fe20007ffe005 */
[--C-:B------:R-:W-:Y:S01]  /*13a0*/  @!P6 IMAD R18, R18, 0x4, R23.reuse ;  /* 0x000000041212e824 */ /* 0x100fe200078e0217 */
[CC--:B------:R-:W-:Y:S01]  /*13b0*/  @P4 LEA R29, R19.reuse, R23.reuse, 0x2 ;  /* 0x00000017131d4211 */ /* 0x0c0fe200078e10ff */
[----:B------:R-:W-:Y:S01]  /*13c0*/  @!P4 IMAD R19, R19, 0x4, R23 ;  /* 0x000000041313c824 */ /* 0x000fe200078e0217 */
[----:B------:R1:W-:Y:S01]  /*13d0*/  @P6 STS [R10], R3 ;  /* 0x000000030a006388 */ /* 0x0003e20000000800 */
[----:B------:R-:W-:-:S03]  /*13e0*/  @P3 LEA R11, R11, R23, 0x2 ;  /* 0x000000170b0b3211 */ /* 0x000fc600078e10ff */
[----:B------:R-:W-:Y:S01]  /*13f0*/  @!PT LDS RZ, [RZ] ;  /* 0x00000000fffff984 */ /* 0x000fe20000000800 */
[----:B------:R-:W-:Y:S01]  /*1400*/  @!PT LDS RZ, [RZ] ;  /* 0x00000000fffff984 */ /* 0x000fe20000000800 */
[----:B------:R-:W-:Y:S01]  /*1410*/  @!PT LDS RZ, [RZ] ;  /* 0x00000000fffff984 */ /* 0x000fe20000000800 */
[----:B------:R2:W-:Y:S01]  /*1420*/  @!P6 LDGSTS.E.LTC128B [R18], desc[UR38][R14.64] ;  /* 0x000000000e12efae */ /* 0x0005e2000b921966 */
[----:B-1----:R-:W-:Y:S02]  /*1430*/  @P4 MOV R10, 0xff800000 ;  /* 0xff800000000a4802 */ /* 0x002fe40000000f00 */
[----:B------:R-:W-:-:S03]  /*1440*/  @P3 MOV R3, 0xff800000 ;  /* 0xff80000000033802 */ /* 0x000fc60000000f00 */
        /* <DEDUP_REMOVED lines=24> */
.L_x_72:
[----:B------:R-:W-:Y:S05]  /*15d0*/  BSYNC B0 ;  /* 0x0000000000007941 */ /* 0x000fea0003800000 */
.L_x_71:
[----:B---3--:R-:W-:Y:S01]  /*15e0*/  LOP3.LUT R5, R0, 0xffffffe0, RZ, 0xc0, !PT ;  /* 0xffffffe000057812 */ /* 0x008fe200078ec0ff */
[----:B------:R-:W-:Y:S01]  /*15f0*/  USHF.L.U32 UR4, UR36, 0x7, URZ ;  /* 0x0000000724047899 */ /* 0x000fe2000800063f */
[C---:B------:R-:W-:Y:S01]  /*1600*/  @P1 IMAD.HI.U32 R0, R12.reuse, R9, RZ ;  /* 0x000000090c001227 */ /* 0x040fe200078e00ff */
[----:B--2---:R-:W2:Y:S01]  /*1610*/  LDC.64 R6, c[0x0][0x240] ;  /* 0x00009000ff067b82 */ /* 0x004ea20000000a00 */
[----:B------:R-:W-:Y:S01]  /*1620*/  ISETP.GE.AND P0, PT, R12, R17, PT ;  /* 0x000000110c00720c */ /* 0x000fe20003f06270 */
[----:B------:R-:W-:Y:S01]  /*1630*/  USHF.R.S32.HI UR5, URZ, 0x1f, UR4 ;  /* 0x0000001f3f057899 */ /* 0x000fe20008011404 */
[----:B------:R-:W-:Y:S01]  /*1640*/  IMAD.IADD R2, R2, 0x1, -R5 ;  /* 0x0000000102027824 */ /* 0x000fe200078e0a05 */
[----:B------:R-:W0:Y:S01]  /*1650*/  LDGDEPBAR ;  /* 0x00000000000079af */ /* 0x000e220000000000 */
[----:B------:R-:W-:Y:S01]  /*1660*/  IMAD.MOV.U32 R3, RZ, RZ, R12 ;  /* 0x000000ffff037224 */ /* 0x000fe200078e000c */
[----:B------:R-:W-:Y:S01]  /*1670*/  @P1 SHF.R.U32.HI R3, RZ, R4, R0 ;  /* 0x00000004ff031219 */ /* 0x000fe20000011600 */
[----:B------:R-:W-:Y:S01]  /*1680*/  IMAD.SHL.U32 R14, R2, 0x4, RZ ;  /* 0x00000004020e7824 */ /* 0x000fe200078e00ff */
[----:B------:R-:W3:Y:S01]  /*1690*/  S2R R0, SR_CgaCtaId ;  /* 0x0000000000007919 */ /* 0x000ee20000008800 */
[----:B-1----:R-:W-:Y:S01]  /*16a0*/  VIADD R13, R13, -UR4 ;  /* 0x800000040d0d7c36 */ /* 0x002fe20008000000 */
[----:B------:R-:W-:Y:S01]  /*16b0*/  SEL R5, R3, 0xffffffff, !P0 ;  /* 0xffffffff03057807 */ /* 0x000fe20004000000 */
[--C-:B------:R-:W-:Y:S01]  /*16c0*/  IMAD.MOV R32, RZ, RZ, -R3.reuse ;  /* 0x000000ffff207224 */ /* 0x100fe200078e0a03 */
[----:B------:R-:W-:Y:S01]  /*16d0*/  SHF.R.S32.HI R10, RZ, 0x1f, R3 ;  /* 0x0000001fff0a7819 */ /* 0x000fe20000011403 */
        /* <DEDUP_REMOVED lines=14> */
[----:B------:R-:W-:Y:S02]  /*17c0*/  IMAD.IADD R27, R27, 0x1, R7 ;  /* 0x000000011b1b7824 */ /* 0x000fe400078e0207 */
[C---:B------:R-:W-:Y:S02]  /*17d0*/  IMAD R3, R33.reuse, UR5, R3 ;  /* 0x0000000521037c24 */ /* 0x040fe4000f8e0203 */
[----:B------:R-:W-:Y:S01]  /*17e0*/  IMAD.WIDE.U32 R26, R33, UR4, R26 ;  /* 0x00000004211a7c25 */ /* 0x000fe2000f8e001a */
[----:B------:R-:W2:Y:S02]  /*17f0*/  @!P3 LDC.64 R18, c[0x0][0x238] ;  /* 0x00008e00ff12bb82 */ /* 0x000ea40000000a00 */
[----:B------:R-:W-:-:S06]  /*1800*/  IADD3 R36, P0, R14, R26, RZ ;  /* 0x0000001a0e247210 */ /* 0x000fcc0007f1e0ff */
[----:B------:R-:W4:Y:S01]  /*1810*/  @!P4 LDC.64 R16, c[0x0][0x210] ;  /* 0x00008400ff10cb82 */ /* 0x000f220000000a00 */
[----:B------:R-:W-:Y:S02]  /*1820*/  IADD3.X R37, R34, R27, R3, P0, !PT ;  /* 0x0000001b22257210 */ /* 0x000fe400007fe403 */
[----:B------:R-:W-:Y:S02]  /*1830*/  MOV R3, 0x400 ;  /* 0x0000040000037802 */ /* 0x000fe40000000f00 */
[----:B------:R-:W-:Y:S02]  /*1840*/  SHF.R.U32.HI R27, RZ, 0x2, R2 ;  /* 0x00000002ff1b7819 */ /* 0x000fe40000011602 */
[----:B---3--:R-:W-:Y:S01]  /*1850*/  LEA R0, R0, R3, 0x18 ;  /* 0x0000000300007211 */ /* 0x008fe200078ec0ff */
[----:B------:R-:W3:Y:S01]  /*1860*/  @!P3 LDC.64 R6, c[0x0][0x210] ;  /* 0x00008400ff06bb82 */ /* 0x000ee20000000a00 */
[----:B-1----:R-:W-:-:S03]  /*1870*/  @!P4 IADD3 R20, P1, R36, R20, RZ ;  /* 0x000000142414c210 */ /* 0x002fc60007f3e0ff */
[----:B------:R-:W-:Y:S02]  /*1880*/  @!P4 IMAD R3, R15, 0x4, R0 ;  /* 0x000000040f03c824 */ /* 0x000fe400078e0200 */
[----:B------:R-:W-:Y:S02]  /*1890*/  @!P4 IMAD.X R21, R37, 0x1, R21, P1 ;  /* 0x000000012515c824 */ /* 0x000fe400008e0615 */
[----:B------:R-:W1:Y:S01]  /*18a0*/  @!P4 LDC.64 R10, c[0x0][0x210] ;  /* 0x00008400ff0acb82 */ /* 0x000e620000000a00 */
[----:B--2---:R-:W-:-:S04]  /*18b0*/  @!P3 LEA R12, P0, R18, R36, 0x1 ;  /* 0x00000024120cb211 */ /* 0x004fc800078008ff */
[----:B------:R-:W-:Y:S02]  /*18c0*/  @!P3 LEA.HI.X R19, R18, R37, R19, 0x1, P0 ;  /* 0x000000251213b211 */ /* 0x000fe400000f0c13 */
[----:B----4-:R-:W-:-:S04]  /*18d0*/  @!P4 LEA R16, P2, R36, R16, 0x2 ;  /* 0x000000102410c211 */ /* 0x010fc800078410ff */
[----:B------:R-:W-:Y:S02]  /*18e0*/  @!P4 LEA.HI.X R17, R36, R17, R37, 0x2, P2 ;  /* 0x000000112411c211 */ /* 0x000fe400010f1425 */
[----:B---3--:R-:W-:-:S03]  /*18f0*/  @!P3 LEA R6, P0, R12, R6, 0x2 ;  /* 0x000000060c06b211 */ /* 0x008fc600078010ff */
        /* <DEDUP_REMOVED lines=30> */
[----:B------:R-:W-:Y:S02]  /*1ae0*/  IMAD.IADD R26, R27, 0x1, R16 ;  /* 0x000000011b1a7824 */ /* 0x000fe400078e0210 */
[----:B------:R-:W-:-:S03]  /*1af0*/  IMAD.IADD R16, R16, 0x1, R23 ;  /* 0x0000000110107824 */ /* 0x000fc600078e0217 */
        /* <DEDUP_REMOVED lines=104> */
.L_x_74:
[----:B------:R-:W-:Y:S05]  /*2180*/  BSYNC B0 ;  /* 0x0000000000007941 */ /* 0x000fea0003800000 */
.L_x_73:
        /* <DEDUP_REMOVED lines=26> */
[----:B-1----:R-:W-:Y:S01]  /*2330*/  MOV R20, RZ ;  /* 0x000000ff00147202 */ /* 0x002fe20000000f00 */
[----:B------:R-:W-:Y:S01]  /*2340*/  IMAD.MOV.U32 R12, RZ, RZ, RZ ;  /* 0x000000ffff0c7224 */ /* 0x000fe200078e00ff */
[----:B------:R-:W-:Y:S01]  /*2350*/  CS2R R10, SRZ ;  /* 0x00000000000a7805 */ /* 0x000fe2000001ff00 */
[----:B------:R-:W-:Y:S01]  /*2360*/  IMAD.MOV.U32 R9, RZ, RZ, RZ ;  /* 0x000000ffff097224 */ /* 0x000fe200078e00ff */
[----:B------:R-:W-:-:S04]  /*2370*/  LOP3.LUT R39, R2, 0x3, RZ, 0xc0, !PT ;  /* 0x0000000302277812 */ /* 0x000fc800078ec0ff */
[----:B------:R-:W-:-:S07]  /*2380*/  IADD3 R39, R2, -R39, RZ ;  /* 0x8000002702277210 */ /* 0x000fce0007ffe0ff */
.L_x_79:
        /* <DEDUP_REMOVED lines=142> */
.L_x_78:
[----:B------:R-:W-:Y:S05]  /*2c70*/  BSYNC B0 ;  /* 0x0000000000007941 */ /* 0x000fea0003800000 */
.L_x_77:
[----:B------:R-:W-:Y:S05]  /*2c80*/  @!P5 BRA `(.L_x_76) ;  /* 0x0000000000d0d947 */ /* 0x000fea0003800000 */
[----:B------:R-:W-:Y:S01]  /*2c90*/  VIADD R4, R40, 0x3 ;  /* 0x0000000328047836 */ /* 0x000fe20000000000 */
[----:B-1----:R-:W-:Y:S01]  /*2ca0*/  HFMA2.MMA R20, -RZ, RZ, 0, 1.78813934326171875e-07 ;  /* 0x00000003ff147435 */ /* 0x002fe200000001ff */
[----:B------:R-:W-:-:S03]  /*2cb0*/  IMAD.MOV.U32 R6, RZ, RZ, RZ ;  /* 0x000000ffff067224 */ /* 0x000fc600078e00ff */
[----:B------:R-:W-:-:S07]  /*2cc0*/  SHF.R.S32.HI R7, RZ, 0x1f, R4 ;  /* 0x0000001fff077819 */ /* 0x000fce0000011404 */
.L_x_80:
        /* <DEDUP_REMOVED lines=48> */
.L_x_76:
[----:B------:R-:W-:Y:S05]  /*2fd0*/  BSYNC B1 ;  /* 0x0000000000017941 */ /* 0x000fea0003800000 */
.L_x_75:
        /* <DEDUP_REMOVED lines=23> */
        .weak           $__internal_1_$__cuda_sm20_div_u64
        .type           $__internal_1_$__cuda_sm20_div_u64,@function
        .size           $__internal_1_$__cuda_sm20_div_u64,(.L_x_1572 - $__internal_1_$__cuda_sm20_div_u64)
$__internal_1_$__cuda_sm20_div_u64:
[----:B------:R-:W-:Y:S01]  /*3150*/  MOV R10, R9 ;  /* 0x00000009000a7202 */ /* 0x000fe20000000f00 */
[----:B------:R-:W-:-:S06]  /*3160*/  HFMA2.MMA R11, -RZ, RZ, 0, 0 ;  /* 0x00000000ff0b7435 */ /* 0x000fcc00000001ff */
[----:B------:R-:W1:Y:S08]  /*3170*/  I2F.U64.RP R10, R10 ;  /* 0x0000000a000a7312 */ /* 0x000e700000309000 */
[----:B-1----:R-:W1:Y:S02]  /*3180*/  MUFU.RCP R10, R10 ;  /* 0x0000000a000a7308 */ /* 0x002e640000001000 */
[----:B-1----:R-:W-:-:S06]  /*3190*/  VIADD R10, R10, 0x1ffffffe ;  /* 0x1ffffffe0a0a7836 */ /* 0x002fcc0000000000 */
[----:B------:R-:W1:Y:S02]  /*31a0*/  F2I.U64.TRUNC R10, R10 ;  /* 0x0000000a000a7311 */ /* 0x000e64000020d800 */
[----:B-1----:R-:W-:-:S04]  /*31b0*/  IMAD.WIDE.U32 R12, R10, R9, RZ ;  /* 0x000000090a0c7225 */ /* 0x002fc800078e00ff */
[----:B------:R-:W-:Y:S01]  /*31c0*/  IMAD R3, R11, R9, R13 ;  /* 0x000000090b037224 */ /* 0x000fe200078e020d */
[----:B------:R-:W-:Y:S01]  /*31d0*/  IADD3 R7, P0, RZ, -R12, RZ ;  /* 0x8000000cff077210 */ /* 0x000fe20007f1e0ff */
[----:B------:R-:W-:-:S03]  /*31e0*/  IMAD.MOV.U32 R13, RZ, RZ, R10 ;  /* 0x000000ffff0d7224 */ /* 0x000fc600078e000a */
[----:B------:R-:W-:Y:S01]  /*31f0*/  IADD3.X R3, RZ, ~R3, RZ, P0, !PT ;  /* 0x80000003ff037210 */ /* 0x000fe200007fe4ff */
[----:B------:R-:W-:-:S04]  /*3200*/  IMAD.HI.U32 R12, R10, R7, RZ ;  /* 0x000000070a0c7227 */ /* 0x000fc800078e00ff */
[-C--:B------:R-:W-:Y:S02]  /*3210*/  IMAD R0, R11, R3.reuse, RZ ;  /* 0x000000030b007224 */ /* 0x080fe400078e02ff */
[----:B------:R-:W-:-:S04]  /*3220*/  IMAD.WIDE.U32 R12, P3, R10, R3, R12 ;  /* 0x000000030a0c7225 */ /* 0x000fc8000786000c */
[----:B------:R-:W-:-:S04]  /*3230*/  IMAD.HI.U32 R3, R11, R3, RZ ;  /* 0x000000030b037227 */ /* 0x000fc800078e00ff */
[----:B------:R-:W-:Y:S01]  /*3240*/  IMAD.HI.U32 R7, P2, R11, R7, R12 ;  /* 0x000000070b077227 */ /* 0x000fe2000784000c */
[----:B------:R-:W-:-:S04]  /*3250*/  IADD3.X R3, R3, R11, RZ, P3, !PT ;  /* 0x0000000b03037210 */ /* 0x000fc80001ffe4ff */
[----:B------:R-:W-:-:S04]  /*3260*/  IADD3 R13, P0, R0, R7, RZ ;  /* 0x00000007000d7210 */ /* 0x000fc80007f1e0ff */
[----:B------:R-:W-:Y:S01]  /*3270*/  IADD3.X R7, RZ, RZ, R3, P0, P2 ;  /* 0x000000ffff077210 */ /* 0x000fe200007e4403 */
[----:B------:R-:W-:-:S04]  /*3280*/  IMAD.WIDE.U32 R10, R13, R9, RZ ;  /* 0x000000090d0a7225 */ /* 0x000fc800078e00ff */
[----:B------:R-:W-:Y:S01]  /*3290*/  IMAD R0, R7, R9, R11 ;  /* 0x0000000907007224 */ /* 0x000fe200078e020b */
[----:B------:R-:W-:-:S05]  /*32a0*/  IADD3 R3, P0, RZ, -R10, RZ ;  /* 0x8000000aff037210 */ /* 0x000fca0007f1e0ff */
[----:B------:R-:W-:-:S04]  /*32b0*/  IMAD.HI.U32 R12, R13, R3, RZ ;  /* 0x000000030d0c7227 */ /* 0x000fc800078e00ff */
[----:B------:R-:W-:-:S04]  /*32c0*/  IMAD.X R0, RZ, RZ, ~R0, P0 ;  /* 0x000000ffff007224 */ /* 0x000fc800000e0e00 */
[----:B------:R-:W-:-:S04]  /*32d0*/  IMAD.WIDE.U32 R12, P3, R13, R0, R12 ;  /* 0x000000000d0c7225 */ /* 0x000fc8000786000c */
[C---:B------:R-:W-:Y:S02]  /*32e0*/  IMAD R10, R7.reuse, R0, RZ ;  /* 0x00000000070a7224 */ /* 0x040fe400078e02ff */
[----:B------:R-:W-:-:S04]  /*32f0*/  IMAD.HI.U32 R3, P2, R7, R3, R12 ;  /* 0x0000000307037227 */ /* 0x000fc8000784000c */
[----:B------:R-:W-:Y:S01]  /*3300*/  IMAD.HI.U32 R0, R7, R0, RZ ;  /* 0x0000000007007227 */ /* 0x000fe200078e00ff */
[----:B------:R-:W-:-:S03]  /*3310*/  IADD3 R10, P0, R10, R3, RZ ;  /* 0x000000030a0a7210 */ /* 0x000fc60007f1e0ff */
[----:B------:R-:W-:Y:S01]  /*3320*/  IMAD.MOV.U32 R13, RZ, RZ, RZ ;  /* 0x000000ffff0d7224 */ /* 0x000fe200078e00ff */
[----:B------:R-:W-:Y:S01]  /*3330*/  IADD3.X R0, R0, R7, RZ, P3, !PT ;  /* 0x0000000700007210 */ /* 0x000fe20001ffe4ff */
[----:B------:R-:W-:-:S03]  /*3340*/  IMAD.HI.U32 R12, R10, R5, RZ ;  /* 0x000000050a0c7227 */ /* 0x000fc600078e00ff */
[----:B------:R-:W-:Y:S01]  /*3350*/  IADD3.X R3, RZ, RZ, R0, P0, P2 ;  /* 0x000000ffff037210 */ /* 0x000fe200007e4400 */
[----:B------:R-:W-:-:S04]  /*3360*/  IMAD.WIDE.U32 R10, R10, R4, R12 ;  /* 0x000000040a0a7225 */ /* 0x000fc800078e000c */
[C---:B------:R-:W-:Y:S02]  /*3370*/  IMAD R0, R3.reuse, R4, RZ ;  /* 0x0000000403007224 */ /* 0x040fe400078e02ff */
[----:B------:R-:W-:-:S04]  /*3380*/  IMAD.HI.U32 R7, P2, R3, R5, R10 ;  /* 0x0000000503077227 */ /* 0x000fc8000784000a */
[----:B------:R-:W-:Y:S01]  /*3390*/  IMAD.HI.U32 R3, R3, R4, RZ ;  /* 0x0000000403037227 */ /* 0x000fe200078e00ff */
[----:B------:R-:W-:-:S04]  /*33a0*/  IADD3 R0, P0, R0, R7, RZ ;  /* 0x0000000700007210 */ /* 0x000fc80007f1e0ff */
[----:B------:R-:W-:Y:S01]  /*33b0*/  IADD3.X R3, R3, RZ, RZ, P2, !PT ;  /* 0x000000ff03037210 */ /* 0x000fe200017fe4ff */
[----:B------:R-:W-:-:S04]  /*33c0*/  IMAD.WIDE.U32 R10, R0, R9, RZ ;  /* 0x00000009000a7225 */ /* 0x000fc800078e00ff */
[----:B------:R-:W-:Y:S01]  /*33d0*/  IMAD.X R3, RZ, RZ, R3, P0 ;  /* 0x000000ffff037224 */ /* 0x000fe200000e0603 */
[----:B------:R-:W-:Y:S01]  /*33e0*/  IADD3 R5, P0, -R10, R5, RZ ;  /* 0x000000050a057210 */ /* 0x000fe20007f1e1ff */
[----:B------:R-:W-:Y:S02]  /*33f0*/  VIADD R10, R0, 0x1 ;  /* 0x00000001000a7836 */ /* 0x000fe40000000000 */
[-C--:B------:R-:W-:Y:S01]  /*3400*/  IMAD R3, R3, R9.reuse, R11 ;  /* 0x0000000903037224 */ /* 0x080fe200078e020b */
[----:B------:R-:W-:-:S04]  /*3410*/  ISETP.GE.U32.AND P2, PT, R5, R9, PT ;  /* 0x000000090500720c */ /* 0x000fc80003f46070 */
[----:B------:R-:W-:Y:S02]  /*3420*/  IADD3.X R4, ~R3, R4, RZ, P0, !PT ;  /* 0x0000000403047210 */ /* 0x000fe400007fe5ff */
[-C--:B------:R-:W-:Y:S02]  /*3430*/  IADD3 R7, P0, -R9, R5.reuse, RZ ;  /* 0x0000000509077210 */ /* 0x080fe40007f1e1ff */
[C---:B------:R-:W-:Y:S02]  /*3440*/  ISETP.GE.U32.AND.EX P2, PT, R4.reuse, RZ, PT, P2 ;  /* 0x000000ff0400720c */ /* 0x040fe40003f46120 */
[----:B------:R-:W-:Y:S02]  /*3450*/  IADD3.X R3, R4, -0x1, RZ, P0, !PT ;  /* 0xffffffff04037810 */ /* 0x000fe400007fe4ff */
[----:B------:R-:W-:Y:S02]  /*3460*/  SEL R7, R7, R5, P2 ;  /* 0x0000000507077207 */ /* 0x000fe40001000000 */
[----:B------:R-:W-:-:S02]  /*3470*/  SEL R3, R3, R4, P2 ;  /* 0x0000000403037207 */ /* 0x000fc40001000000 */
[----:B------:R-:W-:Y:S02]  /*3480*/  SEL R10, R10, R0, P2 ;  /* 0x000000000a0a7207 */ /* 0x000fe40001000000 */
[----:B------:R-:W-:Y:S01]  /*3490*/  ISETP.GE.U32.AND P2, PT, R7, R9, PT ;  /* 0x000000090700720c */ /* 0x000fe20003f46070 */
[----:B------:R-:W-:Y:S01]  /*34a0*/  IMAD.MOV.U32 R7, RZ, RZ, 0x0 ;  /* 0x00000000ff077424 */ /* 0x000fe200078e00ff */
[----:B------:R-:W-:Y:S02]  /*34b0*/  ISETP.NE.U32.AND P0, PT, R9, RZ, PT ;  /* 0x000000ff0900720c */ /* 0x000fe40003f05070 */
[----:B------:R-:W-:Y:S02]  /*34c0*/  IADD3 R0, R10, 0x1, RZ ;  /* 0x000000010a007810 */ /* 0x000fe40007ffe0ff */
[----:B------:R-:W-:Y:S02]  /*34d0*/  ISETP.GE.U32.AND.EX P2, PT, R3, RZ, PT, P2 ;  /* 0x000000ff0300720c */ /* 0x000fe40003f46120 */
[----:B------:R-:W-:-:S02]  /*34e0*/  ISETP.NE.AND.EX P0, PT, RZ, RZ, PT, P0 ;  /* 0x000000ffff00720c */ /* 0x000fc40003f05300 */
[----:B------:R-:W-:-:S04]  /*34f0*/  SEL R0, R0, R10, P2 ;  /* 0x0000000a00007207 */ /* 0x000fc80001000000 */
[----:B------:R-:W-:Y:S01]  /*3500*/  SEL R0, R0, 0xffffffff, P0 ;  /* 0xffffffff00007807 */ /* 0x000fe20000000000 */
[----:B------:R-:W-:Y:S06]  /*3510*/  RET.REL.NODEC R6 `(_ZN7cutlass13device_kernelIN5flash19FlashAttnFwdCombineIN4cute5tupleIJNS3_1CILi8EEENS5_ILi128EEEEEELi7ELi256ELi1ELb0ELb1ENS_10bfloat16_tEfNS_4arch4Sm90EEEEEvNT_6ParamsE) ;  /* 0xffffffc806b87950 */ /* 0x000fec0003c3ffff */
.L_x_81:
        /* <DEDUP_REMOVED lines=14> */
.L_x_1572:


//--------------------- .text._ZN7cutlass13device_kernelIN5flash19FlashAttnFwdCombineIN4cute5tupleIJNS3_1CILi8EEENS5_ILi128EEEEEELi6ELi256ELi1ELb0ELb1ENS_10bfloat16_tEfNS_4arch4Sm90EEEEEvNT_6ParamsE --------------------------
	.section	.text._ZN7cutlass13device_kernelIN5flash19FlashAttnFwdCombineIN4cute5tupleIJNS3_1CILi8EEENS5_ILi128EEEEEELi6ELi256ELi1ELb0ELb1ENS_10bfloat16_tEfNS_4arch4Sm90EEEEEvNT_6ParamsE,"ax",@progbits
	.align	128
.text._ZN7cutlass13device_kernelIN5flash19FlashAttnFwdCombineIN4cute5tupleIJNS3_1CILi8EEENS5_ILi128EEEEEELi6ELi256ELi1ELb0ELb1ENS_10bfloat16_tEfNS_4arch4Sm90EEEEEvNT_6ParamsE:
        .type           _ZN7cutlass13device_kernelIN5flash19FlashAttnFwdCombineIN4cute5tupleIJNS3_1CILi8EEENS5_ILi128EEEEEELi6ELi256ELi1ELb0ELb1ENS_10bfloat16_tEfNS_4arch4Sm90EEEEEvNT_6ParamsE,@function
        .size           _ZN7cutlass13device_kernelIN5flash19FlashAttnFwdCombineIN4cute5tupleIJNS3_1CILi8EEENS5_ILi128EEEEEELi6ELi256ELi1ELb0ELb1ENS_10bfloat16_tEfNS_4arch4Sm90EEEEEvNT_6ParamsE,(.L_x_1574 - _ZN7cutlass13device_kernelIN5flash19FlashAttnFwdCombineIN4cute5tupleIJNS3_1CILi8EEENS5_ILi128EEEEEELi6ELi256ELi1ELb0ELb1ENS_10bfloat16_tEfNS_4arch4Sm90EEEEEvNT_6ParamsE)
        .other          _ZN7cutlass13device_kernelIN5flash19FlashAttnFwdCombineIN4cute5tupleIJNS3_1CILi8EEENS5_ILi128EEEEEELi6ELi256ELi1ELb0ELb1ENS_10bfloat16_tEfNS_4arch4Sm90EEEEEvNT_6ParamsE,@"STO_CUDA_ENTRY STV_DEFAULT"
_ZN7cutlass13device_kernelIN5flash19FlashAttnFwdCombineIN4cute5tupleIJNS3_1CILi8EEENS5_ILi128EEEEEELi6ELi256ELi1ELb0ELb1ENS_10bfloat16_tEfNS_4arch4Sm90EEEEEvNT_6ParamsE:
        /* <DEDUP_REMOVED lines=57> */
.L_x_82:
        /* <DEDUP_REMOVED lines=25> */
.L_x_83:
        /* <DEDUP_REMOVED lines=101> */
.L_x_85:
        /* <DEDUP_REMOVED lines=14> */
[----:B------:R-:W-:Y:S05]  /*0c50*/  CALL.REL.NOINC `($__internal_2_$__cuda_sm20_div_u64) ;  /* 0x0000002000147944 */ /* 0x000fea0003c00000 */
[----:B------:R-:W-:Y:S05]  /*0c60*/  BRA `(.L_x_87) ;  /* 0x00000000004c7947 */ /* 0x000fea0003800000 */
.L_x_86:
        /* <DEDUP_REMOVED lines=19> */
.L_x_87:
[----:B------:R-:W-:Y:S02]  /*0da0*/  IADD3 R4, R8, -0x1, RZ ;  /* 0xffffffff08047810 */ /* 0x000fe40007ffe0ff */
[----:B------:R-:W-:-:S07]  /*0db0*/  MOV R9, R0 ;  /* 0x0000000000097202 */ /* 0x000fce0000000f00 */
.L_x_84:
        /* <DEDUP_REMOVED lines=23> */
[----:B------:R-:W-:-:S03]  /*0f30*/  IMAD.MOV.U32 R27, RZ, RZ, R25 ;  /* 0x000000ffff1b7224 */ /* 0x000fc600078e0019 */
[--C-:B------:R-:W-:Y:S01]  /*0f40*/  SHF.R.S32.HI R15, RZ, 0x1f, R3.reuse ;  /* 0x0000001fff0f7819 */ /* 0x100fe20000011403 */
[----:B------:R-:W-:Y:S02]  /*0f50*/  IMAD.MOV R14, RZ, RZ, -R3 ;  /* 0x000000ffff0e7224 */ /* 0x000fe400078e0a03 */
[----:B------:R-:W3:Y:S01]  /*0f60*/  @!P3 LDC.64 R10, c[0x0][0x268] ;  /* 0x00009a00ff0abb82 */ /* 0x000ee20000000a00 */
[----:B------:R-:W-:Y:S01]  /*0f70*/  IMAD.WIDE.U32 R26, R3, UR4, R26 ;  /* 0x00000004031a7c25 */ /* 0x000fe2000f8e001a */
[----:B------:R-:W-:-:S03]  /*0f80*/  @!P3 SHF.R.S32.HI R18, RZ, 0x1f, R20 ;  /* 0x0000001fff12b819 */ /* 0x000fc60000011414 */
[----:B------:R-:W-:Y:S02]  /*0f90*/  IMAD R14, R22, R14, R6 ;  /* 0x0000000e160e7224 */ /* 0x000fe400078e0206 */
[----:B------:R-:W-:Y:S01]  /*0fa0*/  IMAD R15, R15, UR4, RZ ;  /* 0x000000040f0f7c24 */ /* 0x000fe2000f8e02ff */
[----:B------:R-:W4:Y:S01]  /*0fb0*/  @!P3 LDC.64 R6, c[0x0][0x250] ;  /* 0x00009400ff06bb82 */ /* 0x000f220000000a00 */
[----:B------:R-:W-:Y:S01]  /*0fc0*/  UMOV UR4, 0x400 ;  /* 0x0000040000047882 */ /* 0x000fe20000000000 */
[----:B------:R-:W-:Y:S01]  /*0fd0*/  SHF.R.S32.HI R19, RZ, 0x1f, R14 ;  /* 0x0000001fff137819 */ /* 0x000fe2000001140e */
[----:B------:R-:W-:Y:S01]  /*0fe0*/  IMAD R15, R3, UR5, R15 ;  /* 0x00000005030f7c24 */ /* 0x000fe2000f8e020f */
[----:B------:R-:W-:Y:S01]  /*0ff0*/  IADD3 R14, P2, R14, R26, RZ ;  /* 0x0000001a0e0e7210 */ /* 0x000fe20007f5e0ff */
[----:B--2---:R-:W-:Y:S01]  /*1000*/  ULEA UR4, UR6, UR4, 0x18 ;  /* 0x0000000406047291 */ /* 0x004fe2000f8ec03f */
[----:B------:R-:W-:Y:S02]  /*1010*/  LOP3.LUT R3, R20, 0x1, RZ, 0xc0, !PT ;  /* 0x0000000114037812 */ /* 0x000fe400078ec0ff */
[----:B------:R-:W-:-:S02]  /*1020*/  IADD3.X R15, R19, R27, R15, P2, !PT ;  /* 0x0000001b130f7210 */ /* 0x000fc400017fe40f */
[----:B------:R-:W-:Y:S01]  /*1030*/  ISETP.NE.U32.AND P0, PT, R3, 0x1, PT ;  /* 0x000000010300780c */ /* 0x000fe20003f05070 */
[----:B------:R-:W-:Y:S02]  /*1040*/  VIADD R3, R20, 0x20 ;  /* 0x0000002014037836 */ /* 0x000fe40000000000 */
[----:B---3--:R-:W-:-:S03]  /*1050*/  @!P3 IMAD R18, R18, R10, RZ ;  /* 0x0000000a1212b224 */ /* 0x008fc600078e02ff */
[----:B------:R-:W-:Y:S01]  /*1060*/  ISETP.GE.AND P2, PT, R3, R16, PT ;  /* 0x000000100300720c */ /* 0x000fe20003f46270 */
[C---:B------:R-:W-:Y:S02]  /*1070*/  @!P3 IMAD R18, R20.reuse, R11, R18 ;  /* 0x0000000b1412b224 */ /* 0x040fe400078e0212 */
[----:B------:R-:W-:Y:S01]  /*1080*/  @!P3 IMAD.WIDE.U32 R20, R20, R10, R14 ;  /* 0x0000000a1414b225 */ /* 0x000fe200078e000e */
[----:B------:R-:W-:-:S03]  /*1090*/  HFMA2.MMA R10, -RZ, RZ, 0, 1.4781951904296875e-05 ;  /* 0x000000f8ff0a7435 */ /* 0x000fc600000001ff */
[----:B------:R-:W-:Y:S02]  /*10a0*/  @P3 IMAD.U32 R11, RZ, RZ, UR4 ;  /* 0x00000004ff0b3e24 */ /* 0x000fe4000f8e00ff */
[----:B------:R-:W-:-:S03]  /*10b0*/  @!P3 IMAD.IADD R19, R21, 0x1, R18 ;  /* 0x000000011513b824 */ /* 0x000fc600078e0212 */
[C---:B------:R-:W-:Y:S02]  /*10c0*/  @P3 LEA R18, R5.reuse, R11, 0x2 ;  /* 0x0000000b05123211 */ /* 0x040fe400078e10ff */
[----:B------:R-:W-:Y:S02]  /*10d0*/  SEL R10, R10, 0x108, !P0 ;  /* 0x000001080a0a7807 */ /* 0x000fe40004000000 */
[C---:B----4-:R-:W-:Y:S02]  /*10e0*/  @!P3 LEA R26, P0, R20.reuse, R6, 0x2 ;  /* 0x00000006141ab211 */ /* 0x050fe400078010ff */
[----:B------:R-:W-:Y:S01]  /*10f0*/  @!P3 MOV R11, UR4 ;  /* 0x00000004000bbc02 */ /* 0x000fe20008000f00 */
[C---:B------:R-:W-:Y:S01]  /*1100*/  @P2 IMAD.IADD R6, R5.reuse, 0x1, R10 ;  /* 0x0000000105062824 */ /* 0x040fe200078e020a */
[----:B------:R-:W-:Y:S01]  /*1110*/  @!P3 LEA.HI.X R27, R20, R7, R19, 0x2, P0 ;  /* 0x00000007141bb211 */ /* 0x000fe200000f1413 */
[----:B------:R-:W-:Y:S01]  /*1120*/  @P3 IMAD.MOV.U32 R20, RZ, RZ, -0x800000 ;  /* 0xff800000ff143424 */ /* 0x000fe200078e00ff */
[----:B------:R-:W-:Y:S01]  /*1130*/  @P2 MOV R7, 0xff800000 ;  /* 0xff80000000072802 */ /* 0x000fe20000000f00 */
[----:B------:R-:W-:Y:S01]  /*1140*/  @!P3 IMAD R19, R5, 0x4, R11 ;  /* 0x000000040513b824 */ /* 0x000fe200078e020b */
[----:B------:R-:W-:-:S02]  /*1150*/  @P2 LEA R6, R6, R11, 0x2 ;  /* 0x0000000b06062211 */ /* 0x000fc400078e10ff */
        /* <DEDUP_REMOVED lines=22> */
.L_x_89:
[----:B------:R-:W-:Y:S05]  /*12c0*/  BSYNC B0 ;  /* 0x0000000000007941 */ /* 0x000fea0003800000 */
.L_x_88:
        /* <DEDUP_REMOVED lines=37> */
[----:B------:R-:W-:-:S04]  /*1520*/  MOV R3, 0x400 ;  /* 0x0000040000037802 */ /* 0x000fc80000000f00 */
[----:B---3--:R-:W-:Y:S01]  /*1530*/  LEA R0, R0, R3, 0x18 ;  /* 0x0000000300007211 */ /* 0x008fe200078ec0ff */
[----:B------:R-:W3:Y:S01]  /*1540*/  @!P3 LDC.64 R6, c[0x0][0x210] ;  /* 0x00008400ff06bb82 */ /* 0x000ee20000000a00 */
[----:B-1----:R-:W-:-:S03]  /*1550*/  @!P4 IADD3 R20, P1, R36, R20, RZ ;  /* 0x000000142414c210 */ /* 0x002fc60007f3e0ff */
[--C-:B------:R-:W-:Y:S02]  /*1560*/  @!P4 IMAD R3, R15, 0x4, R0.reuse ;  /* 0x000000040f03c824 */ /* 0x100fe400078e0200 */
[----:B------:R-:W-:Y:S02]  /*1570*/  @!P4 IMAD.X R21, R37, 0x1, R21, P1 ;  /* 0x000000012515c824 */ /* 0x000fe400008e0615 */
[----:B------:R-:W1:Y:S01]  /*1580*/  @!P4 LDC.64 R10, c[0x0][0x210] ;  /* 0x00008400ff0acb82 */ /* 0x000e620000000a00 */
[----:B--2---:R-:W-:Y:S01]  /*1590*/  @!P3 LEA R12, P0, R18, R36, 0x1 ;  /* 0x00000024120cb211 */ /* 0x004fe200078008ff */
[----:B------:R-:W-:-:S03]  /*15a0*/  IMAD R35, R8, 0x4, R0 ;  /* 0x0000000408237824 */ /* 0x000fc600078e0200 */
[----:B------:R-:W-:Y:S02]  /*15b0*/  @!P3 LEA.HI.X R19, R18, R37, R19, 0x1, P0 ;  /* 0x000000251213b211 */ /* 0x000fe400000f0c13 */
[----:B----4-:R-:W-:-:S04]  /*15c0*/  @!P4 LEA R16, P2, R36, R16, 0x2 ;  /* 0x000000102410c211 */ /* 0x010fc800078410ff */
[----:B------:R-:W-:Y:S02]  /*15d0*/  @!P4 LEA.HI.X R17, R36, R17, R37, 0x2, P2 ;  /* 0x000000112411c211 */ /* 0x000fe400010f1425 */
[----:B------:R-:W-:Y:S02]  /*15e0*/  ISETP.NE.AND P2, PT, R2, RZ, PT ;  /* 0x000000ff0200720c */ /* 0x000fe40003f45270 */
[C---:B---3--:R-:W-:Y:S01]  /*15f0*/  @!P3 LEA R6, P0, R12.reuse, R6, 0x2 ;  /* 0x000000060c06b211 */ /* 0x048fe200078010ff */
        /* <DEDUP_REMOVED lines=95> */
[----:B------:R-:W-:Y:S01]  /*1bf0*/  ULDC.64 UR4, c[0x0][0x2a8] ;  /* 0x0000aa0000047ab9 */ /* 0x000fe20000000a00 */
[----:B------:R-:W-:-:S10]  /*1c00*/  IMAD.MOV.U32 R23, RZ, RZ, R25 ;  /* 0x000000ffff177224 */ /* 0x000fd400078e0019 */
[----:B------:R-:W-:-:S05]  /*1c10*/  @P0 IMAD.HI.U32 R9, R2, R9, RZ ;  /* 0x0000000902090227 */ /* 0x000fca00078e00ff */
[----:B------:R-:W-:-:S04]  /*1c20*/  @P0 SHF.R.U32.HI R3, RZ, R4, R9 ;  /* 0x00000004ff030219 */ /* 0x000fc80000011609 */
[--C-:B------:R-:W-:Y:S01]  /*1c30*/  SHF.R.S32.HI R6, RZ, 0x1f, R3.reuse ;  /* 0x0000001fff067819 */ /* 0x100fe20000011403 */
[----:B------:R-:W-:-:S04]  /*1c40*/  IMAD.MOV R4, RZ, RZ, -R3 ;  /* 0x000000ffff047224 */ /* 0x000fc800078e0a03 */
[----:B------:R-:W-:Y:S01]  /*1c50*/  IMAD R4, R22, R4, R2 ;  /* 0x0000000416047224 */ /* 0x000fe200078e0202 */
[----:B------:R-:W-:Y:S01]  /*1c60*/  MOV R22, R24 ;  /* 0x0000001800167202 */ /* 0x000fe20000000f00 */
[----:B------:R-:W-:-:S03]  /*1c70*/  IMAD R6, R6, UR4, RZ ;  /* 0x0000000406067c24 */ /* 0x000fc6000f8e02ff */
[----:B------:R-:W-:Y:S01]  /*1c80*/  SHF.R.S32.HI R2, RZ, 0x1f, R4 ;  /* 0x0000001fff027819 */ /* 0x000fe20000011404 */
[----:B------:R-:W-:-:S04]  /*1c90*/  IMAD.WIDE.U32 R22, R3, UR4, R22 ;  /* 0x0000000403167c25 */ /* 0x000fc8000f8e0016 */
[----:B------:R-:W-:Y:S01]  /*1ca0*/  IMAD R6, R3, UR5, R6 ;  /* 0x0000000503067c24 */ /* 0x000fe2000f8e0206 */
[----:B------:R-:W-:Y:S01]  /*1cb0*/  IADD3 R4, P0, R4, R22, RZ ;  /* 0x0000001604047210 */ /* 0x000fe20007f1e0ff */
[----:B------:R-:W-:-:S03]  /*1cc0*/  ULDC.64 UR4, c[0x0][0x2a0] ;  /* 0x0000a80000047ab9 */ /* 0x000fc60000000a00 */
[----:B------:R-:W-:Y:S02]  /*1cd0*/  IADD3.X R2, R2, R23, R6, P0, !PT ;  /* 0x0000001702027210 */ /* 0x000fe400007fe406 */
[----:B------:R-:W-:-:S04]  /*1ce0*/  LEA R22, P0, R4, UR4, 0x2 ;  /* 0x0000000404167c11 */ /* 0x000fc8000f8010ff */
[----:B------:R-:W-:-:S05]  /*1cf0*/  LEA.HI.X R23, R4, UR5, R2, 0x2, P0 ;  /* 0x0000000504177c11 */ /* 0x000fca00080f1402 */
[----:B------:R1:W-:Y:S04]  /*1d00*/  STG.E desc[UR38][R22.64], R11 ;  /* 0x0000000b16007986 */ /* 0x0003e8000c101926 */
.L_x_91:
[----:B------:R-:W-:Y:S05]  /*1d10*/  BSYNC B0 ;  /* 0x0000000000007941 */ /* 0x000fea0003800000 */
.L_x_90:
[----:B------:R1:W-:Y:S01]  /*1d20*/  STS [R20], R10 ;  /* 0x0000000a14007388 */ /* 0x0003e20000000800 */
[----:B------:R-:W-:Y:S01]  /*1d30*/  BSSY B1, `(.L_x_92) ;  /* 0x00000e0000017945 */ /* 0x000fe20003800000 */
[----:B------:R-:W-:Y:S02]  /*1d40*/  IMAD.MOV.U32 R12, RZ, RZ, RZ ;  /* 0x000000ffff0c7224 */ /* 0x000fe400078e00ff */
[----:B------:R-:W-:Y:S01]  /*1d50*/  STS [R19], R7 ;  /* 0x0000000713007388 */ /* 0x000fe20000000800 */
[----:B------:R-:W-:-:S03]  /*1d60*/  IMAD.MOV.U32 R9, RZ, RZ, RZ ;  /* 0x000000ffff097224 */ /* 0x000fc600078e00ff */
[----:B------:R-:W-:Y:S01]  /*1d70*/  @!P1 STS [R35+0x800], R16 ;  /* 0x0008001023009388 */ /* 0x000fe20000000800 */
        /* <DEDUP_REMOVED lines=23> */
.L_x_96:
        /* <DEDUP_REMOVED lines=142> */
.L_x_95:
[----:B------:R-:W-:Y:S05]  /*27d0*/  BSYNC B0 ;  /* 0x0000000000007941 */ /* 0x000fea0003800000 */
.L_x_94:
[----:B------:R-:W-:Y:S05]  /*27e0*/  @!P5 BRA `(.L_x_93) ;  /* 0x0000000000d0d947 */ /* 0x000fea0003800000 */
[----:B------:R-:W-:Y:S01]  /*27f0*/  VIADD R4, R40, 0x3 ;  /* 0x0000000328047836 */ /* 0x000fe20000000000 */
[----:B------:R-:W-:Y:S01]  /*2800*/  MOV R20, 0x3 ;  /* 0x0000000300147802 */ /* 0x000fe20000000f00 */
[----:B------:R-:W-:-:S03]  /*2810*/  IMAD.MOV.U32 R6, RZ, RZ, RZ ;  /* 0x000000ffff067224 */ /* 0x000fc600078e00ff */
[----:B------:R-:W-:-:S07]  /*2820*/  SHF.R.S32.HI R7, RZ, 0x1f, R4 ;  /* 0x0000001fff077819 */ /* 0x000fce0000011404 */
.L_x_97:
        /* <DEDUP_REMOVED lines=48> */
.L_x_93:
[----:B------:R-:W-:Y:S05]  /*2b30*/  BSYNC B1 ;  /* 0x0000000000017941 */ /* 0x000fea0003800000 */
.L_x_92:
[----:B------:R-:W-:Y:S05]  /*2b40*/  @P4 EXIT ;  /* 0x000000000000494d */ /* 0x000fea0003800000 */
[----:B------:R-:W1:Y:S01]  /*2b50*/  S2R R0, SR_CTAID.Y ;  /* 0x0000000000007919 */ /* 0x000e620000002600 */
[----:B------:R-:W-:Y:S01]  /*2b60*/  ULDC.64 UR4, c[0x0][0x288] ;  /* 0x0000a20000047ab9 */ /* 0x000fe20000000a00 */
[----:B------:R-:W-:Y:S01]  /*2b70*/  F2FP.BF16.F32.PACK_AB R8, R12, R11 ;  /* 0x0000000b0c08723e */ /* 0x000fe200000010ff */
[----:B------:R-:W-:Y:S01]  /*2b80*/  IMAD R32, R32, UR4, RZ ;  /* 0x0000000420207c24 */ /* 0x000fe2000f8e02ff */
[----:B------:R-:W-:-:S03]  /*2b90*/  F2FP.BF16.F32.PACK_AB R9, R9, R10 ;  /* 0x0000000a0909723e */ /* 0x000fc600000010ff */
[----:B------:R-:W-:Y:S02]  /*2ba0*/  IMAD R32, R33, UR5, R32 ;  /* 0x0000000521207c24 */ /* 0x000fe4000f8e0220 */
[----:B-1----:R-:W-:-:S05]  /*2bb0*/  IMAD.SHL.U32 R0, R0, 0x80, RZ ;  /* 0x0000008000007824 */ /* 0x002fca00078e00ff */
        /* <DEDUP_REMOVED lines=15> */
        .weak           $__internal_2_$__cuda_sm20_div_u64
        .type           $__internal_2_$__cuda_sm20_div_u64,@function
        .size           $__internal_2_$__cuda_sm20_div_u64,(.L_x_1574 - $__internal_2_$__cuda_sm20_div_u64)
$__internal_2_$__cuda_sm20_div_u64:
        /* <DEDUP_REMOVED lines=60> */
[----:B------:R-:W-:Y:S06]  /*3070*/  RET.REL.NODEC R6 `(_ZN7cutlass13device_kernelIN5flash19FlashAttnFwdCombineIN4cute5tupleIJNS3_1CILi8EEENS5_ILi128EEEEEELi6ELi256ELi1ELb0ELb1ENS_10bfloat16_tEfNS_4arch4Sm90EEEEEvNT_6ParamsE) ;  /* 0xffffffcc06e07950 */ /* 0x000fec0003c3ffff */
.L_x_98:
        /* <DEDUP_REMOVED lines=16> */
.L_x_1574:


//--------------------- .text._ZN7cutlass13device_kernelIN5flash19FlashAttnFwdCombineIN4cute5tupleIJNS3_1CILi8EEENS5_ILi128EEEEEELi5ELi256ELi1ELb0ELb1ENS_10bfloat16_tEfNS_4arch4Sm90EEEEEvNT_6ParamsE --------------------------
	.section	.text._ZN7cutlass13device_kernelIN5flash19FlashAttnFwdCombineIN4cute5tupleIJNS3_1CILi8EEENS5_ILi128EEEEEELi5ELi256ELi1ELb0ELb1ENS_10bfloat16_tEfNS_4arch4Sm90EEEEEvNT_6ParamsE,"ax",@progbits
	.align	128
.text._ZN7cutlass13device_kernelIN5flash19FlashAttnFwdCombineIN4cute5tupleIJNS3_1CILi8EEENS5_ILi128EEEEEELi5ELi256ELi1ELb0ELb1ENS_10bfloat16_tEfNS_4arch4Sm90EEEEEvNT_6ParamsE:
        .type           _ZN7cutlass13device_kernelIN5flash19FlashAttnFwdCombineIN4cute5tupleIJNS3_1CILi8EEENS5_ILi128EEEEEELi5ELi256ELi1ELb0ELb1ENS_10bfloat16_tEfNS_4arch4Sm90EEEEEvNT_6ParamsE,@function
        .size           _ZN7cutlass13device_kernelIN5flash19FlashAttnFwdCombineIN4cute5tupleIJNS3_1CILi8EEENS5_ILi128EEEEEELi5ELi256ELi1ELb0ELb1ENS_10bfloat16_tEfNS_4arch4Sm90EEEEEvNT_6ParamsE,(.L_x_1576 - _ZN7cutlass13device_kernelIN5flash19FlashAttnFwdCombineIN4cute5tupleIJNS3_1CILi8EEENS5_ILi128EEEEEELi5ELi256ELi1ELb0ELb1ENS_10bfloat16_tEfNS_4arch4Sm90EEEEEvNT_6ParamsE)
        .other          _ZN7cutlass13device_kernelIN5flash19FlashAttnFwdCombineIN4cute5tupleIJNS3_1CILi8EEENS5_ILi128EEEEEELi5ELi256ELi1ELb0ELb1ENS_10bfloat16_tEfNS_4arch4Sm90EEEEEvNT_6ParamsE,@"STO_CUDA_ENTRY STV_DEFAULT"
_ZN7cutlass13device_kernelIN5flash19FlashAttnFwdCombineIN4cute5tupleIJNS3_1CILi8EEENS5_ILi128EEEEEELi5ELi256ELi1ELb0ELb1ENS_10bfloat16_tEfNS_4arch4Sm90EEEEEvNT_6ParamsE:
        /* <DEDUP_REMOVED lines=57> */
.L_x_99:
        /* <DEDUP_REMOVED lines=25> */
.L_x_100:
        /* <DEDUP_REMOVED lines=101> */
.L_x_102:
        /* <DEDUP_REMOVED lines=14> */
[----:B------:R-:W-:Y:S05]  /*0c50*/  CALL.REL.NOINC `($__internal_3_$__cuda_sm20_div_u64) ;  /* 0x0000001c00707944 */ /* 0x000fea0003c00000 */
[----:B------:R-:W-:Y:S05]  /*0c60*/  BRA `(.L_x_104) ;  /* 0x00000000004c7947 */ /* 0x000fea0003800000 */
.L_x_103:
        /* <DEDUP_REMOVED lines=19> */
.L_x_104:
[----:B------:R-:W-:Y:S02]  /*0da0*/  IADD3 R4, R8, -0x1, RZ ;  /* 0xffffffff08047810 */ /* 0x000fe40007ffe0ff */
[----:B------:R-:W-:-:S07]  /*0db0*/  MOV R9, R0 ;  /* 0x0000000000097202 */ /* 0x000fce0000000f00 */
.L_x_101:
[----:B------:R-:W-:Y:S01]  /*0dc0*/  SHF.R.S32.HI R0, RZ, 0x1f, R2 ;  /* 0x0000001fff007819 */ /* 0x000fe20000011402 */
[----:B------:R-:W1:Y:S01]  /*0dd0*/  LDC R13, c[0x0][0x21c] ;  /* 0x00008700ff0d7b82 */ /* 0x000e620000000800 */
[----:B------:R-:W-:Y:S02]  /*0de0*/  BSSY B0, `(.L_x_105) ;  /* 0x0000033000007945 */ /* 0x000fe40003800000 */
[CC--:B------:R-:W-:Y:S02]  /*0df0*/  LEA.HI R3, R0.reuse, R2.reuse, RZ, 0x3 ;  /* 0x0000000200037211 */ /* 0x0c0fe400078f18ff */
[----:B------:R-:W-:Y:S02]  /*0e00*/  LEA.HI R0, R0, R2, RZ, 0x5 ;  /* 0x0000000200007211 */ /* 0x000fe400078f28ff */
[----:B------:R-:W-:Y:S02]  /*0e10*/  LOP3.LUT R6, R3, 0xfffffff8, RZ, 0xc0, !PT ;  /* 0xfffffff803067812 */ /* 0x000fe400078ec0ff */
[----:B------:R-:W-:-:S02]  /*0e20*/  SHF.R.S32.HI R8, RZ, 0x5, R0 ;  /* 0x00000005ff087819 */ /* 0x000fc40000011400 */
[----:B------:R-:W-:-:S03]  /*0e30*/  IADD3 R6, R2, UR37, -R6 ;  /* 0x0000002502067c10 */ /* 0x000fc6000fffe806 */
[----:B------:R-:W-:Y:S01]  /*0e40*/  VIADD R10, R8, UR37 ;  /* 0x00000025080a7c36 */ /* 0x000fe20008000000 */
[----:B------:R-:W-:-:S13]  /*0e50*/  ISETP.GE.AND P0, PT, R6, R17, PT ;  /* 0x000000110600720c */ /* 0x000fda0003f06270 */
[----:B------:R-:W-:Y:S05]  /*0e60*/  @P0 BRA `(.L_x_106) ;  /* 0x0000000000a80947 */ /* 0x000fea0003800000 */
[----:B------:R-:W2:Y:S01]  /*0e70*/  S2UR UR4, SR_CgaCtaId ;  /* 0x00000000000479c3 */ /* 0x000ea20000008800 */
[----:B------:R-:W-:Y:S01]  /*0e80*/  SHF.R.S32.HI R3, RZ, 0x3, R3 ;  /* 0x00000003ff037819 */ /* 0x000fe20000011403 */
[----:B------:R-:W-:Y:S01]  /*0e90*/  UMOV UR5, 0x400 ;  /* 0x0000040000057882 */ /* 0x000fe20000000000 */
[----:B------:R-:W-:Y:S02]  /*0ea0*/  IMAD.MOV.U32 R11, RZ, RZ, R6 ;  /* 0x000000ffff0b7224 */ /* 0x000fe400078e0006 */
[C---:B------:R-:W-:Y:S01]  /*0eb0*/  ISETP.GE.AND P0, PT, R3.reuse, R16, PT ;  /* 0x000000100300720c */ /* 0x040fe20003f06270 */
[----:B------:R-:W-:Y:S01]  /*0ec0*/  IMAD.SHL.U32 R7, R3, 0x8, RZ ;  /* 0x0000000803077824 */ /* 0x000fe200078e00ff */
[----:B------:R-:W-:-:S04]  /*0ed0*/  SHF.R.U32.HI R5, RZ, 0x2, R3 ;  /* 0x00000002ff057819 */ /* 0x000fc80000011603 */
[----:B------:R-:W-:-:S04]  /*0ee0*/  LOP3.LUT R7, R7, 0xf8, RZ, 0xc0, !PT ;  /* 0x000000f807077812 */ /* 0x000fc800078ec0ff */
[----:B------:R-:W-:-:S04]  /*0ef0*/  LOP3.LUT R7, R7, 0x7, R2, 0xf8, !PT ;  /* 0x0000000707077812 */ /* 0x000fc800078ef802 */
[----:B------:R-:W-:Y:S01]  /*0f00*/  LOP3.LUT R7, R7, 0x7, R5, 0x78, !PT ;  /* 0x0000000707077812 */ /* 0x000fe200078e7805 */
[----:B------:R-:W-:Y:S01]  /*0f10*/  @P0 IMAD.MOV.U32 R5, RZ, RZ, -0x800000 ;  /* 0xff800000ff050424 */ /* 0x000fe200078e00ff */
[----:B--2---:R-:W-:-:S06]  /*0f20*/  ULEA UR4, UR4, UR5, 0x18 ;  /* 0x0000000504047291 */ /* 0x004fcc000f8ec03f */
[----:B------:R-:W-:-:S05]  /*0f30*/  LEA R7, R7, UR4, 0x2 ;  /* 0x0000000407077c11 */ /* 0x000fca000f8e10ff */
[----:B------:R2:W-:Y:S02]  /*0f40*/  @P0 STS [R7], R5 ;  /* 0x0000000507000388 */ /* 0x0005e40000000800 */
[----:B--2---:R-:W-:-:S05]  /*0f50*/  @P1 IMAD.HI.U32 R5, R6, R9, RZ ;  /* 0x0000000906051227 */ /* 0x004fca00078e00ff */
[----:B------:R-:W-:-:S05]  /*0f60*/  @P1 SHF.R.U32.HI R11, RZ, R4, R5 ;  /* 0x00000004ff0b1219 */ /* 0x000fca0000011605 */
[----:B------:R-:W-:-:S04]  /*0f70*/  IMAD.MOV R5, RZ, RZ, -R11 ;  /* 0x000000ffff057224 */ /* 0x000fc800078e0a0b */
[----:B------:R-:W-:Y:S01]  /*0f80*/  IMAD R5, R22, R5, R6 ;  /* 0x0000000516057224 */ /* 0x000fe200078e0206 */
[----:B------:R-:W-:Y:S06]  /*0f90*/  @P0 BRA `(.L_x_106) ;  /* 0x00000000005c0947 */ /* 0x000fec0003800000 */
[----:B------:R-:W-:Y:S01]  /*0fa0*/  SHF.R.S32.HI R6, RZ, 0x1f, R3 ;  /* 0x0000001fff067819 */ /* 0x000fe20000011403 */
[----:B------:R-:W-:Y:S01]  /*0fb0*/  ULDC.64 UR4, c[0x0][0x268] ;  /* 0x00009a0000047ab9 */ /* 0x000fe20000000a00 */
[----:B------:R-:W-:Y:S01]  /*0fc0*/  MOV R15, R25 ;  /* 0x00000019000f7202 */ /* 0x000fe20000000f00 */
[----:B------:R-:W-:Y:S02]  /*0fd0*/  IMAD.MOV.U32 R14, RZ, RZ, R24 ;  /* 0x000000ffff0e7224 */ /* 0x000fe400078e0018 */
[----:B------:R-:W-:Y:S02]  /*0fe0*/  IMAD R6, R6, UR4, RZ ;  /* 0x0000000406067c24 */ /* 0x000fe4000f8e02ff */
[----:B------:R-:W-:-:S04]  /*0ff0*/  IMAD.WIDE.U32 R14, R3, UR4, R14 ;  /* 0x00000004030e7c25 */ /* 0x000fc8000f8e000e */
[----:B------:R-:W-:Y:S01]  /*1000*/  IMAD R6, R3, UR5, R6 ;  /* 0x0000000503067c24 */ /* 0x000fe2000f8e0206 */
[----:B------:R-:W-:Y:S01]  /*1010*/  SHF.R.S32.HI R3, RZ, 0x1f, R11 ;  /* 0x0000001fff037819 */ /* 0x000fe2000001140b */
[----:B------:R-:W-:Y:S02]  /*1020*/  ULDC.64 UR4, c[0x0][0x270] ;  /* 0x00009c0000047ab9 */ /* 0x000fe40000000a00 */
[----:B------:R-:W-:Y:S01]  /*1030*/  IMAD.IADD R15, R15, 0x1, R6 ;  /* 0x000000010f0f7824 */ /* 0x000fe200078e0206 */
[----:B------:R-:W-:Y:S01]  /*1040*/  SHF.R.S32.HI R6, RZ, 0x1f, R5 ;  /* 0x0000001fff067819 */ /* 0x000fe20000011405 */
[----:B------:R-:W-:Y:S02]  /*1050*/  IMAD R3, R3, UR4, RZ ;  /* 0x0000000403037c24 */ /* 0x000fe4000f8e02ff */
[----:B------:R-:W-:-:S04]  /*1060*/  IMAD.WIDE.U32 R14, R11, UR4, R14 ;  /* 0x000000040b0e7c25 */ /* 0x000fc8000f8e000e */
[----:B------:R-:W-:Y:S01]  /*1070*/  IMAD R3, R11, UR5, R3 ;  /* 0x000000050b037c24 */ /* 0x000fe2000f8e0203 */
[----:B------:R-:W-:Y:S01]  /*1080*/  IADD3 R5, P0, R5, R14, RZ ;  /* 0x0000000e05057210 */ /* 0x000fe20007f1e0ff */
[----:B------:R-:W-:-:S03]  /*1090*/  ULDC.64 UR4, c[0x0][0x250] ;  /* 0x0000940000047ab9 */ /* 0x000fc60000000a00 */
[----:B------:R-:W-:Y:S02]  /*10a0*/  IADD3.X R3, R6, R15, R3, P0, !PT ;  /* 0x0000000f06037210 */ /* 0x000fe400007fe403 */
[----:B------:R-:W-:-:S04]  /*10b0*/  LEA R14, P0, R5, UR4, 0x2 ;  /* 0x00000004050e7c11 */ /* 0x000fc8000f8010ff */
[----:B------:R-:W-:-:S05]  /*10c0*/  LEA.HI.X R15, R5, UR5, R3, 0x2, P0 ;  /* 0x00000005050f7c11 */ /* 0x000fca00080f1403 */
[----:B------:R-:W-:Y:S01]  /*10d0*/  @!PT LDS RZ, [RZ] ;  /* 0x00000000fffff984 */ /* 0x000fe20000000800 */
[----:B------:R-:W-:Y:S01]  /*10e0*/  @!PT LDS RZ, [RZ] ;  /* 0x00000000fffff984 */ /* 0x000fe20000000800 */
[----:B------:R-:W-:Y:S01]  /*10f0*/  @!PT LDS RZ, [RZ] ;  /* 0x00000000fffff984 */ /* 0x000fe20000000800 */
[----:B------:R2:W-:Y:S04]  /*1100*/  LDGSTS.E.LTC128B [R7], desc[UR38][R14.64] ;  /* 0x000000000e077fae */ /* 0x0005e8000b921966 */
.L_x_106:
[----:B------:R-:W-:Y:S05]  /*1110*/  BSYNC B0 ;  /* 0x0000000000007941 */ /* 0x000fea0003800000 */
.L_x_105:
[----:B------:R-:W-:Y:S01]  /*1120*/  LOP3.LUT R5, R0, 0xffffffe0, RZ, 0xc0, !PT ;  /* 0xffffffe000057812 */ /* 0x000fe200078ec0ff */
        /* <DEDUP_REMOVED lines=111> */
[----:B------:R-:W-:Y:S01]  /*1820*/  IMAD.MOV.U32 R10, RZ, RZ, RZ ;  /* 0x000000ffff0a7224 */ /* 0x000fe200078e00ff */
[----:B---3--:R-:W-:-:S03]  /*1830*/  VIMNMX R16, R6, R16, !PT ;  /* 0x0000001006107248 */ /* 0x008fc60007fe0100 */
[----:B------:R-:W-:Y:S01]  /*1840*/  FSETP.NE.FTZ.AND P0, PT, R7, RZ, PT ;  /* 0x000000ff0700720b */ /* 0x000fe20003f15000 */
[----:B------:R-:W2:Y:S01]  /*1850*/  MUFU.LG2 R6, R7 ;  /* 0x0000000700067308 */ /* 0x000ea20000000c00 */
[----:B------:R-:W3:Y:S01]  /*1860*/  SHFL.BFLY PT, R12, R16, 0x1, 0x1f ;  /* 0x0c201f00100c7f89 */ /* 0x000ee200000e0000 */
[----:B----4-:R-:W-:-:S10]  /*1870*/  ISETP.GT.OR P1, PT, R3, 0xff, P2 ;  /* 0x000000ff0300780c */ /* 0x010fd40001724670 */
[----:B------:R-:W4:Y:S01]  /*1880*/  @P0 MUFU.RCP R10, R7 ;  /* 0x00000007000a0308 */ /* 0x000f220000001000 */
[----:B-1----:R-:W-:Y:S01]  /*1890*/  ISETP.NE.AND P0, PT, RZ, UR4, PT ;  /* 0x00000004ff007c0c */ /* 0x002fe2000bf05270 */
[----:B--2---:R-:W-:Y:S01]  /*18a0*/  FFMA.FTZ R6, R6, 0.69314718246459960938, R17 ;  /* 0x3f31721806067823 */ /* 0x004fe20000010011 */
[----:B---3--:R-:W-:Y:S01]  /*18b0*/  VIMNMX R12, R16, R12, !PT ;  /* 0x0000000c100c7248 */ /* 0x008fe20007fe0100 */
[----:B----4-:R-:W-:-:S10]  /*18c0*/  FMUL.FTZ R10, R11, R10 ;  /* 0x0000000a0b0a7220 */ /* 0x010fd40000410000 */
        /* <DEDUP_REMOVED lines=28> */
.L_x_108:
[----:B------:R-:W-:Y:S05]  /*1a90*/  BSYNC B0 ;  /* 0x0000000000007941 */ /* 0x000fea0003800000 */
.L_x_107:
[----:B------:R2:W-:Y:S01]  /*1aa0*/  STS [R18], R10 ;  /* 0x0000000a12007388 */ /* 0x0005e20000000800 */
[----:B------:R-:W-:Y:S01]  /*1ab0*/  BSSY B1, `(.L_x_109) ;  /* 0x00000df000017945 */ /* 0x000fe20003800000 */
[----:B------:R-:W-:Y:S02]  /*1ac0*/  IMAD.MOV.U32 R9, RZ, RZ, RZ ;  /* 0x000000ffff097224 */ /* 0x000fe400078e00ff */
[----:B------:R3:W-:Y:S01]  /*1ad0*/  @!P1 STS [R35+0x400], R12 ;  /* 0x0004000c23009388 */ /* 0x0007e20000000800 */
[----:B------:R-:W-:Y:S01]  /*1ae0*/  BAR.SYNC.DEFER_BLOCKING 0x0 ;  /* 0x0000000000007b1d */ /* 0x000fe20000010000 */
[----:B--2---:R-:W-:Y:S01]  /*1af0*/  CS2R R10, SRZ ;  /* 0x00000000000a7805 */ /* 0x004fe2000001ff00 */
[----:B---3--:R-:W-:-:S04]  /*1b00*/  IMAD.MOV.U32 R12, RZ, RZ, RZ ;  /* 0x000000ffff0c7224 */ /* 0x008fc800078e00ff */
        /* <DEDUP_REMOVED lines=21> */
.L_x_113:
        /* <DEDUP_REMOVED lines=142> */
.L_x_112:
[----:B------:R-:W-:Y:S05]  /*2540*/  BSYNC B0 ;  /* 0x0000000000007941 */ /* 0x000fea0003800000 */
.L_x_111:
[----:B------:R-:W-:Y:S05]  /*2550*/  @!P5 BRA `(.L_x_110) ;  /* 0x0000000000d0d947 */ /* 0x000fea0003800000 */
[----:B------:R-:W-:Y:S01]  /*2560*/  VIADD R4, R40, 0x3 ;  /* 0x0000000328047836 */ /* 0x000fe20000000000 */
[----:B------:R-:W-:Y:S01]  /*2570*/  MOV R20, 0x3 ;  /* 0x0000000300147802 */ /* 0x000fe20000000f00 */
[----:B-1----:R-:W-:-:S03]  /*2580*/  IMAD.MOV.U32 R6, RZ, RZ, RZ ;  /* 0x000000ffff067224 */ /* 0x002fc600078e00ff */
[----:B------:R-:W-:-:S07]  /*2590*/  SHF.R.S32.HI R7, RZ, 0x1f, R4 ;  /* 0x0000001fff077819 */ /* 0x000fce0000011404 */
.L_x_114:
        /* <DEDUP_REMOVED lines=48> */
.L_x_110:
[----:B------:R-:W-:Y:S05]  /*28a0*/  BSYNC B1 ;  /* 0x0000000000017941 */ /* 0x000fea0003800000 */
.L_x_109:
        /* <DEDUP_REMOVED lines=23> */
        .weak           $__internal_3_$__cuda_sm20_div_u64
        .type           $__internal_3_$__cuda_sm20_div_u64,@function
        .size           $__internal_3_$__cuda_sm20_div_u64,(.L_x_1576 - $__internal_3_$__cuda_sm20_div_u64)
$__internal_3_$__cuda_sm20_div_u64:
        /* <DEDUP_REMOVED lines=60> */
[----:B------:R-:W-:Y:S06]  /*2de0*/  RET.REL.NODEC R6 `(_ZN7cutlass13device_kernelIN5flash19FlashAttnFwdCombineIN4cute5tupleIJNS3_1CILi8EEENS5_ILi128EEEEEELi5ELi256ELi1ELb0ELb1ENS_10bfloat16_tEfNS_4arch4Sm90EEEEEvNT_6ParamsE) ;  /* 0xffffffd006847950 */ /* 0x000fec0003c3ffff */
.L_x_115:
        /* <DEDUP_REMOVED lines=9> */
.L_x_1576:


//--------------------- .text._ZN7cutlass13device_kernelIN5flash19FlashAttnFwdCombineIN4cute5tupleIJNS3_1CILi8EEENS5_ILi128EEEEEELi8ELi256ELi1ELb0ELb0ENS_10bfloat16_tEfNS_4arch4Sm80EEEEEvNT_6ParamsE --------------------------
	.section	.text._ZN7cutlass13device_kernelIN5flash19FlashAttnFwdCombineIN4cute5tupleIJNS3_1CILi8EEENS5_ILi128EEEEEELi8ELi256ELi1ELb0ELb0ENS_10bfloat16_tEfNS_4arch4Sm80EEEEEvNT_6ParamsE,"ax",@progbits
	.align	128
.text._ZN7cutlass13device_kernelIN5flash19FlashAttnFwdCombineIN4cute5tupleIJNS3_1CILi8EEENS5_ILi128EEEEEELi8ELi256ELi1ELb0ELb0ENS_10bfloat16_tEfNS_4arch4Sm80EEEEEvNT_6ParamsE:
        .type           _ZN7cutlass13device_kernelIN5flash19FlashAttnFwdCombineIN4cute5tupleIJNS3_1CILi8EEENS5_ILi128EEEEEELi8ELi256ELi1ELb0ELb0ENS_10bfloat16_tEfNS_4arch4Sm80EEEEEvNT_6ParamsE,@function
        .size           _ZN7cutlass13device_kernelIN5flash19FlashAttnFwdCombineIN4cute5tupleIJNS3_1CILi8EEENS5_ILi128EEEEEELi8ELi256ELi1ELb0ELb0ENS_10bfloat16_tEfNS_4arch4Sm80EEEEEvNT_6ParamsE,(.L_x_1578 - _ZN7cutlass13device_kernelIN5flash19FlashAttnFwdCombineIN4cute5tupleIJNS3_1CILi8EEENS5_ILi128EEEEEELi8ELi256ELi1ELb0ELb0ENS_10bfloat16_tEfNS_4arch4Sm80EEEEEvNT_6ParamsE)
        .other          _ZN7cutlass13device_kernelIN5flash19FlashAttnFwdCombineIN4cute5tupleIJNS3_1CILi8EEENS5_ILi128EEEEEELi8ELi256ELi1ELb0ELb0ENS_10bfloat16_tEfNS_4arch4Sm80EEEEEvNT_6ParamsE,@"STO_CUDA_ENTRY STV_DEFAULT"
_ZN7cutlass13device_kernelIN5flash19FlashAttnFwdCombineIN4cute5tupleIJNS3_1CILi8EEENS5_ILi128EEEEEELi8ELi256ELi1ELb0ELb0ENS_10bfloat16_tEfNS_4arch4Sm80EEEEEvNT_6ParamsE:
        /* <DEDUP_REMOVED lines=58> */
.L_x_116:
        /* <DEDUP_REMOVED lines=212> */
.L_x_118:
[----:B------:R-:W-:Y:S05]  /*10e0*/  BSYNC B0 ;  /* 0x0000000000007941 */ /* 0x000fea0003800000 */
.L_x_117:
        /* <DEDUP_REMOVED lines=228> */
.L_x_120:
[----:B------:R-:W-:Y:S05]  /*1f30*/  BSYNC B0 ;  /* 0x0000000000007941 */ /* 0x000fea0003800000 */
.L_x_119:
        /* <DEDUP_REMOVED lines=36> */
.L_x_125:
        /* <DEDUP_REMOVED lines=142> */
.L_x_124:
[----:B------:R-:W-:Y:S05]  /*2a60*/  BSYNC B0 ;  /* 0x0000000000007941 */ /* 0x000fea0003800000 */
.L_x_123:
[----:B------:R-:W-:Y:S05]  /*2a70*/  @!P5 BRA `(.L_x_122) ;  /* 0x0000000000d0d947 */ /* 0x000fea0003800000 */
[----:B------:R-:W-:Y:S01]  /*2a80*/  VIADD R6, R48, 0x3 ;  /* 0x0000000330067836 */ /* 0x000fe20000000000 */
[----:B------:R-:W-:Y:S01]  /*2a90*/  MOV R26, 0x3 ;  /* 0x00000003001a7802 */ /* 0x000fe20000000f00 */
[----:B------:R-:W-:-:S03]  /*2aa0*/  IMAD.MOV.U32 R20, RZ, RZ, RZ ;  /* 0x000000ffff147224 */ /* 0x000fc600078e00ff */
[----:B------:R-:W-:-:S07]  /*2ab0*/  SHF.R.S32.HI R15, RZ, 0x1f, R6 ;  /* 0x0000001fff0f7819 */ /* 0x000fce0000011406 */
.L_x_126:
        /* <DEDUP_REMOVED lines=48> */
.L_x_122:
[----:B------:R-:W-:Y:S05]  /*2dc0*/  BSYNC B1 ;  /* 0x0000000000017941 */ /* 0x000fea0003800000 */
.L_x_121:
        /* <DEDUP_REMOVED lines=28> */
.L_x_127:
        /* <DEDUP_REMOVED lines=15> */
.L_x_1578:


//--------------------- .text._ZN7cutlass13device_kernelIN5flash19FlashAttnFwdCombineIN4cute5tupleIJNS3_1CILi8EEENS5_ILi128EEEEEELi7ELi256ELi1ELb0ELb0ENS_10bfloat16_tEfNS_4arch4Sm80EEEEEvNT_6ParamsE --------------------------
	.section	.text._ZN7cutlass13device_kernelIN5flash19FlashAttnFwdCombineIN4cute5tupleIJNS3_1CILi8EEENS5_ILi128EEEEEELi7ELi256ELi1ELb0ELb0ENS_10bfloat16_tEfNS_4arch4Sm80EEEEEvNT_6ParamsE,"ax",@progbits
	.align	128
.text._ZN7cutlass13device_kernelIN5flash19FlashAttnFwdCombineIN4cute5tupleIJNS3_1CILi8EEENS5_ILi128EEEEEELi7ELi256ELi1ELb0ELb0ENS_10bfloat16_tEfNS_4arch4Sm80EEEEEvNT_6ParamsE:
        .type           _ZN7cutlass13device_kernelIN5flash19FlashAttnFwdCombineIN4cute5tupleIJNS3_1CILi8EEENS5_ILi128EEEEEELi7ELi256ELi1ELb0ELb0ENS_10bfloat16_tEfNS_4arch4Sm80EEEEEvNT_6ParamsE,@function
        .size           _ZN7cutlass13device_kernelIN5flash19FlashAttnFwdCombineIN4cute5tupleIJNS3_1CILi8EEENS5_ILi128EEEEEELi7ELi256ELi1ELb0ELb0ENS_10bfloat16_tEfNS_4arch4Sm80EEEEEvNT_6ParamsE,(.L_x_1579 - _ZN7cutlass13device_kernelIN5flash19FlashAttnFwdCombineIN4cute5tupleIJNS3_1CILi8EEENS5_ILi128EEEEEELi7ELi256ELi1ELb0ELb0ENS_10bfloat16_tEfNS_4arch4Sm80EEEEEvNT_6ParamsE)
        .other          _ZN7cutlass13device_kernelIN5flash19FlashAttnFwdCombineIN4cute5tupleIJNS3_1CILi8EEENS5_ILi128EEEEEELi7ELi256ELi1ELb0ELb0ENS_10bfloat16_tEfNS_4arch4Sm80EEEEEvNT_6ParamsE,@"STO_CUDA_ENTRY STV_DEFAULT"
_ZN7cutlass13device_kernelIN5flash19FlashAttnFwdCombineIN4cute5tupleIJNS3_1CILi8EEENS5_ILi128EEEEEELi7ELi256ELi1ELb0ELb0ENS_10bfloat16_tEfNS_4arch4Sm80EEEEEvNT_6ParamsE:
        /* <DEDUP_REMOVED lines=58> */
.L_x_128:
        /* <DEDUP_REMOVED lines=144> */
.L_x_130:
[----:B------:R-:W-:Y:S05]  /*0ca0*/  BSYNC B0 ;  /* 0x0000000000007941 */ /* 0x000fea0003800000 */
.L_x_129:
        /* <DEDUP_REMOVED lines=192> */
.L_x_132:
[----:B------:R-:W-:Y:S05]  /*18b0*/  BSYNC B0 ;  /* 0x0000000000007941 */ /* 0x000fea0003800000 */
.L_x_131:
        /* <DEDUP_REMOVED lines=32> */
.L_x_137:
        /* <DEDUP_REMOVED lines=142> */
.L_x_136:
[----:B------:R-:W-:Y:S05]  /*23a0*/  BSYNC B0 ;  /* 0x0000000000007941 */ /* 0x000fea0003800000 */
.L_x_135:
[----:B------:R-:W-:Y:S05]  /*23b0*/  @!P5 BRA `(.L_x_134) ;  /* 0x0000000000d0d947 */ /* 0x000fea0003800000 */
[----:B------:R-:W-:Y:S01]  /*23c0*/  VIADD R4, R42, 0x3 ;  /* 0x000000032a047836 */ /* 0x000fe20000000000 */
[----:B------:R-:W-:Y:S01]  /*23d0*/  HFMA2.MMA R20, -RZ, RZ, 0, 1.78813934326171875e-07 ;  /* 0x00000003ff147435 */ /* 0x000fe200000001ff */
[----:B-1----:R-:W-:-:S03]  /*23e0*/  IMAD.MOV.U32 R6, RZ, RZ, RZ ;  /* 0x000000ffff067224 */ /* 0x002fc600078e00ff */
[----:B------:R-:W-:-:S07]  /*23f0*/  SHF.R.S32.HI R7, RZ, 0x1f, R4 ;  /* 0x0000001fff077819 */ /* 0x000fce0000011404 */
.L_x_138:
        /* <DEDUP_REMOVED lines=48> */
.L_x_134:
[----:B------:R-:W-:Y:S05]  /*2700*/  BSYNC B1 ;  /* 0x0000000000017941 */ /* 0x000fea0003800000 */
.L_x_133:
        /* <DEDUP_REMOVED lines=29> */
.L_x_139:
        /* <DEDUP_REMOVED lines=10> */
.L_x_1579:


//--------------------- .text._ZN7cutlass13device_kernelIN5flash19FlashAttnFwdCombineIN4cute5tupleIJNS3_1CILi8EEENS5_ILi128EEEEEELi6ELi256ELi1ELb0ELb0ENS_10bfloat16_tEfNS_4arch4Sm80EEEEEvNT_6ParamsE --------------------------
	.section	.text._ZN7cutlass13device_kernelIN5flash19FlashAttnFwdCombineIN4cute5tupleIJNS3_1CILi8EEENS5_ILi128EEEEEELi6ELi256ELi1ELb0ELb0ENS_10bfloat16_tEfNS_4arch4Sm80EEEEEvNT_6ParamsE,"ax",@progbits
	.align	128
.text._ZN7cutlass13device_kernelIN5flash19FlashAttnFwdCombineIN4cute5tupleIJNS3_1CILi8EEENS5_ILi128EEEEEELi6ELi256ELi1ELb0ELb0ENS_10bfloat16_tEfNS_4arch4Sm80EEEEEvNT_6ParamsE:
        .type           _ZN7cutlass13device_kernelIN5flash19FlashAttnFwdCombineIN4cute5tupleIJNS3_1CILi8EEENS5_ILi128EEEEEELi6ELi256ELi1ELb0ELb0ENS_10bfloat16_tEfNS_4arch4Sm80EEEEEvNT_6ParamsE,@function
        .size           _ZN7cutlass13device_kernelIN5flash19FlashAttnFwdCombineIN4cute5tupleIJNS3_1CILi8EEENS5_ILi128EEEEEELi6ELi256ELi1ELb0ELb0ENS_10bfloat16_tEfNS_4arch4Sm80EEEEEvNT_6ParamsE,(.L_x_1580 - _ZN7cutlass13device_kernelIN5flash19FlashAttnFwdCombineIN4cute5tupleIJNS3_1CILi8EEENS5_ILi128EEEEEELi6ELi256ELi1ELb0ELb0ENS_10bfloat16_tEfNS_4arch4Sm80EEEEEvNT_6ParamsE)
        .other          _ZN7cutlass13device_kernelIN5flash19FlashAttnFwdCombineIN4cute5tupleIJNS3_1CILi8EEENS5_ILi128EEEEEELi6ELi256ELi1ELb0ELb0ENS_10bfloat16_tEfNS_4arch4Sm80EEEEEvNT_6ParamsE,@"STO_CUDA_ENTRY STV_DEFAULT"
_ZN7cutlass13device_kernelIN5flash19FlashAttnFwdCombineIN4cute5tupleIJNS3_1CILi8EEENS5_ILi128EEEEEELi6ELi256ELi1ELb0ELb0ENS_10bfloat16_tEfNS_4arch4Sm80EEEEEvNT_6ParamsE:
        /* <DEDUP_REMOVED lines=58> */
.L_x_140:
        /* <DEDUP_REMOVED lines=94> */
.L_x_142:
[----:B------:R-:W-:Y:S05]  /*0980*/  BSYNC B0 ;  /* 0x0000000000007941 */ /* 0x000fea0003800000 */
.L_x_141:
        /* <DEDUP_REMOVED lines=170> */
.L_x_144:
[----:B------:R-:W-:Y:S05]  /*1430*/  BSYNC B0 ;  /* 0x0000000000007941 */ /* 0x000fea0003800000 */
.L_x_143:
        /* <DEDUP_REMOVED lines=29> */
.L_x_149:
        /* <DEDUP_REMOVED lines=142> */
.L_x_148:
[----:B------:R-:W-:Y:S05]  /*1ef0*/  BSYNC B0 ;  /* 0x0000000000007941 */ /* 0x000fea0003800000 */
.L_x_147:
[----:B------:R-:W-:Y:S05]  /*1f00*/  @!P5 BRA `(.L_x_146) ;  /* 0x0000000000d0d947 */ /* 0x000fea0003800000 */
[----:B------:R-:W-:Y:S01]  /*1f10*/  VIADD R4, R42, 0x3 ;  /* 0x000000032a047836 */ /* 0x000fe20000000000 */
[----:B------:R-:W-:Y:S01]  /*1f20*/  MOV R20, 0x3 ;  /* 0x0000000300147802 */ /* 0x000fe20000000f00 */
[----:B------:R-:W-:-:S03]  /*1f30*/  IMAD.MOV.U32 R6, RZ, RZ, RZ ;  /* 0x000000ffff067224 */ /* 0x000fc600078e00ff */
[----:B------:R-:W-:-:S07]  /*1f40*/  SHF.R.S32.HI R7, RZ, 0x1f, R4 ;  /* 0x0000001fff077819 */ /* 0x000fce0000011404 */
.L_x_150:
        /* <DEDUP_REMOVED lines=48> */
.L_x_146:
[----:B------:R-:W-:Y:S05]  /*2250*/  BSYNC B1 ;  /* 0x0000000000017941 */ /* 0x000fea0003800000 */
.L_x_145:
        /* <DEDUP_REMOVED lines=29> */
.L_x_151:
        /* <DEDUP_REMOVED lines=13> */
.L_x_1580:


//--------------------- .text._ZN7cutlass13device_kernelIN5flash19FlashAttnFwdCombineIN4cute5tupleIJNS3_1CILi8EEENS5_ILi128EEEEEELi5ELi256ELi1ELb0ELb0ENS_10bfloat16_tEfNS_4arch4Sm80EEEEEvNT_6ParamsE --------------------------
	.section	.text._ZN7cutlass13device_kernelIN5flash19FlashAttnFwdCombineIN4cute5tupleIJNS3_1CILi8EEENS5_ILi128EEEEEELi5ELi256ELi1ELb0ELb0ENS_10bfloat16_tEfNS_4arch4Sm80EEEEEvNT_6ParamsE,"ax",@progbits
	.align	128
.text._ZN7cutlass13device_kernelIN5flash19FlashAttnFwdCombineIN4cute5tupleIJNS3_1CILi8EEENS5_ILi128EEEEEELi5ELi256ELi1ELb0ELb0ENS_10bfloat16_tEfNS_4arch4Sm80EEEEEvNT_6ParamsE:
        .type           _ZN7cutlass13device_kernelIN5flash19FlashAttnFwdCombineIN4cute5tupleIJNS3_1CILi8EEENS5_ILi128EEEEEELi5ELi256ELi1ELb0ELb0ENS_10bfloat16_tEfNS_4arch4Sm80EEEEEvNT_6ParamsE,@function
        .size           _ZN7cutlass13device_kernelIN5flash19FlashAttnFwdCombineIN4cute5tupleIJNS3_1CILi8EEENS5_ILi128EEEEEELi5ELi256ELi1ELb0ELb0ENS_10bfloat16_tEfNS_4arch4Sm80EEEEEvNT_6ParamsE,(.L_x_1581 - _ZN7cutlass13device_kernelIN5flash19FlashAttnFwdCombineIN4cute5tupleIJNS3_1CILi8EEENS5_ILi128EEEEEELi5ELi256ELi1ELb0ELb0ENS_10bfloat16_tEfNS_4arch4Sm80EEEEEvNT_6ParamsE)
        .other          _ZN7cutlass13device_kernelIN5flash19FlashAttnFwdCombineIN4cute5tupleIJNS3_1CILi8EEENS5_ILi128EEEEEELi5ELi256ELi1ELb0ELb0ENS_10bfloat16_tEfNS_4arch4Sm80EEEEEvNT_6ParamsE,@"STO_CUDA_ENTRY STV_DEFAULT"
_ZN7cutlass13device_kernelIN5flash19FlashAttnFwdCombineIN4cute5tupleIJNS3_1CILi8EEENS5_ILi128EEEEEELi5ELi256ELi1ELb0ELb0ENS_10bfloat16_tEfNS_4arch4Sm80EEEEEvNT_6ParamsE:
        /* <DEDUP_REMOVED lines=58> */
.L_x_152:
        /* <DEDUP_REMOVED lines=67> */
.L_x_154:
[----:B------:R-:W-:Y:S05]  /*07d0*/  BSYNC B0 ;  /* 0x0000000000007941 */ /* 0x000fea0003800000 */
.L_x_153:
        /* <DEDUP_REMOVED lines=157> */
.L_x_156:
[----:B------:R-:W-:Y:S05]  /*11b0*/  BSYNC B0 ;  /* 0x0000000000007941 */ /* 0x000fea0003800000 */
.L_x_155:
        /* <DEDUP_REMOVED lines=28> */
.L_x_161:
        /* <DEDUP_REMOVED lines=142> */
.L_x_160:
[----:B------:R-:W-:Y:S05]  /*1c60*/  BSYNC B0 ;  /* 0x0000000000007941 */ /* 0x000fea0003800000 */
.L_x_159:
[----:B------:R-:W-:Y:S05]  /*1c70*/  @!P5 BRA `(.L_x_158) ;  /* 0x0000000000d0d947 */ /* 0x000fea0003800000 */
[----:B------:R-:W-:Y:S01]  /*1c80*/  VIADD R4, R42, 0x3 ;  /* 0x000000032a047836 */ /* 0x000fe20000000000 */
[----:B------:R-:W-:Y:S01]  /*1c90*/  MOV R20, 0x3 ;  /* 0x0000000300147802 */ /* 0x000fe20000000f00 */
[----:B------:R-:W-:-:S03]  /*1ca0*/  IMAD.MOV.U32 R6, RZ, RZ, RZ ;  /* 0x000000ffff067224 */ /* 0x000fc600078e00ff */
[----:B------:R-:W-:-:S07]  /*1cb0*/  SHF.R.S32.HI R7, RZ, 0x1f, R4 ;  /* 0x0000001fff077819 */ /* 0x000fce0000011404 */
.L_x_162:
        /* <DEDUP_REMOVED lines=48> */
.L_x_158:
[----:B------:R-:W-:Y:S05]  /*1fc0*/  BSYNC B1 ;  /* 0x0000000000017941 */ /* 0x000fea0003800000 */
.L_x_157:
        /* <DEDUP_REMOVED lines=29> */
.L_x_163:
        /* <DEDUP_REMOVED lines=14> */
.L_x_1581:


//--------------------- .text._ZN7cutlass13device_kernelIN5flash19FlashAttnFwdCombineIN4cute5tupleIJNS3_1CILi8EEENS5_ILi128EEEEEELi8ELi256ELi1ELb0ELb1ENS_10bfloat16_tEfNS_4arch4Sm80EEEEEvNT_6ParamsE --------------------------
	.section	.text._ZN7cutlass13device_kernelIN5flash19FlashAttnFwdCombineIN4cute5tupleIJNS3_1CILi8EEENS5_ILi128EEEEEELi8ELi256ELi1ELb0ELb1ENS_10bfloat16_tEfNS_4arch4Sm80EEEEEvNT_6ParamsE,"ax",@progbits
	.align	128
.text._ZN7cutlass13device_kernelIN5flash19FlashAttnFwdCombineIN4cute5tupleIJNS3_1CILi8EEENS5_ILi128EEEEEELi8ELi256ELi1ELb0ELb1ENS_10bfloat16_tEfNS_4arch4Sm80EEEEEvNT_6ParamsE:
        .type           _ZN7cutlass13device_kernelIN5flash19FlashAttnFwdCombineIN4cute5tupleIJNS3_1CILi8EEENS5_ILi128EEEEEELi8ELi256ELi1ELb0ELb1ENS_10bfloat16_tEfNS_4arch4Sm80EEEEEvNT_6ParamsE,@function
        .size           _ZN7cutlass13device_kernelIN5flash19FlashAttnFwdCombineIN4cute5tupleIJNS3_1CILi8EEENS5_ILi128EEEEEELi8ELi256ELi1ELb0ELb1ENS_10bfloat16_tEfNS_4arch4Sm80EEEEEvNT_6ParamsE,(.L_x_1582 - _ZN7cutlass13device_kernelIN5flash19FlashAttnFwdCombineIN4cute5tupleIJNS3_1CILi8EEENS5_ILi128EEEEEELi8ELi256ELi1ELb0ELb1ENS_10bfloat16_tEfNS_4arch4Sm80EEEEEvNT_6ParamsE)
        .other          _ZN7cutlass13device_kernelIN5flash19FlashAttnFwdCombineIN4cute5tupleIJNS3_1CILi8EEENS5_ILi128EEEEEELi8ELi256ELi1ELb0ELb1ENS_10bfloat16_tEfNS_4arch4Sm80EEEEEvNT_6ParamsE,@"STO_CUDA_ENTRY STV_DEFAULT"
_ZN7cutlass13device_kernelIN5flash19FlashAttnFwdCombineIN4cute5tupleIJNS3_1CILi8EEENS5_ILi128EEEEEELi8ELi256ELi1ELb0ELb1ENS_10bfloat16_tEfNS_4arch4Sm80EEEEEvNT_6ParamsE:
        /* <DEDUP_REMOVED lines=57> */
.L_x_164:
        /* <DEDUP_REMOVED lines=25> */
.L_x_165:
        /* <DEDUP_REMOVED lines=101> */
.L_x_167:
        /* <DEDUP_REMOVED lines=14> */
[----:B------:R-:W-:Y:S05]  /*0c50*/  CALL.REL.NOINC `($__internal_4_$__cuda_sm20_div_u64) ;  /* 0x0000002800f47944 */ /* 0x000fea0003c00000 */
[----:B------:R-:W-:Y:S05]  /*0c60*/  BRA `(.L_x_169) ;  /* 0x00000000004c7947 */ /* 0x000fea0003800000 */
.L_x_168:
        /* <DEDUP_REMOVED lines=19> */
.L_x_169:
[----:B------:R-:W-:Y:S02]  /*0da0*/  IADD3 R4, R7, -0x1, RZ ;  /* 0xffffffff07047810 */ /* 0x000fe40007ffe0ff */
[----:B------:R-:W-:-:S07]  /*0db0*/  MOV R9, R0 ;  /* 0x0000000000097202 */ /* 0x000fce0000000f00 */
.L_x_166:
        /* <DEDUP_REMOVED lines=200> */
.L_x_171:
[----:B------:R-:W-:Y:S05]  /*1a40*/  BSYNC B0 ;  /* 0x0000000000007941 */ /* 0x000fea0003800000 */
.L_x_170:
        /* <DEDUP_REMOVED lines=222> */
.L_x_173:
[----:B------:R-:W-:Y:S05]  /*2830*/  BSYNC B0 ;  /* 0x0000000000007941 */ /* 0x000fea0003800000 */
.L_x_172:
        /* <DEDUP_REMOVED lines=35> */
.L_x_178:
        /* <DEDUP_REMOVED lines=142> */
.L_x_177:
[----:B------:R-:W-:Y:S05]  /*3350*/  BSYNC B0 ;  /* 0x0000000000007941 */ /* 0x000fea0003800000 */
.L_x_176:
[----:B------:R-:W-:Y:S05]  /*3360*/  @!P5 BRA `(.L_x_175) ;  /* 0x0000000000d0d947 */ /* 0x000fea0003800000 */
[----:B------:R-:W-:Y:S01]  /*3370*/  VIADD R4, R40, 0x3 ;  /* 0x0000000328047836 */ /* 0x000fe20000000000 */
[----:B-1----:R-:W-:Y:S01]  /*3380*/  MOV R20, 0x3 ;  /* 0x0000000300147802 */ /* 0x002fe20000000f00 */
[----:B------:R-:W-:-:S03]  /*3390*/  IMAD.MOV.U32 R6, RZ, RZ, RZ ;  /* 0x000000ffff067224 */ /* 0x000fc600078e00ff */
[----:B------:R-:W-:-:S07]  /*33a0*/  SHF.R.S32.HI R7, RZ, 0x1f, R4 ;  /* 0x0000001fff077819 */ /* 0x000fce0000011404 */
.L_x_179:
        /* <DEDUP_REMOVED lines=48> */
.L_x_175:
[----:B------:R-:W-:Y:S05]  /*36b0*/  BSYNC B1 ;  /* 0x0000000000017941 */ /* 0x000fea0003800000 */
.L_x_174:
        /* <DEDUP_REMOVED lines=23> */
        .weak           $__internal_4_$__cuda_sm20_div_u64
        .type           $__internal_4_$__cuda_sm20_div_u64,@function
        .size           $__internal_4_$__cuda_sm20_div_u64,(.L_x_1582 - $__internal_4_$__cuda_sm20_div_u64)
$__internal_4_$__cuda_sm20_div_u64:
        /* <DEDUP_REMOVED lines=60> */
[----:B------:R-:W-:Y:S06]  /*3bf0*/  RET.REL.NODEC R2 `(_ZN7cutlass13device_kernelIN5flash19FlashAttnFwdCombineIN4cute5tupleIJNS3_1CILi8EEENS5_ILi128EEEEEELi8ELi256ELi1ELb0ELb1ENS_10bfloat16_tEfNS_4arch4Sm80EEEEEvNT_6ParamsE) ;  /* 0xffffffc402007950 */ /* 0x000fec0003c3ffff */
.L_x_180:
        /* <DEDUP_REMOVED lines=16> */
.L_x_1582:


//--------------------- .text._ZN7cutlass13device_kernelIN5flash19FlashAttnFwdCombineIN4cute5tupleIJNS3_1CILi8EEENS5_ILi128EEEEEELi7ELi256ELi1ELb0ELb1ENS_10bfloat16_tEfNS_4arch4Sm80EEEEEvNT_6ParamsE --------------------------
	.section	.text._ZN7cutlass13device_kernelIN5flash19FlashAttnFwdCombineIN4cute5tupleIJNS3_1CILi8EEENS5_ILi128EEEEEELi7ELi256ELi1ELb0ELb1ENS_10bfloat16_tEfNS_4arch4Sm80EEEEEvNT_6ParamsE,"ax",@progbits
	.align	128
.text._ZN7cutlass13device_kernelIN5flash19FlashAttnFwdCombineIN4cute5tupleIJNS3_1CILi8EEENS5_ILi128EEEEEELi7ELi256ELi1ELb0ELb1ENS_10bfloat16_tEfNS_4arch4Sm80EEEEEvNT_6ParamsE:
        .type           _ZN7cutlass13device_kernelIN5flash19FlashAttnFwdCombineIN4cute5tupleIJNS3_1CILi8EEENS5_ILi128EEEEEELi7ELi256ELi1ELb0ELb1ENS_10bfloat16_tEfNS_4arch4Sm80EEEEEvNT_6ParamsE,@function
        .size           _ZN7cutlass13device_kernelIN5flash19FlashAttnFwdCombineIN4cute5tupleIJNS3_1CILi8EEENS5_ILi128EEEEEELi7ELi256ELi1ELb0ELb1ENS_10bfloat16_tEfNS_4arch4Sm80EEEEEvNT_6ParamsE,(.L_x_1584 - _ZN7cutlass13device_kernelIN5flash19FlashAttnFwdCombineIN4cute5tupleIJNS3_1CILi8EEENS5_ILi128EEEEEELi7ELi256ELi1ELb0ELb1ENS_10bfloat16_tEfNS_4arch4Sm80EEEEEvNT_6ParamsE)
        .other          _ZN7cutlass13device_kernelIN5flash19FlashAttnFwdCombineIN4cute5tupleIJNS3_1CILi8EEENS5_ILi128EEEEEELi7ELi256ELi1ELb0ELb1ENS_10bfloat16_tEfNS_4arch4Sm80EEEEEvNT_6ParamsE,@"STO_CUDA_ENTRY STV_DEFAULT"
_ZN7cutlass13device_kernelIN5flash19FlashAttnFwdCombineIN4cute5tupleIJNS3_1CILi8EEENS5_ILi128EEEEEELi7ELi256ELi1ELb0ELb1ENS_10bfloat16_tEfNS_4arch4Sm80EEEEEvNT_6ParamsE:
        /* <DEDUP_REMOVED lines=57> */
.L_x_181:
        /* <DEDUP_REMOVED lines=25> */
.L_x_182:
        /* <DEDUP_REMOVED lines=101> */
.L_x_184:
        /* <DEDUP_REMOVED lines=14> */
[----:B------:R-:W-:Y:S05]  /*0c50*/  CALL.REL.NOINC `($__internal_5_$__cuda_sm20_div_u64) ;  /* 0x00000024003c7944 */ /* 0x000fea0003c00000 */
[----:B------:R-:W-:Y:S05]  /*0c60*/  BRA `(.L_x_186) ;  /* 0x00000000004c7947 */ /* 0x000fea0003800000 */
.L_x_185:
        /* <DEDUP_REMOVED lines=19> */
.L_x_186:
[----:B------:R-:W-:Y:S02]  /*0da0*/  IADD3 R4, R8, -0x1, RZ ;  /* 0xffffffff08047810 */ /* 0x000fe40007ffe0ff */
[----:B------:R-:W-:-:S07]  /*0db0*/  MOV R9, R0 ;  /* 0x0000000000097202 */ /* 0x000fce0000000f00 */
.L_x_183:
        /* <DEDUP_REMOVED lines=129> */
.L_x_188:
[----:B------:R-:W-:Y:S05]  /*15d0*/  BSYNC B0 ;  /* 0x0000000000007941 */ /* 0x000fea0003800000 */
.L_x_187:
        /* <DEDUP_REMOVED lines=186> */
.L_x_190:
[----:B------:R-:W-:Y:S05]  /*2180*/  BSYNC B0 ;  /* 0x0000000000007941 */ /* 0x000fea0003800000 */
.L_x_189:
        /* <DEDUP_REMOVED lines=32> */
.L_x_195:
        /* <DEDUP_REMOVED lines=142> */
.L_x_194:
[----:B------:R-:W-:Y:S05]  /*2c70*/  BSYNC B0 ;  /* 0x0000000000007941 */ /* 0x000fea0003800000 */
.L_x_193:
[----:B------:R-:W-:Y:S05]  /*2c80*/  @!P5 BRA `(.L_x_192) ;  /* 0x0000000000d0d947 */ /* 0x000fea0003800000 */
[----:B------:R-:W-:Y:S01]  /*2c90*/  VIADD R4, R40, 0x3 ;  /* 0x0000000328047836 */ /* 0x000fe20000000000 */
[----:B-1----:R-:W-:Y:S01]  /*2ca0*/  HFMA2.MMA R20, -RZ, RZ, 0, 1.78813934326171875e-07 ;  /* 0x00000003ff147435 */ /* 0x002fe200000001ff */
[----:B------:R-:W-:-:S03]  /*2cb0*/  IMAD.MOV.U32 R6, RZ, RZ, RZ ;  /* 0x000000ffff067224 */ /* 0x000fc600078e00ff */
[----:B------:R-:W-:-:S07]  /*2cc0*/  SHF.R.S32.HI R7, RZ, 0x1f, R4 ;  /* 0x0000001fff077819 */ /* 0x000fce0000011404 */
.L_x_196:
        /* <DEDUP_REMOVED lines=48> */
.L_x_192:
[----:B------:R-:W-:Y:S05]  /*2fd0*/  BSYNC B1 ;  /* 0x0000000000017941 */ /* 0x000fea0003800000 */
.L_x_191:
        /* <DEDUP_REMOVED lines=23> */
        .weak           $__internal_5_$__cuda_sm20_div_u64
        .type           $__internal_5_$__cuda_sm20_div_u64,@function
        .size           $__internal_5_$__cuda_sm20_div_u64,(.L_x_1584 - $__internal_5_$__cuda_sm20_div_u64)
$__internal_5_$__cuda_sm20_div_u64:
        /* <DEDUP_REMOVED lines=60> */
[----:B------:R-:W-:Y:S06]  /*3510*/  RET.REL.NODEC R6 `(_ZN7cutlass13device_kernelIN5flash19FlashAttnFwdCombineIN4cute5tupleIJNS3_1CILi8EEENS5_ILi128EEEEEELi7ELi256ELi1ELb0ELb1ENS_10bfloat16_tEfNS_4arch4Sm80EEEEEvNT_6ParamsE) ;  /* 0xffffffc806b87950 */ /* 0x000fec0003c3ffff */
.L_x_197:
        /* <DEDUP_REMOVED lines=14> */
.L_x_1584:


//--------------------- .text._ZN7cutlass13device_kernelIN5flash19FlashAttnFwdCombineIN4cute5tupleIJNS3_1CILi8EEENS5_ILi128EEEEEELi6ELi256ELi1ELb0ELb1ENS_10bfloat16_tEfNS_4arch4Sm80EEEEEvNT_6ParamsE --------------------------
	.section	.text._ZN7cutlass13device_kernelIN5flash19FlashAttnFwdCombineIN4cute5tupleIJNS3_1CILi8EEENS5_ILi128EEEEEELi6ELi256ELi1ELb0ELb1ENS_10bfloat16_tEfNS_4arch4Sm80EEEEEvNT_6ParamsE,"ax",@progbits
	.align	128
.text._ZN7cutlass13device_kernelIN5flash19FlashAttnFwdCombineIN4cute5tupleIJNS3_1CILi8EEENS5_ILi128EEEEEELi6ELi256ELi1ELb0ELb1ENS_10bfloat16_tEfNS_4arch4Sm80EEEEEvNT_6ParamsE:
        .type           _ZN7cutlass13device_kernelIN5flash19FlashAttnFwdCombineIN4cute5tupleIJNS3_1CILi8EEENS5_ILi128EEEEEELi6ELi256ELi1ELb0ELb1ENS_10bfloat16_tEfNS_4arch4Sm80EEEEEvNT_6ParamsE,@function
        .size           _ZN7cutlass13device_kernelIN5flash19FlashAttnFwdCombineIN4cute5tupleIJNS3_1CILi8EEENS5_ILi128EEEEEELi6ELi256ELi1ELb0ELb1ENS_10bfloat16_tEfNS_4arch4Sm80EEEEEvNT_6ParamsE,(.L_x_1586 - _ZN7cutlass13device_kernelIN5flash19FlashAttnFwdCombineIN4cute5tupleIJNS3_1CILi8EEENS5_ILi128EEEEEELi6ELi256ELi1ELb0ELb1ENS_10bfloat16_tEfNS_4arch4Sm80EEEEEvNT_6ParamsE)
        .other          _ZN7cutlass13device_kernelIN5flash19FlashAttnFwdCombineIN4cute5tupleIJNS3_1CILi8EEENS5_ILi128EEEEEELi6ELi256ELi1ELb0ELb1ENS_10bfloat16_tEfNS_4arch4Sm80EEEEEvNT_6ParamsE,@"STO_CUDA_ENTRY STV_DEFAULT"
_ZN7cutlass13device_kernelIN5flash19FlashAttnFwdCombineIN4cute5tupleIJNS3_1CILi8EEENS5_ILi128EEEEEELi6ELi256ELi1ELb0ELb1ENS_10bfloat16_tEfNS_4arch4Sm80EEEEEvNT_6ParamsE:
        /* <DEDUP_REMOVED lines=57> */
.L_x_198:
        /* <DEDUP_REMOVED lines=25> */
.L_x_199:
        /* <DEDUP_REMOVED lines=101> */
.L_x_201:
        /* <DEDUP_REMOVED lines=14> */
[----:B------:R-:W-:Y:S05]  /*0c50*/  CALL.REL.NOINC `($__internal_6_$__cuda_sm20_div_u64) ;  /* 0x0000002000147944 */ /* 0x000fea0003c00000 */
[----:B------:R-:W-:Y:S05]  /*0c60*/  BRA `(.L_x_203) ;  /* 0x00000000004c7947 */ /* 0x000fea0003800000 */
.L_x_202:
        /* <DEDUP_REMOVED lines=19> */
.L_x_203:
[----:B------:R-:W-:Y:S02]  /*0da0*/  IADD3 R4, R8, -0x1, RZ ;  /* 0xffffffff08047810 */ /* 0x000fe40007ffe0ff */
[----:B------:R-:W-:-:S07]  /*0db0*/  MOV R9, R0 ;  /* 0x0000000000097202 */ /* 0x000fce0000000f00 */
.L_x_200:
        /* <DEDUP_REMOVED lines=80> */
.L_x_205:
[----:B------:R-:W-:Y:S05]  /*12c0*/  BSYNC B0 ;  /* 0x0000000000007941 */ /* 0x000fea0003800000 */
.L_x_204:
        /* <DEDUP_REMOVED lines=164> */
.L_x_207:
[----:B------:R-:W-:Y:S05]  /*1d10*/  BSYNC B0 ;  /* 0x0000000000007941 */ /* 0x000fea0003800000 */
.L_x_206:
        /* <DEDUP_REMOVED lines=29> */
.L_x_212:
        /* <DEDUP_REMOVED lines=142> */
.L_x_211:
[----:B------:R-:W-:Y:S05]  /*27d0*/  BSYNC B0 ;  /* 0x0000000000007941 */ /* 0x000fea0003800000 */
.L_x_210:
[----:B------:R-:W-:Y:S05]  /*27e0*/  @!P5 BRA `(.L_x_209) ;  /* 0x0000000000d0d947 */ /* 0x000fea0003800000 */
[----:B------:R-:W-:Y:S01]  /*27f0*/  VIADD R4, R40, 0x3 ;  /* 0x0000000328047836 */ /* 0x000fe20000000000 */
[----:B------:R-:W-:Y:S01]  /*2800*/  MOV R20, 0x3 ;  /* 0x0000000300147802 */ /* 0x000fe20000000f00 */
[----:B------:R-:W-:-:S03]  /*2810*/  IMAD.MOV.U32 R6, RZ, RZ, RZ ;  /* 0x000000ffff067224 */ /* 0x000fc600078e00ff */
[----:B------:R-:W-:-:S07]  /*2820*/  SHF.R.S32.HI R7, RZ, 0x1f, R4 ;  /* 0x0000001fff077819 */ /* 0x000fce0000011404 */
.L_x_213:
        /* <DEDUP_REMOVED lines=48> */
.L_x_209:
[----:B------:R-:W-:Y:S05]  /*2b30*/  BSYNC B1 ;  /* 0x0000000000017941 */ /* 0x000fea0003800000 */
.L_x_208:
        /* <DEDUP_REMOVED lines=23> */
        .weak           $__internal_6_$__cuda_sm20_div_u64
        .type           $__internal_6_$__cuda_sm20_div_u64,@function
        .size           $__internal_6_$__cuda_sm20_div_u64,(.L_x_1586 - $__internal_6_$__cuda_sm20_div_u64)
$__internal_6_$__cuda_sm20_div_u64:
        /* <DEDUP_REMOVED lines=60> */
[----:B------:R-:W-:Y:S06]  /*3070*/  RET.REL.NODEC R6 `(_ZN7cutlass13device_kernelIN5flash19FlashAttnFwdCombineIN4cute5tupleIJNS3_1CILi8EEENS5_ILi128EEEEEELi6ELi256ELi1ELb0ELb1ENS_10bfloat16_tEfNS_4arch4Sm80EEEEEvNT_6ParamsE) ;  /* 0xffffffcc06e07950 */ /* 0x000fec0003c3ffff */
.L_x_214:
        /* <DEDUP_REMOVED lines=16> */
.L_x_1586:


//--------------------- .text._ZN7cutlass13device_kernelIN5flash19FlashAttnFwdCombineIN4cute5tupleIJNS3_1CILi8EEENS5_ILi128EEEEEELi5ELi256ELi1ELb0ELb1ENS_10bfloat16_tEfNS_4arch4Sm80EEEEEvNT_6ParamsE --------------------------
	.section	.text._ZN7cutlass13device_kernelIN5flash19FlashAttnFwdCombineIN4cute5tupleIJNS3_1CILi8EEENS5_ILi128EEEEEELi5ELi256ELi1ELb0ELb1ENS_10bfloat16_tEfNS_4arch4Sm80EEEEEvNT_6ParamsE,"ax",@progbits
	.align	128
.text._ZN7cutlass13device_kernelIN5flash19FlashAttnFwdCombineIN4cute5tupleIJNS3_1CILi8EEENS5_ILi128EEEEEELi5ELi256ELi1ELb0ELb1ENS_10bfloat16_tEfNS_4arch4Sm80EEEEEvNT_6ParamsE:
        .type           _ZN7cutlass13device_kernelIN5flash19FlashAttnFwdCombineIN4cute5tupleIJNS3_1CILi8EEENS5_ILi128EEEEEELi5ELi256ELi1ELb0ELb1ENS_10bfloat16_tEfNS_4arch4Sm80EEEEEvNT_6ParamsE,@function
        .size           _ZN7cutlass13device_kernelIN5flash19FlashAttnFwdCombineIN4cute5tupleIJNS3_1CILi8EEENS5_ILi128EEEEEELi5ELi256ELi1ELb0ELb1ENS_10bfloat16_tEfNS_4arch4Sm80EEEEEvNT_6ParamsE,(.L_x_1588 - _ZN7cutlass13device_kernelIN5flash19FlashAttnFwdCombineIN4cute5tupleIJNS3_1CILi8EEENS5_ILi128EEEEEELi5ELi256ELi1ELb0ELb1ENS_10bfloat16_tEfNS_4arch4Sm80EEEEEvNT_6ParamsE)
        .other          _ZN7cutlass13device_kernelIN5flash19FlashAttnFwdCombineIN4cute5tupleIJNS3_1CILi8EEENS5_ILi128EEEEEELi5ELi256ELi1ELb0ELb1ENS_10bfloat16_tEfNS_4arch4Sm80EEEEEvNT_6ParamsE,@"STO_CUDA_ENTRY STV_DEFAULT"
_ZN7cutlass13device_kernelIN5flash19FlashAttnFwdCombineIN4cute5tupleIJNS3_1CILi8EEENS5_ILi128EEEEEELi5ELi256ELi1ELb0ELb1ENS_10bfloat16_tEfNS_4arch4Sm80EEEEEvNT_6ParamsE:
        /* <DEDUP_REMOVED lines=57> */
.L_x_215:
        /* <DEDUP_REMOVED lines=25> */
.L_x_216:
        /* <DEDUP_REMOVED lines=101> */
.L_x_218:
        /* <DEDUP_REMOVED lines=14> */
[----:B------:R-:W-:Y:S05]  /*0c50*/  CALL.REL.NOINC `($__internal_7_$__cuda_sm20_div_u64) ;  /* 0x0000001c00707944 */ /* 0x000fea0003c00000 */
[----:B------:R-:W-:Y:S05]  /*0c60*/  BRA `(.L_x_220) ;  /* 0x00000000004c7947 */ /* 0x000fea0003800000 */
.L_x_219:
        /* <DEDUP_REMOVED lines=19> */
.L_x_220:
[----:B------:R-:W-:Y:S02]  /*0da0*/  IADD3 R4, R8, -0x1, RZ ;  /* 0xffffffff08047810 */ /* 0x000fe40007ffe0ff */
[----:B------:R-:W-:-:S07]  /*0db0*/  MOV R9, R0 ;  /* 0x0000000000097202 */ /* 0x000fce0000000f00 */
.L_x_217:
        /* <DEDUP_REMOVED lines=53> */
.L_x_222:
[----:B------:R-:W-:Y:S05]  /*1110*/  BSYNC B0 ;  /* 0x0000000000007941 */ /* 0x000fea0003800000 */
.L_x_221:
        /* <DEDUP_REMOVED lines=151> */
.L_x_224:
[----:B------:R-:W-:Y:S05]  /*1a90*/  BSYNC B0 ;  /* 0x0000000000007941 */ /* 0x000fea0003800000 */
.L_x_223:
        /* <DEDUP_REMOVED lines=28> */
.L_x_229:
        /* <DEDUP_REMOVED lines=142> */
.L_x_228:
[----:B------:R-:W-:Y:S05]  /*2540*/  BSYNC B0 ;  /* 0x0000000000007941 */ /* 0x000fea0003800000 */
.L_x_227:
[----:B------:R-:W-:Y:S05]  /*2550*/  @!P5 BRA `(.L_x_226) ;  /* 0x0000000000d0d947 */ /* 0x000fea0003800000 */
[----:B------:R-:W-:Y:S01]  /*2560*/  VIADD R4, R40, 0x3 ;  /* 0x0000000328047836 */ /* 0x000fe20000000000 */
[----:B------:R-:W-:Y:S01]  /*2570*/  MOV R20, 0x3 ;  /* 0x0000000300147802 */ /* 0x000fe20000000f00 */
[----:B-1----:R-:W-:-:S03]  /*2580*/  IMAD.MOV.U32 R6, RZ, RZ, RZ ;  /* 0x000000ffff067224 */ /* 0x002fc600078e00ff */
[----:B------:R-:W-:-:S07]  /*2590*/  SHF.R.S32.HI R7, RZ, 0x1f, R4 ;  /* 0x0000001fff077819 */ /* 0x000fce0000011404 */
.L_x_230:
        /* <DEDUP_REMOVED lines=48> */
.L_x_226:
[----:B------:R-:W-:Y:S05]  /*28a0*/  BSYNC B1 ;  /* 0x0000000000017941 */ /* 0x000fea0003800000 */
.L_x_225:
        /* <DEDUP_REMOVED lines=23> */
        .weak           $__internal_7_$__cuda_sm20_div_u64
        .type           $__internal_7_$__cuda_sm20_div_u64,@function
        .size           $__internal_7_$__cuda_sm20_div_u64,(.L_x_1588 - $__internal_7_$__cuda_sm20_div_u64)
$__internal_7_$__cuda_sm20_div_u64:
        /* <DEDUP_REMOVED lines=60> */
[----:B------:R-:W-:Y:S06]  /*2de0*/  RET.REL.NODEC R6 `(_ZN7cutlass13device_kernelIN5flash19FlashAttnFwdCombineIN4cute5tupleIJNS3_1CILi8EEENS5_ILi128EEEEEELi5ELi256ELi1ELb0ELb1ENS_10bfloat16_tEfNS_4arch4Sm80EEEEEvNT_6ParamsE) ;  /* 0xffffffd006847950 */ /* 0x000fec0003c3ffff */
.L_x_231:
        /* <DEDUP_REMOVED lines=9> */
.L_x_1588:


//--------------------- .text._ZN7cutlass13device_kernelIN5flash19FlashAttnFwdCombineIN4cute5tupleIJNS3_1CILi16EEENS5_ILi64EEEEEELi8ELi256ELi1ELb0ELb0ENS_10bfloat16_tEfNS_4arch4Sm90EEEEEvNT_6ParamsE --------------------------
	.section	.text._ZN7cutlass13device_kernelIN5flash19FlashAttnFwdCombineIN4cute5tupleIJNS3_1CILi16EEENS5_ILi64EEEEEELi8ELi256ELi1ELb0ELb0ENS_10bfloat16_tEfNS_4arch4Sm90EEEEEvNT_6ParamsE,"ax",@progbits
	.align	128
.text._ZN7cutlass13device_kernelIN5flash19FlashAttnFwdCombineIN4cute5tupleIJNS3_1CILi16EEENS5_ILi64EEEEEELi8ELi256ELi1ELb0ELb0ENS_10bfloat16_tEfNS_4arch4Sm90EEEEEvNT_6ParamsE:
        .type           _ZN7cutlass13device_kernelIN5flash19FlashAttnFwdCombineIN4cute5tupleIJNS3_1CILi16EEENS5_ILi64EEEEEELi8ELi256ELi1ELb0ELb0ENS_10bfloat16_tEfNS_4arch4Sm90EEEEEvNT_6ParamsE,@function
        .size           _ZN7cutlass13device_kernelIN5flash19FlashAttnFwdCombineIN4cute5tupleIJNS3_1CILi16EEENS5_ILi64EEEEEELi8ELi256ELi1ELb0ELb0ENS_10bfloat16_tEfNS_4arch4Sm90EEEEEvNT_6ParamsE,(.L_x_1590 - _ZN7cutlass13device_kernelIN5flash19FlashAttnFwdCombineIN4cute5tupleIJNS3_1CILi16EEENS5_ILi64EEEEEELi8ELi256ELi1ELb0ELb0ENS_10bfloat16_tEfNS_4arch4Sm90EEEEEvNT_6ParamsE)
        .other          _ZN7cutlass13device_kernelIN5flash19FlashAttnFwdCombineIN4cute5tupleIJNS3_1CILi16EEENS5_ILi64EEEEEELi8ELi256ELi1ELb0ELb0ENS_10bfloat16_tEfNS_4arch4Sm90EEEEEvNT_6ParamsE,@"STO_CUDA_ENTRY STV_DEFAULT"
_ZN7cutlass13device_kernelIN5flash19FlashAttnFwdCombineIN4cute5tupleIJNS3_1CILi16EEENS5_ILi64EEEEEELi8ELi256ELi1ELb0ELb0ENS_10bfloat16_tEfNS_4arch4Sm90EEEEEvNT_6ParamsE:
[----:B------:R-:W1:Y:S08]  /*0000*/  LDC R1, c[0x0][0x28] ;  /* 0x00000a00ff017b82 */ /* 0x000e700000000800 */
[----:B------:R-:W2:Y:S01]  /*0010*/  LDC.64 R2, c[0x0][0x2e0] ;  /* 0x0000b800ff027b82 */ /* 0x000ea20000000a00 */
[----:B------:R-:W3:Y:S01]  /*0020*/  S2R R0, SR_CTAID.Z ;  /* 0x0000000000007919 */ /* 0x000ee20000002700 */
[----:B------:R-:W-:Y:S01]  /*0030*/  ULDC.64 UR38, c[0x0][0x208] ;  /* 0x0000820000267ab9 */ /* 0x000fe20000000a00 */
[----:B------:R-:W4:Y:S01]  /*0040*/  S2R R17, SR_TID.X ;  /* 0x0000000000117919 */ /* 0x000f220000002100 */
[----:B------:R-:W1:Y:S01]  /*0050*/  S2R R16, SR_CTAID.X ;  /* 0x0000000000107919 */ /* 0x000e620000002500 */
[----:B------:R-:W-:-:S03]  /*0060*/  ULDC UR6, c[0x0][0xc] ;  /* 0x0000030000067ab9 */ /* 0x000fc60000000800 */
[----:B------:R-:W1:Y:S01]  /*0070*/  S2UR UR36, SR_CTAID.Y ;  /* 0x00000000002479c3 */ /* 0x000e620000002600 */
        /* <DEDUP_REMOVED lines=13> */
[----:B------:R-:W-:Y:S01]  /*0150*/  ISETP.NE.U32.AND P0, PT, RZ, UR4, PT ;  /* 0x00000004ff007c0c */ /* 0x000fe2000bf05070 */
[----:B------:R-:W-:-:S03]  /*0160*/  UIADD3 UR6, UR6, -0x1, URZ ;  /* 0xffffffff06067890 */ /* 0x000fc6000fffe03f */
[----:B------:R-:W-:-:S04]  /*0170*/  ISETP.NE.AND.EX P0, PT, RZ, UR5, PT, P0 ;  /* 0x00000005ff007c0c */ /* 0x000fc8000bf05300 */
[----:B----4-:R-:W-:-:S04]  /*0180*/  ISETP.NE.OR P0, PT, R17, RZ, !P0 ;  /* 0x000000ff1100720c */ /* 0x010fc80004705670 */
[----:B-1----:R-:W-:Y:S01]  /*0190*/  ISETP.NE.OR P0, PT, R16, UR6, P0 ;  /* 0x0000000610007c0c */ /* 0x002fe20008705670 */
[----:B--2---:R-:W1:Y:S01]  /*01a0*/  LDC R2, c[0x0][0x10] ;  /* 0x00000400ff027b82 */ /* 0x004e620000000800 */
[----:B------:R-:W-:Y:S02]  /*01b0*/  ULDC UR4, c[0x0][0x14] ;  /* 0x0000050000047ab9 */ /* 0x000fe40000000800 */
[----:B------:R-:W-:Y:S01]  /*01c0*/  UIADD3 UR4, UR4, -0x1, URZ ;  /* 0xffffffff04047890 */ /* 0x000fe2000fffe03f */
[----:B-1----:R-:W-:-:S05]  /*01d0*/  VIADD R2, R2, 0xffffffff ;  /* 0xffffffff02027836 */ /* 0x002fca0000000000 */
[----:B------:R-:W-:-:S04]  /*01e0*/  ISETP.NE.OR P0, PT, R2, UR36, P0 ;  /* 0x0000002402007c0c */ /* 0x000fc80008705670 */
        /* <DEDUP_REMOVED lines=27> */
.L_x_232:
[----:B------:R-:W1:Y:S01]  /*03a0*/  LDC R4, c[0x0][0x2b8] ;  /* 0x0000ae00ff047b82 */ /* 0x000e620000000800 */
[----:B------:R-:W-:Y:S01]  /*03b0*/  SHF.R.S32.HI R8, RZ, 0x1f, R17 ;  /* 0x0000001fff087819 */ /* 0x000fe20000011411 */
[----:B------:R-:W-:Y:S01]  /*03c0*/  BSSY B0, `(.L_x_233) ;  /* 0x0000156000007945 */ /* 0x000fe20003800000 */
[----:B-----5:R-:W-:Y:S02]  /*03d0*/  SHF.R.S32.HI R33, RZ, 0x1f, R32 ;  /* 0x0000001fff217819 */ /* 0x020fe40000011420 */
[----:B------:R-:W-:-:S03]  /*03e0*/  LEA.HI R8, R8, R17, RZ, 0x4 ;  /* 0x0000001108087211 */ /* 0x000fc600078f20ff */
[----:B------:R-:W2:Y:S01]  /*03f0*/  LDC R13, c[0x0][0x21c] ;  /* 0x00008700ff0d7b82 */ /* 0x000ea20000000800 */
[C---:B------:R-:W-:Y:S02]  /*0400*/  LOP3.LUT R2, R8.reuse, 0xfffffff0, RZ, 0xc0, !PT ;  /* 0xfffffff008027812 */ /* 0x040fe400078ec0ff */
[----:B------:R-:W-:Y:S02]  /*0410*/  LOP3.LUT R3, R8, 0xf0, RZ, 0xc0, !PT ;  /* 0x000000f008037812 */ /* 0x000fe400078ec0ff */
[----:B------:R-:W-:Y:S01]  /*0420*/  SHF.R.S32.HI R8, RZ, 0x4, R8 ;  /* 0x00000004ff087819 */ /* 0x000fe20000011408 */
[----:B------:R-:W-:Y:S01]  /*0430*/  IMAD.IADD R2, R17, 0x1, -R2 ;  /* 0x0000000111027824 */ /* 0x000fe200078e0a02 */
[----:B------:R-:W-:Y:S01]  /*0440*/  LOP3.LUT R17, R3, 0xf, R17, 0xf8, !PT ;  /* 0x0000000f03117812 */ /* 0x000fe200078ef811 */
[----:B------:R-:W3:Y:S01]  /*0450*/  LDC.64 R6, c[0x0][0x248] ;  /* 0x00009200ff067b82 */ /* 0x000ee20000000a00 */
[----:B------:R-:W-:Y:S01]  /*0460*/  SHF.R.U32.HI R3, RZ, 0x4, R3 ;  /* 0x00000004ff037819 */ /* 0x000fe20000011603 */
[----:B------:R-:W-:-:S02]  /*0470*/  IMAD R10, R16, 0x10, R2 ;  /* 0x00000010100a7824 */ /* 0x000fc400078e0202 */
[----:B------:R-:W-:Y:S01]  /*0480*/  IMAD R9, R16, 0x10, R8 ;  /* 0x0000001010097824 */ /* 0x000fe200078e0208 */
[----:B------:R-:W-:Y:S02]  /*0490*/  LOP3.LUT R3, R17, R3, RZ, 0x3c, !PT ;  /* 0x0000000311037212 */ /* 0x000fe400078e3cff */
[----:B------:R-:W-:Y:S02]  /*04a0*/  ISETP.GE.AND P0, PT, R10, R25, PT ;  /* 0x000000190a00720c */ /* 0x000fe40003f06270 */
[----:B-1----:R-:W-:-:S13]  /*04b0*/  ISETP.NE.AND P1, PT, R4, 0x1, PT ;  /* 0x000000010400780c */ /* 0x002fda0003f25270 */
[----:B------:R-:W1:Y:S08]  /*04c0*/  @P1 LDC R5, c[0x0][0x2bc] ;  /* 0x0000af00ff051b82 */ /* 0x000e700000000800 */
[----:B------:R-:W4:Y:S01]  /*04d0*/  @P1 LDC R0, c[0x0][0x2c0] ;  /* 0x0000b000ff001b82 */ /* 0x000f220000000800 */
[----:B--23--:R-:W-:Y:S05]  /*04e0*/  @P0 BRA `(.L_x_234) ;  /* 0x00000014000c0947 */ /* 0x00cfea0003800000 */
[----:B------:R-:W2:Y:S01]  /*04f0*/  LDC R11, c[0x0][0x2b8] ;  /* 0x0000ae00ff0b7b82 */ /* 0x000ea20000000800 */
[CC--:B------:R-:W-:Y:S01]  /*0500*/  ISETP.GE.AND P6, PT, R8.reuse, R24.reuse, PT ;  /* 0x000000180800720c */ /* 0x0c0fe20003fc6270 */
[C---:B------:R-:W-:Y:S01]  /*0510*/  VIADD R12, R8.reuse, 0x10 ;  /* 0x00000010080c7836 */ /* 0x040fe20000000000 */
[----:B------:R-:W-:Y:S01]  /*0520*/  ULDC.64 UR4, c[0x0][0x278] ;  /* 0x00009e0000047ab9 */ /* 0x000fe20000000a00 */
[----:B------:R-:W-:Y:S01]  /*0530*/  IMAD.MOV.U32 R15, RZ, RZ, R10 ;  /* 0x000000ffff0f7224 */ /* 0x000fe200078e000a */
[----:B------:R-:W-:Y:S01]  /*0540*/  IADD3 R34, R8, 0x20, RZ ;  /* 0x0000002008227810 */ /* 0x000fe20007ffe0ff */
[----:B------:R-:W-:Y:S01]  /*0550*/  IMAD R16, R33, UR4, RZ ;  /* 0x0000000421107c24 */ /* 0x000fe2000f8e02ff */
[-C--:B------:R-:W-:Y:S01]  /*0560*/  ISETP.GE.AND P5, PT, R12, R24.reuse, PT ;  /* 0x000000180c00720c */ /* 0x080fe20003fa6270 */
[----:B------:R-:W-:Y:S01]  /*0570*/  IMAD.WIDE.U32 R18, R32, UR4, RZ ;  /* 0x0000000420127c25 */ /* 0x000fe2000f8e00ff */
[----:B------:R-:W3:Y:S01]  /*0580*/  S2UR UR6, SR_CgaCtaId ;  /* 0x00000000000679c3 */ /* 0x000ee20000008800 */
[----:B------:R-:W-:-:S02]  /*0590*/  ISETP.GE.AND P3, PT, R34, R24, PT ;  /* 0x000000182200720c */ /* 0x000fc40003f66270 */
[----:B------:R-:W-:Y:S01]  /*05a0*/  IMAD R16, R32, UR5, R16 ;  /* 0x0000000520107c24 */ /* 0x000fe2000f8e0210 */
[----:B------:R-:W-:Y:S01]  /*05b0*/  ULDC.64 UR4, c[0x0][0x270] ;  /* 0x00009c0000047ab9 */ /* 0x000fe20000000a00 */
[----:B------:R-:W-:Y:S01]  /*05c0*/  @!P6 SHF.R.S32.HI R22, RZ, 0x1f, R8 ;  /* 0x0000001fff16e819 */ /* 0x000fe20000011408 */
[----:B------:R-:W-:Y:S02]  /*05d0*/  VIADD R28, R8, 0x30 ;  /* 0x00000030081c7836 */ /* 0x000fe40000000000 */
[----:B------:R-:W5:Y:S03]  /*05e0*/  @!P6 LDC.64 R20, c[0x0][0x268] ;  /* 0x00009a00ff14eb82 */ /* 0x000f660000000a00 */
[----:B------:R-:W-:Y:S02]  /*05f0*/  @!P5 SHF.R.S32.HI R23, RZ, 0x1f, R12 ;  /* 0x0000001fff17d819 */ /* 0x000fe4000001140c */
[----:B------:R-:W-:-:S02]  /*0600*/  ISETP.GE.AND P2, PT, R28, R24, PT ;  /* 0x000000181c00720c */ /* 0x000fc40003f46270 */
[----:B--2---:R-:W-:-:S13]  /*0610*/  ISETP.NE.AND P0, PT, R11, 0x1, PT ;  /* 0x000000010b00780c */ /* 0x004fda0003f05270 */
[----:B------:R-:W2:Y:S01]  /*0620*/  @P0 LDC R17, c[0x0][0x2bc] ;  /* 0x0000af00ff110b82 */ /* 0x000ea20000000800 */
[----:B-----5:R-:W-:-:S07]  /*0630*/  @!P6 IMAD R22, R22, R20, RZ ;  /* 0x000000141616e224 */ /* 0x020fce00078e02ff */
[----:B------:R-:W5:Y:S01]  /*0640*/  @P0 LDC R14, c[0x0][0x2c0] ;  /* 0x0000b000ff0e0b82 */ /* 0x000f620000000800 */
[----:B------:R-:W-:Y:S02]  /*0650*/  @!P6 IMAD R22, R8, R21, R22 ;  /* 0x000000150816e224 */ /* 0x000fe400078e0216 */
[----:B------:R-:W-:Y:S02]  /*0660*/  @P6 IMAD.MOV.U32 R21, RZ, RZ, -0x800000 ;  /* 0xff800000ff156424 */ /* 0x000fe400078e00ff */
[----:B--2---:R-:W-:-:S05]  /*0670*/  @P0 IMAD.HI.U32 R17, R10, R17, RZ ;  /* 0x000000110a110227 */ /* 0x004fca00078e00ff */
[----:B-----5:R-:W-:Y:S02]  /*0680*/  @P0 SHF.R.U32.HI R15, RZ, R14, R17 ;  /* 0x0000000eff0f0219 */ /* 0x020fe40000011611 */
[----:B------:R-:W-:Y:S01]  /*0690*/  IADD3 R17, R19, R16, RZ ;  /* 0x0000001013117210 */ /* 0x000fe20007ffe0ff */
[----:B------:R-:W-:Y:S01]  /*06a0*/  IMAD.MOV.U32 R16, RZ, RZ, R18 ;  /* 0x000000ffff107224 */ /* 0x000fe200078e0012 */
[--C-:B------:R-:W-:Y:S01]  /*06b0*/  SHF.R.S32.HI R14, RZ, 0x1f, R15.reuse ;  /* 0x0000001fff0e7819 */ /* 0x100fe2000001140f */
[----:B------:R-:W-:Y:S01]  /*06c0*/  IMAD.MOV R26, RZ, RZ, -R15 ;  /* 0x000000ffff1a7224 */ /* 0x000fe200078e0a0f */
[----:B------:R-:W2:Y:S01]  /*06d0*/  @!P6 LDC.64 R18, c[0x0][0x250] ;  /* 0x00009400ff12eb82 */ /* 0x000ea20000000a00 */
[----:B------:R-:W-:-:S04]  /*06e0*/  IMAD.WIDE.U32 R16, R15, UR4, R16 ;  /* 0x000000040f107c25 */ /* 0x000fc8000f8e0010 */
[----:B------:R-:W-:Y:S02]  /*06f0*/  IMAD R26, R11, R26, R10 ;  /* 0x0000001a0b1a7224 */ /* 0x000fe400078e020a */
[----:B------:R-:W-:Y:S01]  /*0700*/  IMAD R14, R14, UR4, RZ ;  /* 0x000000040e0e7c24 */ /* 0x000fe2000f8e02ff */
[----:B------:R-:W5:Y:S01]  /*0710*/  @!P5 LDC.64 R10, c[0x0][0x268] ;  /* 0x00009a00ff0adb82 */ /* 0x000f620000000a00 */
[----:B------:R-:W-:Y:S02]  /*0720*/  UMOV UR4, 0x400 ;  /* 0x0000040000047882 */ /* 0x000fe40000000000 */
[----:B------:R-:W-:Y:S01]  /*0730*/  IMAD R14, R15, UR5, R14 ;  /* 0x000000050f0e7c24 */ /* 0x000fe2000f8e020e */
[----:B------:R-:W-:Y:S01]  /*0740*/  SHF.R.S32.HI R15, RZ, 0x1f, R26 ;  /* 0x0000001fff0f7819 */ /* 0x000fe2000001141a */
[----:B---3--:R-:W-:Y:S01]  /*0750*/  ULEA UR4, UR6, UR4, 0x18 ;  /* 0x0000000406047291 */ /* 0x008fe2000f8ec03f */
[----:B------:R-:W-:-:S04]  /*0760*/  IADD3 R26, P0, R26, R16, RZ ;  /* 0x000000101a1a7210 */ /* 0x000fc80007f1e0ff */
[----:B------:R-:W-:Y:S01]  /*0770*/  IADD3.X R27, R15, R17, R14, P0, !PT ;  /* 0x000000110f1b7210 */ /* 0x000fe200007fe40e */
[--C-:B------:R-:W-:Y:S01]  /*0780*/  @!P5 IMAD.MOV.U32 R36, RZ, RZ, R26.reuse ;  /* 0x000000ffff24d224 */ /* 0x100fe200078e001a */
[----:B------:R-:W3:Y:S01]  /*0790*/  @!P5 LDC.64 R16, c[0x0][0x250] ;  /* 0x00009400ff10db82 */ /* 0x000ee20000000a00 */
[----:B------:R-:W-:Y:S01]  /*07a0*/  LEA R3, R3, UR4, 0x2 ;  /* 0x0000000403037c11 */ /* 0x000fe2000f8e10ff */
[----:B------:R-:W-:Y:S01]  /*07b0*/  @!P6 IMAD.WIDE.U32 R30, R8, R20, R26 ;  /* 0x00000014081ee225 */ /* 0x000fe200078e001a */
[----:B------:R-:W-:-:S03]  /*07c0*/  @!P5 MOV R37, R27 ;  /* 0x0000001b0025d202 */ /* 0x000fc60000000f00 */
[----:B------:R1:W-:Y:S02]  /*07d0*/  @P6 STS [R3], R21 ;  /* 0x0000001503006388 */ /* 0x0003e40000000800 */
[----:B------:R-:W4:Y:S01]  /*07e0*/  @!P3 LDC.64 R14, c[0x0][0x268] ;  /* 0x00009a00ff0ebb82 */ /* 0x000f220000000a00 */
[----:B------:R-:W-:Y:S02]  /*07f0*/  @!P6 IADD3 R22, R31, R22, RZ ;  /* 0x000000161f16e210 */ /* 0x000fe40007ffe0ff */
[----:B--2---:R-:W-:Y:S01]  /*0800*/  @!P6 LEA R20, P0, R30, R18, 0x2 ;  /* 0x000000121e14e211 */ /* 0x004fe200078010ff */
[-C--:B-----5:R-:W-:Y:S02]  /*0810*/  @!P5 IMAD R23, R23, R10.reuse, RZ ;  /* 0x0000000a1717d224 */ /* 0x0a0fe400078e02ff */
[----:B------:R-:W-:-:S04]  /*0820*/  @!P5 IMAD.WIDE.U32 R36, R12, R10, R36 ;  /* 0x0000000a0c24d225 */ /* 0x000fc800078e0024 */
[----:B------:R-:W-:Y:S02]  /*0830*/  @!P5 IMAD R29, R12, R11, R23 ;  /* 0x0000000b0c1dd224 */ /* 0x000fe400078e0217 */
[----:B------:R-:W-:Y:S01]  /*0840*/  VIADD R23, R8, 0x40 ;  /* 0x0000004008177836 */ /* 0x000fe20000000000 */
[----:B------:R-:W2:Y:S01]  /*0850*/  @!P2 LDC.64 R10, c[0x0][0x268] ;  /* 0x00009a00ff0aab82 */ /* 0x000ea20000000a00 */
[----:B------:R-:W-:Y:S02]  /*0860*/  @!P5 IMAD.IADD R29, R37, 0x1, R29 ;  /* 0x00000001251dd824 */ /* 0x000fe400078e021d */
[----:B------:R-:W-:Y:S01]  /*0870*/  @P5 IMAD.MOV.U32 R12, RZ, RZ, -0x800000 ;  /* 0xff800000ff0c5424 */ /* 0x000fe200078e00ff */
[----:B------:R-:W-:-:S04]  /*0880*/  @!P6 LEA.HI.X R21, R30, R19, R22, 0x2, P0 ;  /* 0x000000131e15e211 */ /* 0x000fc800000f1416 */
[----:B------:R-:W5:Y:S01]  /*0890*/  @!P3 LDC.64 R18, c[0x0][0x250] ;  /* 0x00009400ff12bb82 */ /* 0x000f620000000a00 */
[----:B------:R-:W-:Y:S02]  /*08a0*/  @!P3 SHF.R.S32.HI R22, RZ, 0x1f, R34 ;  /* 0x0000001fff16b819 */ /* 0x000fe40000011422 */
[----:B---3--:R-:W-:Y:S01]  /*08b0*/  @!P5 LEA R30, P4, R36, R16, 0x2 ;  /* 0x00000010241ed211 */ /* 0x008fe200078810ff */
[----:B------:R-:W-:Y:S01]  /*08c0*/  @!PT LDS RZ, [RZ] ;  /* 0x00000000fffff984 */ /* 0x000fe20000000800 */
[----:B------:R-:W-:Y:S01]  /*08d0*/  @!PT LDS RZ, [RZ] ;  /* 0x00000000fffff984 */ /* 0x000fe20000000800 */
[----:B------:R-:W-:Y:S01]  /*08e0*/  @!PT LDS RZ, [RZ] ;  /* 0x00000000fffff984 */ /* 0x000fe20000000800 */
[----:B------:R1:W-:Y:S01]  /*08f0*/  @!P6 LDGSTS.E.LTC128B [R3], desc[UR38][R20.64] ;  /* 0x000000001403efae */ /* 0x0003e2000b921966 */
[----:B------:R-:W-:Y:S01]  /*0900*/  ISETP.GE.AND P0, PT, R23, R24, PT ;  /* 0x000000181700720c */ /* 0x000fe20003f06270 */
[----:B----4-:R-:W-:Y:S01]  /*0910*/  @!P3 IMAD R22, R22, R14, RZ ;  /* 0x0000000e1616b224 */ /* 0x010fe200078e02ff */
[----:B------:R-:W-:Y:S01]  /*0920*/  @!P5 LEA.HI.X R31, R36, R17, R29, 0x2, P4 ;  /* 0x00000011241fd211 */ /* 0x000fe200020f141d */
[----:B------:R-:W-:Y:S01]  /*0930*/  @!P3 IMAD.MOV.U32 R17, RZ, RZ, R27 ;  /* 0x000000ffff11b224 */ /* 0x000fe200078e001b */
[----:B------:R-:W-:Y:S01]  /*0940*/  @!P3 MOV R16, R26 ;  /* 0x0000001a0010b202 */ /* 0x000fe20000000f00 */
[----:B------:R3:W-:Y:S01]  /*0950*/  @P5 STS [R3+0x400], R12 ;  /* 0x0004000c03005388 */ /* 0x0007e20000000800 */
[----:B------:R-:W-:-:S03]  /*0960*/  @!P2 SHF.R.S32.HI R29, RZ, 0x1f, R28 ;  /* 0x0000001fff1da819 */ /* 0x000fc6000001141c */
[----:B------:R-:W-:Y:S01]  /*0970*/  @!PT LDS RZ, [RZ] ;  /* 0x00000000fffff984 */ /* 0x000fe20000000800 */
[----:B------:R-:W-:Y:S01]  /*0980*/  @!PT LDS RZ, [RZ] ;  /* 0x00000000fffff984 */ /* 0x000fe20000000800 */
[----:B------:R-:W-:Y:S01]  /*0990*/  @!PT LDS RZ, [RZ] ;  /* 0x00000000fffff984 */ /* 0x000fe20000000800 */
[----:B------:R5:W-:Y:S02]  /*09a0*/  @!P5 LDGSTS.E.LTC128B [R3+0x400], desc[UR38][R30.64] ;  /* 0x004000001e03dfae */ /* 0x000be4000b921966 */
[----:B--2---:R-:W-:-:S04]  /*09b0*/  @!P2 IMAD R29, R29, R10, RZ ;  /* 0x0000000a1d1da224 */ /* 0x004fc800078e02ff */
[----:B------:R-:W-:Y:S02]  /*09c0*/  @!P2 IMAD R29, R28, R11, R29 ;  /* 0x0000000b1c1da224 */ /* 0x000fe400078e021d */
[C---:B-1----:R-:W-:Y:S01]  /*09d0*/  @!P3 IMAD R21, R34.reuse, R15, R22 ;  /* 0x0000000f2215b224 */ /* 0x042fe200078e0216 */
[----:B------:R-:W-:Y:S01]  /*09e0*/  @P3 MOV R20, 0xff800000 ;  /* 0xff80000000143802 */ /* 0x000fe20000000f00 */
[----:B------:R-:W-:Y:S02]  /*09f0*/  @!P3 IMAD.WIDE.U32 R34, R34, R14, R16 ;  /* 0x0000000e2222b225 */ /* 0x000fe400078e0010 */
[----:B------:R-:W1:Y:S02]  /*0a00*/  @!P2 LDC.64 R16, c[0x0][0x250] ;  /* 0x00009400ff10ab82 */ /* 0x000e640000000a00 */
[----:B------:R-:W-:Y:S01]  /*0a10*/  @!P3 IMAD.IADD R21, R35, 0x1, R21 ;  /* 0x000000012315b824 */ /* 0x000fe200078e0215 */
[----:B------:R2:W-:Y:S01]  /*0a20*/  @P3 STS [R3+0x800], R20 ;  /* 0x0008001403003388 */ /* 0x0005e20000000800 */
[----:B------:R-:W-:Y:S01]  /*0a30*/  VIADD R22, R8, 0x50 ;  /* 0x0000005008167836 */ /* 0x000fe20000000000 */
[----:B-----5:R-:W-:Y:S01]  /*0a40*/  @!P3 LEA R30, P4, R34, R18, 0x2 ;  /* 0x00000012221eb211 */ /* 0x020fe200078810ff */
[----:B---3--:R-:W-:-:S02]  /*0a50*/  VIADD R12, R8, 0x60 ;  /* 0x00000060080c7836 */ /* 0x008fc40000000000 */
[----:B------:R-:W3:Y:S01]  /*0a60*/  @!P0 LDC.64 R14, c[0x0][0x268] ;  /* 0x00009a00ff0e8b82 */ /* 0x000ee20000000a00 */
[----:B------:R-:W-:Y:S01]  /*0a70*/  ISETP.GE.AND P6, PT, R22, R24, PT ;  /* 0x000000181600720c */ /* 0x000fe20003fc6270 */
[----:B------:R-:W-:Y:S01]  /*0a80*/  @!P2 IMAD.MOV.U32 R35, RZ, RZ, R27 ;  /* 0x000000ffff23a224 */ /* 0x000fe200078e001b */
[----:B------:R-:W-:Y:S02]  /*0a90*/  @!P3 LEA.HI.X R31, R34, R19, R21, 0x2, P4 ;  /* 0x00000013221fb211 */ /* 0x000fe400020f1415 */
[----:B------:R-:W-:Y:S02]  /*0aa0*/  @!P2 MOV R34, R26 ;  /* 0x0000001a0022a202 */ /* 0x000fe40000000f00 */
[----:B------:R-:W-:Y:S01]  /*0ab0*/  ISETP.GE.AND P5, PT, R12, R24, PT ;  /* 0x000000180c00720c */ /* 0x000fe20003fa6270 */
[----:B------:R-:W-:Y:S01]  /*0ac0*/  @!PT LDS RZ, [RZ] ;  /* 0x00000000fffff984 */ /* 0x000fe20000000800 */
[----:B------:R-:W-:Y:S01]  /*0ad0*/  @!PT LDS RZ, [RZ] ;  /* 0x00000000fffff984 */ /* 0x000fe20000000800 */
[----:B------:R-:W-:Y:S01]  /*0ae0*/  @!PT LDS RZ, [RZ] ;  /* 0x00000000fffff984 */ /* 0x000fe20000000800 */
[----:B------:R1:W-:Y:S01]  /*0af0*/  @!P3 LDGSTS.E.LTC128B [R3+0x800], desc[UR38][R30.64] ;  /* 0x008000001e03bfae */ /* 0x0003e2000b921966 */
[----:B------:R-:W-:Y:S01]  /*0b00*/  @!P0 SHF.R.S32.HI R18, RZ, 0x1f, R23 ;  /* 0x0000001fff128819 */ /* 0x000fe20000011417 */
[----:B------:R-:W-:-:S04]  /*0b10*/  @!P2 IMAD.WIDE.U32 R34, R28, R10, R34 ;  /* 0x0000000a1c22a225 */ /* 0x000fc800078e0022 */
[----:B------:R-:W4:Y:S01]  /*0b20*/  @!P6 LDC.64 R10, c[0x0][0x268] ;  /* 0x00009a00ff0aeb82 */ /* 0x000f220000000a00 */
[----:B------:R-:W-:Y:S01]  /*0b30*/  @!P2 IADD3 R29, R35, R29, RZ ;  /* 0x0000001d231da210 */ /* 0x000fe20007ffe0ff */
[----:B------:R-:W-:Y:S02]  /*0b40*/  @!P0 IMAD.MOV.U32 R35, RZ, RZ, R27 ;  /* 0x000000ffff238224 */ /* 0x000fe400078e001b */
[----:B------:R-:W-:Y:S02]  /*0b50*/  @P2 IMAD.MOV.U32 R28, RZ, RZ, -0x800000 ;  /* 0xff800000ff1c2424 */ /* 0x000fe400078e00ff */
[----:B------:R-:W-:Y:S01]  /*0b60*/  @!P5 MOV R37, R27 ;  /* 0x0000001b0025d202 */ /* 0x000fe20000000f00 */
[----:B------:R-:W-:Y:S01]  /*0b70*/  @!P5 IMAD.MOV.U32 R36, RZ, RZ, R26 ;  /* 0x000000ffff24d224 */ /* 0x000fe200078e001a */
[----:B--2---:R-:W2:Y:S01]  /*0b80*/  @!P0 LDC.64 R20, c[0x0][0x250] ;  /* 0x00009400ff148b82 */ /* 0x004ea20000000a00 */
[----:B------:R5:W-:Y:S01]  /*0b90*/  @P2 STS [R3+0xc00], R28 ;  /* 0x000c001c03002388 */ /* 0x000be20000000800 */
[----:B-1----:R-:W-:Y:S01]  /*0ba0*/  @!P2 LEA R30, P3, R34, R16, 0x2 ;  /* 0x00000010221ea211 */ /* 0x002fe200078610ff */
[----:B---3--:R-:W-:-:S05]  /*0bb0*/  @!P0 IMAD R16, R18, R14, RZ ;  /* 0x0000000e12108224 */ /* 0x008fca00078e02ff */
[----:B------:R-:W1:Y:S01]  /*0bc0*/  @!P5 LDC.64 R18, c[0x0][0x268] ;  /* 0x00009a00ff12db82 */ /* 0x000e620000000a00 */
[----:B------:R-:W-:Y:S01]  /*0bd0*/  @!P2 LEA.HI.X R31, R34, R17, R29, 0x2, P3 ;  /* 0x00000011221fa211 */ /* 0x000fe200018f141d */
[----:B------:R-:W-:Y:S02]  /*0be0*/  @!P0 IMAD.MOV.U32 R34, RZ, RZ, R26 ;  /* 0x000000ffff228224 */ /* 0x000fe400078e001a */
[C---:B------:R-:W-:Y:S02]  /*0bf0*/  @!P0 IMAD R15, R23.reuse, R15, R16 ;  /* 0x0000000f170f8224 */ /* 0x040fe400078e0210 */
[----:B------:R-:W-:Y:S01]  /*0c00*/  @!P0 IMAD.WIDE.U32 R34, R23, R14, R34 ;  /* 0x0000000e17228225 */ /* 0x000fe200078e0022 */
[----:B------:R-:W-:Y:S01]  /*0c10*/  @!PT LDS RZ, [RZ] ;  /* 0x00000000fffff984 */ /* 0x000fe20000000800 */
[----:B------:R-:W-:Y:S01]  /*0c20*/  @!PT LDS RZ, [RZ] ;  /* 0x00000000fffff984 */ /* 0x000fe20000000800 */
[----:B------:R-:W-:Y:S01]  /*0c30*/  @!PT LDS RZ, [RZ] ;  /* 0x00000000fffff984 */ /* 0x000fe20000000800 */
[----:B------:R3:W-:Y:S01]  /*0c40*/  @!P2 LDGSTS.E.LTC128B [R3+0xc00], desc[UR38][R30.64] ;  /* 0x00c000001e03afae */ /* 0x0007e2000b921966 */
[----:B------:R-:W3:Y:S02]  /*0c50*/  @!P6 LDC.64 R16, c[0x0][0x250] ;  /* 0x00009400ff10eb82 */ /* 0x000ee40000000a00 */
[----:B------:R-:W-:Y:S01]  /*0c60*/  @!P0 IMAD.IADD R29, R35, 0x1, R15 ;  /* 0x00000001231d8824 */ /* 0x000fe200078e020f */
[----:B-----5:R-:W-:Y:S01]  /*0c70*/  IADD3 R28, R8, 0x70, RZ ;  /* 0x00000070081c7810 */ /* 0x020fe20007ffe0ff */
[----:B------:R-:W-:Y:S01]  /*0c80*/  @P0 IMAD.MOV.U32 R23, RZ, RZ, -0x800000 ;  /* 0xff800000ff170424 */ /* 0x000fe200078e00ff */
[----:B--2---:R-:W-:Y:S01]  /*0c90*/  @!P0 LEA R20, P2, R34, R20, 0x2 ;  /* 0x0000001422148211 */ /* 0x004fe200078410ff */
[----:B------:R-:W-:Y:S01]  /*0ca0*/  @!P6 IMAD.MOV.U32 R35, RZ, RZ, R27 ;  /* 0x000000ffff23e224 */ /* 0x000fe200078e001b */
[----:B------:R-:W-:Y:S01]  /*0cb0*/  ISETP.GE.AND P4, PT, R28, R24, PT ;  /* 0x000000181c00720c */ /* 0x000fe20003f86270 */
[----:B------:R-:W2:Y:S01]  /*0cc0*/  @!P5 LDC.64 R14, c[0x0][0x250] ;  /* 0x00009400ff0edb82 */ /* 0x000ea20000000a00 */
[----:B------:R-:W-:Y:S01]  /*0cd0*/  @!P0 LEA.HI.X R21, R34, R21, R29, 0x2, P2 ;  /* 0x0000001522158211 */ /* 0x000fe200010f141d */
[----:B------:R5:W-:Y:S01]  /*0ce0*/  @P0 STS [R3+0x1000], R23 ;  /* 0x0010001703000388 */ /* 0x000be20000000800 */
[----:B------:R-:W-:Y:S01]  /*0cf0*/  IADD3 R29, R8, 0x80, RZ ;  /* 0x00000080081d7810 */ /* 0x000fe20007ffe0ff */
[----:B------:R-:W-:-:S02]  /*0d00*/  @!P6 IMAD.MOV.U32 R34, RZ, RZ, R26 ;  /* 0x000000ffff22e224 */ /* 0x000fc400078e001a */
[----:B------:R-:W-:Y:S01]  /*0d10*/  @!PT LDS RZ, [RZ] ;  /* 0x00000000fffff984 */ /* 0x000fe20000000800 */
[----:B------:R-:W-:Y:S01]  /*0d20*/  @!PT LDS RZ, [RZ] ;  /* 0x00000000fffff984 */ /* 0x000fe20000000800 */
[----:B------:R-:W-:Y:S01]  /*0d30*/  @!PT LDS RZ, [RZ] ;  /* 0x00000000fffff984 */ /* 0x000fe20000000800 */
[----:B------:R5:W-:Y:S01]  /*0d40*/  @!P0 LDGSTS.E.LTC128B [R3+0x1000], desc[UR38][R20.64] ;  /* 0x0100000014038fae */ /* 0x000be2000b921966 */
[----:B------:R-:W-:Y:S01]  /*0d50*/  ISETP.GE.AND P3, PT, R29, R24, PT ;  /* 0x000000181d00720c */ /* 0x000fe20003f66270 */
[----:B----4-:R-:W-:-:S04]  /*0d60*/  @!P6 IMAD.WIDE.U32 R34, R22, R10, R34 ;  /* 0x0000000a1622e225 */ /* 0x010fc800078e0022 */
[----:B-1----:R-:W-:Y:S01]  /*0d70*/  @!P5 IMAD.WIDE.U32 R36, R12, R18, R36 ;  /* 0x000000120c24d225 */ /* 0x002fe200078e0024 */
[----:B---3--:R-:W-:Y:S02]  /*0d80*/  @!P6 LEA R16, P0, R34, R16, 0x2 ;  /* 0x000000102210e211 */ /* 0x008fe400078010ff */
[----:B------:R-:W-:-:S05]  /*0d90*/  @!P6 SHF.R.S32.HI R30, RZ, 0x1f, R22 ;  /* 0x0000001fff1ee819 */ /* 0x000fca0000011416 */
[----:B------:R-:W-:Y:S01]  /*0da0*/  @!P3 SHF.R.S32.HI R31, RZ, 0x1f, R29 ;  /* 0x0000001fff1fb819 */ /* 0x000fe2000001141d */
[----:B------:R-:W-:Y:S01]  /*0db0*/  @!P3 IMAD.MOV.U32 R39, RZ, RZ, R27 ;  /* 0x000000ffff27b224 */ /* 0x000fe200078e001b */
[----:B------:R-:W-:Y:S01]  /*0dc0*/  @!P3 MOV R38, R26 ;  /* 0x0000001a0026b202 */ /* 0x000fe20000000f00 */
[----:B------:R-:W-:Y:S01]  /*0dd0*/  @!P6 IMAD R30, R30, R10, RZ ;  /* 0x0000000a1e1ee224 */ /* 0x000fe200078e02ff */
[----:B--2---:R-:W-:Y:S02]  /*0de0*/  @!P5 LEA R14, P2, R36, R14, 0x2 ;  /* 0x0000000e240ed211 */ /* 0x004fe400078410ff */
[----:B-----5:R-:W-:Y:S01]  /*0df0*/  @!P5 SHF.R.S32.HI R23, RZ, 0x1f, R12 ;  /* 0x0000001fff17d819 */ /* 0x020fe2000001140c */
[----:B------:R-:W-:Y:S01]  /*0e00*/  @!P6 IMAD R30, R22, R11, R30 ;  /* 0x0000000b161ee224 */ /* 0x000fe200078e021e */
[----:B------:R-:W-:Y:S01]  /*0e10*/  IADD3 R22, R8, 0xa0, RZ ;  /* 0x000000a008167810 */ /* 0x000fe20007ffe0ff */
[----:B------:R-:W1:Y:S02]  /*0e20*/  @!P4 LDC.64 R10, c[0x0][0x268] ;  /* 0x00009a00ff0acb82 */ /* 0x000e640000000a00 */
[----:B------:R-:W-:Y:S01]  /*0e30*/  @!P5 IMAD R23, R23, R18, RZ ;  /* 0x000000121717d224 */ /* 0x000fe200078e02ff */
[----:B------:R-:W-:-:S02]  /*0e40*/  @!P6 IADD3 R30, R35, R30, RZ ;  /* 0x0000001e231ee210 */ /* 0x000fc40007ffe0ff */
[----:B------:R-:W-:Y:S01]  /*0e50*/  @!P4 MOV R35, R27 ;  /* 0x0000001b0023c202 */ /* 0x000fe20000000f00 */
[----:B------:R-:W-:Y:S01]  /*0e60*/  @!P5 IMAD R19, R12, R19, R23 ;  /* 0x000000130c13d224 */ /* 0x000fe200078e0217 */
[----:B------:R-:W-:Y:S01]  /*0e70*/  @!P6 LEA.HI.X R17, R34, R17, R30, 0x2, P0 ;  /* 0x000000112211e211 */ /* 0x000fe200000f141e */
[----:B------:R-:W-:Y:S01]  /*0e80*/  @P6 IMAD.MOV.U32 R12, RZ, RZ, -0x800000 ;  /* 0xff800000ff0c6424 */ /* 0x000fe200078e00ff */
[----:B------:R-:W2:Y:S01]  /*0e90*/  @!P3 LDC.64 R20, c[0x0][0x268] ;  /* 0x00009a00ff14bb82 */ /* 0x000ea20000000a00 */
[----:B------:R-:W-:Y:S01]  /*0ea0*/  VIADD R23, R8, 0x90 ;  /* 0x0000009008177836 */ /* 0x000fe20000000000 */
[----:B------:R-:W-:Y:S01]  /*0eb0*/  @!P5 IADD3 R19, R37, R19, RZ ;  /* 0x000000132513d210 */ /* 0x000fe20007ffe0ff */
[----:B------:R-:W-:Y:S01]  /*0ec0*/  @!P4 IMAD.MOV.U32 R34, RZ, RZ, R26 ;  /* 0x000000ffff22c224 */ /* 0x000fe200078e001a */
[----:B------:R3:W-:Y:S01]  /*0ed0*/  @P6 STS [R3+0x1400], R12 ;  /* 0x0014000c03006388 */ /* 0x0007e20000000800 */
[----:B------:R-:W-:Y:S02]  /*0ee0*/  @!P4 SHF.R.S32.HI R30, RZ, 0x1f, R28 ;  /* 0x0000001fff1ec819 */ /* 0x000fe4000001141c */
[----:B------:R-:W-:Y:S01]  /*0ef0*/  ISETP.GE.AND P0, PT, R23, R24, PT ;  /* 0x000000181700720c */ /* 0x000fe20003f06270 */
[----:B------:R-:W-:Y:S01]  /*0f00*/  @!PT LDS RZ, [RZ] ;  /* 0x00000000fffff984 */ /* 0x000fe20000000800 */
[----:B------:R-:W-:Y:S01]  /*0f10*/  @!PT LDS RZ, [RZ] ;  /* 0x00000000fffff984 */ /* 0x000fe20000000800 */
[----:B------:R-:W-:Y:S01]  /*0f20*/  @!PT LDS RZ, [RZ] ;  /* 0x00000000fffff984 */ /* 0x000fe20000000800 */
[----:B------:R4:W-:Y:S01]  /*0f30*/  @!P6 LDGSTS.E.LTC128B [R3+0x1400], desc[UR38][R16.64] ;  /* 0x014000001003efae */ /* 0x0009e2000b921966 */
[----:B------:R-:W-:-:S02]  /*0f40*/  @!P5 LEA.HI.X R15, R36, R15, R19, 0x2, P2 ;  /* 0x0000000f240fd211 */ /* 0x000fc400010f1413 */
[----:B------:R-:W5:Y:S01]  /*0f50*/  @!P4 LDC.64 R18, c[0x0][0x250] ;  /* 0x00009400ff12cb82 */ /* 0x000f620000000a00 */
[----:B------:R-:W-:Y:S01]  /*0f60*/  ISETP.GE.AND P6, PT, R22, R24, PT ;  /* 0x000000181600720c */ /* 0x000fe20003fc6270 */
[-C--:B-1----:R-:W-:Y:S02]  /*0f70*/  @!P4 IMAD R30, R30, R10.reuse, RZ ;  /* 0x0000000a1e1ec224 */ /* 0x082fe400078e02ff */
[----:B------:R-:W-:-:S04]  /*0f80*/  @!P4 IMAD.WIDE.U32 R34, R28, R10, R34 ;  /* 0x0000000a1c22c225 */ /* 0x000fc800078e0022 */
[----:B------:R-:W-:Y:S01]  /*0f90*/  @!P4 IMAD R30, R28, R11, R30 ;  /* 0x0000000b1c1ec224 */ /* 0x000fe200078e021e */
[----:B------:R-:W-:Y:S01]  /*0fa0*/  @P4 MOV R11, 0xff800000 ;  /* 0xff800000000b4802 */ /* 0x000fe20000000f00 */
[-C--:B--2---:R-:W-:Y:S01]  /*0fb0*/  @!P3 IMAD R31, R31, R20.reuse, RZ ;  /* 0x000000141f1fb224 */ /* 0x084fe200078e02ff */
[----:B------:R-:W-:Y:S01]  /*0fc0*/  @!P0 SHF.R.S32.HI R28, RZ, 0x1f, R23 ;  /* 0x0000001fff1c8819 */ /* 0x000fe20000011417 */
[----:B------:R-:W-:Y:S02]  /*0fd0*/  @!P4 IMAD.IADD R30, R35, 0x1, R30 ;  /* 0x00000001231ec824 */ /* 0x000fe400078e021e */
[C---:B------:R-:W-:Y:S02]  /*0fe0*/  @!P3 IMAD R21, R29.reuse, R21, R31 ;  /* 0x000000151d15b224 */ /* 0x040fe400078e021f */
[----:B---3--:R-:W-:Y:S02]  /*0ff0*/  @P5 IMAD.MOV.U32 R12, RZ, RZ, -0x800000 ;  /* 0xff800000ff0c5424 */ /* 0x008fe400078e00ff */
[----:B------:R-:W-:Y:S01]  /*1000*/  @!P3 IMAD.WIDE.U32 R38, R29, R20, R38 ;  /* 0x000000141d26b225 */ /* 0x000fe200078e0026 */
[----:B------:R-:W-:-:S02]  /*1010*/  @P3 MOV R20, 0xff800000 ;  /* 0xff80000000143802 */ /* 0x000fc40000000f00 */
[----:B------:R1:W-:Y:S01]  /*1020*/  @P5 STS [R3+0x1800], R12 ;  /* 0x0018000c03005388 */ /* 0x0003e20000000800 */
[----:B----4-:R-:W2:Y:S01]  /*1030*/  @!P0 LDC.64 R16, c[0x0][0x268] ;  /* 0x00009a00ff108b82 */ /* 0x010ea20000000a00 */
[C---:B-----5:R-:W-:Y:S01]  /*1040*/  @!P4 LEA R36, P2, R34.reuse, R18, 0x2 ;  /* 0x000000122224c211 */ /* 0x060fe200078410ff */
[----:B------:R-:W-:Y:S01]  /*1050*/  @!P3 IMAD.IADD R21, R39, 0x1, R21 ;  /* 0x000000012715b824 */ /* 0x000fe200078e0215 */
[----:B------:R-:W-:Y:S01]  /*1060*/  @!PT LDS RZ, [RZ] ;  /* 0x00000000fffff984 */ /* 0x000fe20000000800 */
[----:B------:R-:W-:Y:S01]  /*1070*/  @!PT LDS RZ, [RZ] ;  /* 0x00000000fffff984 */ /* 0x000fe20000000800 */
[----:B------:R-:W-:Y:S01]  /*1080*/  @!PT LDS RZ, [RZ] ;  /* 0x00000000fffff984 */ /* 0x000fe20000000800 */
[----:B------:R3:W-:Y:S01]  /*1090*/  @!P5 LDGSTS.E.LTC128B [R3+0x1800], desc[UR38][R14.64] ;  /* 0x018000000e03dfae */ /* 0x0007e2000b921966 */
[----:B------:R-:W-:Y:S01]  /*10a0*/  @!P0 IMAD.MOV.U32 R35, RZ, RZ, R27 ;  /* 0x000000ffff238224 */ /* 0x000fe200078e001b */
[----:B------:R-:W-:Y:S02]  /*10b0*/  @!P4 LEA.HI.X R37, R34, R19, R30, 0x2, P2 ;  /* 0x000000132225c211 */ /* 0x000fe400010f141e */
[----:B------:R4:W-:Y:S01]  /*10c0*/  @P4 STS [R3+0x1c00], R11 ;  /* 0x001c000b03004388 */ /* 0x0009e20000000800 */
[----:B------:R-:W5:Y:S01]  /*10d0*/  @!P6 LDC.64 R18, c[0x0][0x268] ;  /* 0x00009a00ff12eb82 */ /* 0x000f620000000a00 */
[----:B------:R-:W-:-:S02]  /*10e0*/  @!P0 MOV R34, R26 ;  /* 0x0000001a00228202 */ /* 0x000fc40000000f00 */
[----:B------:R-:W-:Y:S01]  /*10f0*/  @!PT LDS RZ, [RZ] ;  /* 0x00000000fffff984 */ /* 0x000fe20000000800 */
[----:B------:R-:W-:Y:S01]  /*1100*/  @!PT LDS RZ, [RZ] ;  /* 0x00000000fffff984 */ /* 0x000fe20000000800 */
[----:B------:R-:W-:Y:S01]  /*1110*/  @!PT LDS RZ, [RZ] ;  /* 0x00000000fffff984 */ /* 0x000fe20000000800 */
[----:B------:R5:W-:Y:S01]  /*1120*/  @!P4 LDGSTS.E.LTC128B [R3+0x1c00], desc[UR38][R36.64] ;  /* 0x01c000002403cfae */ /* 0x000be2000b921966 */
[----:B------:R-:W-:-:S03]  /*1130*/  IADD3 R29, R8, 0xe0, RZ ;  /* 0x000000e0081d7810 */ /* 0x000fc60007ffe0ff */
[----:B------:R4:W-:Y:S01]  /*1140*/  @P3 STS [R3+0x2000], R20 ;  /* 0x0020001403003388 */ /* 0x0009e20000000800 */
[----:B-1----:R-:W-:Y:S02]  /*1150*/  VIADD R12, R8, 0xb0 ;  /* 0x000000b0080c7836 */ /* 0x002fe40000000000 */
[-C--:B--2---:R-:W-:Y:S02]  /*1160*/  @!P0 IMAD R28, R28, R16.reuse, RZ ;  /* 0x000000101c1c8224 */ /* 0x084fe400078e02ff */
[C---:B------:R-:W-:Y:S01]  /*1170*/  @!P0 IMAD.WIDE.U32 R34, R23.reuse, R16, R34 ;  /* 0x0000001017228225 */ /* 0x040fe200078e0022 */
[----:B------:R-:W-:Y:S01]  /*1180*/  ISETP.GE.AND P5, PT, R12, R24, PT ;  /* 0x000000180c00720c */ /* 0x000fe20003fa6270 */
[----:B---3--:R-:W1:Y:S02]  /*1190*/  @!P3 LDC.64 R14, c[0x0][0x250] ;  /* 0x00009400ff0ebb82 */ /* 0x008e640000000a00 */
[----:B------:R-:W-:-:S04]  /*11a0*/  @!P0 IMAD R28, R23, R17, R28 ;  /* 0x00000011171c8224 */ /* 0x000fc800078e021c */
[----:B------:R-:W-:Y:S01]  /*11b0*/  @!P0 IMAD.IADD R23, R35, 0x1, R28 ;  /* 0x0000000123178824 */ /* 0x000fe200078e021c */
[----:B------:R-:W-:Y:S01]  /*11c0*/  IADD3 R28, R8, 0xc0, RZ ;  /* 0x000000c0081c7810 */ /* 0x000fe20007ffe0ff */
[----:B----4-:R-:W5:Y:S01]  /*11d0*/  @!P0 LDC.64 R10, c[0x0][0x250] ;  /* 0x00009400ff0a8b82 */ /* 0x010f620000000a00 */
[----:B------:R-:W-:Y:S02]  /*11e0*/  @!P6 MOV R35, R27 ;  /* 0x0000001b0023e202 */ /* 0x000fe40000000f00 */
[----:B------:R-:W-:Y:S02]  /*11f0*/  @P0 MOV R20, 0xff800000 ;  /* 0xff80000000140802 */ /* 0x000fe40000000f00 */
[----:B------:R-:W-:-:S03]  /*1200*/  ISETP.GE.AND P4, PT, R28, R24, PT ;  /* 0x000000181c00720c */ /* 0x000fc60003f86270 */
[----:B------:R-:W2:Y:S01]  /*1210*/  @!P6 LDC.64 R16, c[0x0][0x250] ;  /* 0x00009400ff10eb82 */ /* 0x000ea20000000a00 */
[----:B-1----:R-:W-:-:S04]  /*1220*/  @!P3 LEA R30, P2, R38, R14, 0x2 ;  /* 0x0000000e261eb211 */ /* 0x002fc800078410ff */
[----:B------:R-:W-:-:S03]  /*1230*/  @!P3 LEA.HI.X R31, R38, R15, R21, 0x2, P2 ;  /* 0x0000000f261fb211 */ /* 0x000fc600010f1415 */
[----:B------:R-:W1:Y:S01]  /*1240*/  @!P5 LDC.64 R14, c[0x0][0x268] ;  /* 0x00009a00ff0edb82 */ /* 0x000e620000000a00 */
[----:B------:R-:W-:Y:S02]  /*1250*/  @!P6 SHF.R.S32.HI R21, RZ, 0x1f, R22 ;  /* 0x0000001fff15e819 */ /* 0x000fe40000011416 */
[C---:B-----5:R-:W-:Y:S01]  /*1260*/  @!P0 LEA R36, P2, R34.reuse, R10, 0x2 ;  /* 0x0000000a22248211 */ /* 0x060fe200078410ff */
[----:B------:R-:W-:Y:S01]  /*1270*/  @!PT LDS RZ, [RZ] ;  /* 0x00000000fffff984 */ /* 0x000fe20000000800 */
[----:B------:R-:W-:Y:S01]  /*1280*/  @!PT LDS RZ, [RZ] ;  /* 0x00000000fffff984 */ /* 0x000fe20000000800 */
[----:B------:R-:W-:Y:S01]  /*1290*/  @!PT LDS RZ, [RZ] ;  /* 0x00000000fffff984 */ /* 0x000fe20000000800 */
[----:B------:R3:W-:Y:S02]  /*12a0*/  @!P3 LDGSTS.E.LTC128B [R3+0x2000], desc[UR38][R30.64] ;  /* 0x020000001e03bfae */ /* 0x0007e4000b921966 */
[----:B------:R-:W-:Y:S01]  /*12b0*/  @!P6 IMAD R21, R21, R18, RZ ;  /* 0x000000121515e224 */ /* 0x000fe200078e02ff */
[----:B------:R-:W-:Y:S01]  /*12c0*/  @!P0 LEA.HI.X R37, R34, R11, R23, 0x2, P2 ;  /* 0x0000000b22258211 */ /* 0x000fe200010f1417 */
[----:B------:R4:W-:Y:S01]  /*12d0*/  @P0 STS [R3+0x2400], R20 ;  /* 0x0024001403000388 */ /* 0x0009e20000000800 */
[----:B------:R-:W5:Y:S01]  /*12e0*/  @!P5 LDC.64 R10, c[0x0][0x250] ;  /* 0x00009400ff0adb82 */ /* 0x000f620000000a00 */
[----:B------:R-:W-:Y:S01]  /*12f0*/  @!P6 IMAD.MOV.U32 R34, RZ, RZ, R26 ;  /* 0x000000ffff22e224 */ /* 0x000fe200078e001a */
[----:B------:R-:W-:Y:S01]  /*1300*/  ISETP.GE.AND P2, PT, R29, R24, PT ;  /* 0x000000181d00720c */ /* 0x000fe20003f46270 */
[C---:B------:R-:W-:Y:S01]  /*1310*/  @!P6 IMAD R19, R22.reuse, R19, R21 ;  /* 0x000000131613e224 */ /* 0x040fe200078e0215 */
[----:B------:R-:W-:Y:S01]  /*1320*/  @!PT LDS RZ, [RZ] ;  /* 0x00000000fffff984 */ /* 0x000fe20000000800 */
[----:B------:R-:W-:Y:S01]  /*1330*/  @!PT LDS RZ, [RZ] ;  /* 0x00000000fffff984 */ /* 0x000fe20000000800 */
[----:B------:R-:W-:Y:S01]  /*1340*/  @!PT LDS RZ, [RZ] ;  /* 0x00000000fffff984 */ /* 0x000fe20000000800 */
[----:B------:R1:W-:Y:S01]  /*1350*/  @!P0 LDGSTS.E.LTC128B [R3+0x2400], desc[UR38][R36.64] ;  /* 0x0240000024038fae */ /* 0x0003e2000b921966 */
[----:B------:R-:W-:-:S03]  /*1360*/  @!P6 IMAD.WIDE.U32 R34, R22, R18, R34 ;  /* 0x000000121622e225 */ /* 0x000fc600078e0022 */
[----:B------:R-:W5:Y:S01]  /*1370*/  @!P4 LDC.64 R22, c[0x0][0x268] ;  /* 0x00009a00ff16cb82 */ /* 0x000f620000000a00 */
[----:B--2---:R-:W-:Y:S01]  /*1380*/  @!P6 LEA R38, P0, R34, R16, 0x2 ;  /* 0x000000102226e211 */ /* 0x004fe200078010ff */
[----:B---3--:R-:W-:Y:S01]  /*1390*/  VIADD R30, R8, 0xd0 ;  /* 0x000000d0081e7836 */ /* 0x008fe20000000000 */
[----:B------:R-:W-:Y:S02]  /*13a0*/  @!P4 SHF.R.S32.HI R31, RZ, 0x1f, R28 ;  /* 0x0000001fff1fc819 */ /* 0x000fe4000001141c */
[----:B----4-:R-:W-:Y:S02]  /*13b0*/  @!P5 SHF.R.S32.HI R20, RZ, 0x1f, R12 ;  /* 0x0000001fff14d819 */ /* 0x010fe4000001140c */
[----:B------:R-:W-:-:S03]  /*13c0*/  ISETP.GE.AND P3, PT, R30, R24, PT ;  /* 0x000000181e00720c */ /* 0x000fc60003f66270 */
[-C--:B-1----:R-:W-:Y:S01]  /*13d0*/  @!P5 IMAD R20, R20, R14.reuse, RZ ;  /* 0x0000000e1414d224 */ /* 0x082fe200078e02ff */
[----:B------:R-:W-:Y:S01]  /*13e0*/  @!P5 MOV R37, R27 ;  /* 0x0000001b0025d202 */ /* 0x000fe20000000f00 */
[----:B------:R-:W-:Y:S02]  /*13f0*/  @!P5 IMAD.MOV.U32 R36, RZ, RZ, R26 ;  /* 0x000000ffff24d224 */ /* 0x000fe400078e001a */
[C---:B------:R-:W-:Y:S01]  /*1400*/  @!P5 IMAD R21, R12.reuse, R15, R20 ;  /* 0x0000000f0c15d224 */ /* 0x040fe200078e0214 */
[----:B------:R-:W-:Y:S01]  /*1410*/  @!P6 IADD3 R15, R35, R19, RZ ;  /* 0x00000013230fe210 */ /* 0x000fe20007ffe0ff */
[----:B------:R-:W-:-:S03]  /*1420*/  @!P5 IMAD.WIDE.U32 R36, R12, R14, R36 ;  /* 0x0000000e0c24d225 */ /* 0x000fc600078e0024 */
[----:B------:R-:W-:Y:S01]  /*1430*/  @!P6 LEA.HI.X R39, R34, R17, R15, 0x2, P0 ;  /* 0x000000112227e211 */ /* 0x000fe200000f140f */
[----:B------:R-:W-:Y:S01]  /*1440*/  @P6 IMAD.MOV.U32 R20, RZ, RZ, -0x800000 ;  /* 0xff800000ff146424 */ /* 0x000fe200078e00ff */
[----:B------:R-:W1:Y:S01]  /*1450*/  @!P2 LDC.64 R14, c[0x0][0x268] ;  /* 0x00009a00ff0eab82 */ /* 0x000e620000000a00 */
[----:B------:R-:W-:Y:S01]  /*1460*/  @P5 IMAD.MOV.U32 R12, RZ, RZ, -0x800000 ;  /* 0xff800000ff0c5424 */ /* 0x000fe200078e00ff */
[----:B------:R-:W-:Y:S01]  /*1470*/  @!P5 IADD3 R16, R37, R21, RZ ;  /* 0x000000152510d210 */ /* 0x000fe20007ffe0ff */
[----:B-----5:R-:W-:Y:S01]  /*1480*/  @!P4 IMAD R31, R31, R22, RZ ;  /* 0x000000161f1fc224 */ /* 0x020fe200078e02ff */
[----:B------:R2:W-:Y:S01]  /*1490*/  @P6 STS [R3+0x2800], R20 ;  /* 0x0028001403006388 */ /* 0x0005e20000000800 */
[----:B------:R-:W-:Y:S02]  /*14a0*/  @!P5 LEA R34, P0, R36, R10, 0x2 ;  /* 0x0000000a2422d211 */ /* 0x000fe400078010ff */
[----:B------:R-:W-:Y:S01]  /*14b0*/  @!P4 IMAD R23, R28, R23, R31 ;  /* 0x000000171c17c224 */ /* 0x000fe200078e021f */
[----:B------:R-:W3:Y:S01]  /*14c0*/  @!P3 LDC.64 R18, c[0x0][0x268] ;  /* 0x00009a00ff12bb82 */ /* 0x000ee20000000a00 */
[----:B------:R-:W-:Y:S01]  /*14d0*/  @!PT LDS RZ, [RZ] ;  /* 0x00000000fffff984 */ /* 0x000fe20000000800 */
[----:B------:R-:W-:Y:S01]  /*14e0*/  @!PT LDS RZ, [RZ] ;  /* 0x00000000fffff984 */ /* 0x000fe20000000800 */
[----:B------:R-:W-:Y:S01]  /*14f0*/  @!PT LDS RZ, [RZ] ;  /* 0x00000000fffff984 */ /* 0x000fe20000000800 */
[----:B------:R-:W-:Y:S01]  /*1500*/  @!P6 LDGSTS.E.LTC128B [R3+0x2800], desc[UR38][R38.64] ;  /* 0x028000002603efae */ /* 0x000fe2000b921966 */
[----:B------:R-:W-:-:S02]  /*1510*/  @!P5 LEA.HI.X R35, R36, R11, R16, 0x2, P0 ;  /* 0x0000000b2423d211 */ /* 0x000fc400000f1410 */
[----:B------:R-:W-:Y:S01]  /*1520*/  @!P3 SHF.R.S32.HI R36, RZ, 0x1f, R30 ;  /* 0x0000001fff24b819 */ /* 0x000fe2000001141e */
[----:B------:R4:W-:Y:S03]  /*1530*/  @P5 STS [R3+0x2c00], R12 ;  /* 0x002c000c03005388 */ /* 0x0009e60000000800 */
[----:B------:R-:W5:Y:S01]  /*1540*/  @!P3 LDC.64 R16, c[0x0][0x250] ;  /* 0x00009400ff10bb82 */ /* 0x000f620000000a00 */
[----:B------:R-:W-:Y:S01]  /*1550*/  @!PT LDS RZ, [RZ] ;  /* 0x00000000fffff984 */ /* 0x000fe20000000800 */
[----:B------:R-:W-:Y:S01]  /*1560*/  @!PT LDS RZ, [RZ] ;  /* 0x00000000fffff984 */ /* 0x000fe20000000800 */
[----:B------:R-:W-:Y:S01]  /*1570*/  @!PT LDS RZ, [RZ] ;  /* 0x00000000fffff984 */ /* 0x000fe20000000800 */
[----:B------:R1:W-:Y:S07]  /*1580*/  @!P5 LDGSTS.E.LTC128B [R3+0x2c00], desc[UR38][R34.64] ;  /* 0x02c000002203dfae */ /* 0x0003ee000b921966 */
[----:B------:R-:W5:Y:S08]  /*1590*/  @!P2 LDC.64 R10, c[0x0][0x250] ;  /* 0x00009400ff0aab82 */ /* 0x000f700000000a00 */
[----:B--2---:R-:W2:Y:S01]  /*15a0*/  @!P4 LDC.64 R20, c[0x0][0x250] ;  /* 0x00009400ff14cb82 */ /* 0x004ea20000000a00 */
[----:B---3--:R-:W-:-:S04]  /*15b0*/  @!P3 IMAD R36, R36, R18, RZ ;  /* 0x000000122424b224 */ /* 0x008fc800078e02ff */
[C---:B------:R-:W-:Y:S02]  /*15c0*/  @!P3 IMAD R19, R30.reuse, R19, R36 ;  /* 0x000000131e13b224 */ /* 0x040fe400078e0224 */
[----:B----4-:R-:W-:Y:S02]  /*15d0*/  @P4 IMAD.MOV.U32 R12, RZ, RZ, -0x800000 ;  /* 0xff800000ff0c4424 */ /* 0x010fe400078e00ff */
[----:B------:R-:W-:-:S03]  /*15e0*/  @!P3 IMAD.WIDE.U32 R30, R30, R18, R26 ;  /* 0x000000121e1eb225 */ /* 0x000fc600078e001a */
[----:B------:R3:W-:Y:S01]  /*15f0*/  @P4 STS [R3+0x3000], R12 ;  /* 0x0030000c03004388 */ /* 0x0007e20000000800 */
[----:B-1----:R-:W-:Y:S01]  /*1600*/  @!P4 IMAD.WIDE.U32 R34, R28, R22, R26 ;  /* 0x000000161c22c225 */ /* 0x002fe200078e001a */
[----:B-----5:R-:W-:-:S03]  /*1610*/  @!P3 LEA R16, P5, R30, R16, 0x2 ;  /* 0x000000101e10b211 */ /* 0x020fc600078a10ff */
[----:B------:R-:W-:Y:S02]  /*1620*/  @!P4 IMAD.IADD R23, R35, 0x1, R23 ;  /* 0x000000012317c824 */ /* 0x000fe400078e0217 */
[----:B------:R-:W-:Y:S01]  /*1630*/  @!P3 IMAD.IADD R19, R31, 0x1, R19 ;  /* 0x000000011f13b824 */ /* 0x000fe200078e0213 */
[----:B--2---:R-:W-:-:S04]  /*1640*/  @!P4 LEA R20, P0, R34, R20, 0x2 ;  /* 0x000000142214c211 */ /* 0x004fc800078010ff */
[----:B------:R-:W-:Y:S02]  /*1650*/  @!P3 LEA.HI.X R17, R30, R17, R19, 0x2, P5 ;  /* 0x000000111e11b211 */ /* 0x000fe400028f1413 */
[----:B------:R-:W-:-:S05]  /*1660*/  @!P4 LEA.HI.X R21, R34, R21, R23, 0x2, P0 ;  /* 0x000000152215c211 */ /* 0x000fca00000f1417 */
[----:B------:R-:W-:Y:S01]  /*1670*/  @!PT LDS RZ, [RZ] ;  /* 0x00000000fffff984 */ /* 0x000fe20000000800 */
[----:B------:R-:W-:Y:S01]  /*1680*/  @!PT LDS RZ, [RZ] ;  /* 0x00000000fffff984 */ /* 0x000fe20000000800 */
[----:B------:R-:W-:Y:S01]  /*1690*/  @!PT LDS RZ, [RZ] ;  /* 0x00000000fffff984 */ /* 0x000fe20000000800 */
[----:B------:R2:W-:Y:S01]  /*16a0*/  @!P4 LDGSTS.E.LTC128B [R3+0x3000], desc[UR38][R20.64] ;  /* 0x030000001403cfae */ /* 0x0005e2000b921966 */
[----:B---3--:R-:W-:-:S05]  /*16b0*/  @!P2 SHF.R.S32.HI R12, RZ, 0x1f, R29 ;  /* 0x0000001fff0ca819 */ /* 0x008fca000001141d */
[----:B------:R-:W-:-:S04]  /*16c0*/  @!P2 IMAD R12, R12, R14, RZ ;  /* 0x0000000e0c0ca224 */ /* 0x000fc800078e02ff */
[C---:B------:R-:W-:Y:S01]  /*16d0*/  @!P2 IMAD R12, R29.reuse, R15, R12 ;  /* 0x0000000f1d0ca224 */ /* 0x040fe200078e020c */
[----:B------:R-:W-:Y:S01]  /*16e0*/  IADD3 R15, R8, 0xf0, RZ ;  /* 0x000000f0080f7810 */ /* 0x000fe20007ffe0ff */
[----:B------:R-:W-:Y:S01]  /*16f0*/  @!P2 IMAD.WIDE.U32 R28, R29, R14, R26 ;  /* 0x0000000e1d1ca225 */ /* 0x000fe200078e001a */
[----:B------:R-:W-:Y:S02]  /*1700*/  @P3 MOV R14, 0xff800000 ;  /* 0xff800000000e3802 */ /* 0x000fe40000000f00 */
[----:B------:R-:W-:Y:S02]  /*1710*/  ISETP.GE.AND P6, PT, R15, R24, PT ;  /* 0x000000180f00720c */ /* 0x000fe40003fc6270 */
[----:B------:R-:W-:Y:S01]  /*1720*/  @!P2 IADD3 R12, R29, R12, RZ ;  /* 0x0000000c1d0ca210 */ /* 0x000fe20007ffe0ff */
[----:B------:R1:W-:Y:S01]  /*1730*/  @P3 STS [R3+0x3400], R14 ;  /* 0x0034000e03003388 */ /* 0x0003e20000000800 */
[----:B------:R-:W-:-:S03]  /*1740*/  @!P2 LEA R10, P0, R28, R10, 0x2 ;  /* 0x0000000a1c0aa211 */ /* 0x000fc600078010ff */
[----:B------:R-:W-:Y:S01]  /*1750*/  @!PT LDS RZ, [RZ] ;  /* 0x00000000fffff984 */ /* 0x000fe20000000800 */
[----:B------:R-:W-:Y:S01]  /*1760*/  @!PT LDS RZ, [RZ] ;  /* 0x00000000fffff984 */ /* 0x000fe20000000800 */
[----:B------:R-:W-:Y:S01]  /*1770*/  @!PT LDS RZ, [RZ] ;  /* 0x00000000fffff984 */ /* 0x000fe20000000800 */
[----:B------:R2:W-:Y:S01]  /*1780*/  @!P3 LDGSTS.E.LTC128B [R3+0x3400], desc[UR38][R16.64] ;  /* 0x034000001003bfae */ /* 0x0005e2000b921966 */
[----:B------:R-:W-:-:S05]  /*1790*/  @!P2 LEA.HI.X R11, R28, R11, R12, 0x2, P0 ;  /* 0x0000000b1c0ba211 */ /* 0x000fca00000f140c */
[----:B------:R-:W-:Y:S01]  /*17a0*/  @P6 MOV R12, 0xff800000 ;  /* 0xff800000000c6802 */ /* 0x000fe20000000f00 */
[----:B-1----:R-:W-:-:S05]  /*17b0*/  @P2 IMAD.MOV.U32 R14, RZ, RZ, -0x800000 ;  /* 0xff800000ff0e2424 */ /* 0x002fca00078e00ff */
[----:B------:R2:W-:Y:S04]  /*17c0*/  @P2 STS [R3+0x3800], R14 ;  /* 0x0038000e03002388 */ /* 0x0005e80000000800 */
[----:B------:R-:W-:Y:S01]  /*17d0*/  @!PT LDS RZ, [RZ] ;  /* 0x00000000fffff984 */ /* 0x000fe20000000800 */
[----:B------:R-:W-:Y:S01]  /*17e0*/  @!PT LDS RZ, [RZ] ;  /* 0x00000000fffff984 */ /* 0x000fe20000000800 */
[----:B------:R-:W-:Y:S01]  /*17f0*/  @!PT LDS RZ, [RZ] ;  /* 0x00000000fffff984 */ /* 0x000fe20000000800 */
[----:B------:R2:W-:Y:S04]  /*1800*/  @!P2 LDGSTS.E.LTC128B [R3+0x3800], desc[UR38][R10.64] ;  /* 0x038000000a03afae */ /* 0x0005e8000b921966 */
[----:B------:R2:W-:Y:S01]  /*1810*/  @P6 STS [R3+0x3c00], R12 ;  /* 0x003c000c03006388 */ /* 0x0005e20000000800 */
[----:B------:R-:W-:Y:S05]  /*1820*/  @P6 BRA `(.L_x_234) ;  /* 0x00000000003c6947 */ /* 0x000fea0003800000 */
[----:B--2---:R-:W-:Y:S01]  /*1830*/  SHF.R.S32.HI R10, RZ, 0x1f, R15 ;  /* 0x0000001fff0a7819 */ /* 0x004fe2000001140f */
[----:B------:R-:W-:Y:S01]  /*1840*/  ULDC.64 UR4, c[0x0][0x268] ;  /* 0x00009a0000047ab9 */ /* 0x000fe20000000a00 */
[----:B------:R-:W-:Y:S02]  /*1850*/  MOV R16, R26 ;  /* 0x0000001a00107202 */ /* 0x000fe40000000f00 */
[----:B------:R-:W-:Y:S01]  /*1860*/  MOV R17, R27 ;  /* 0x0000001b00117202 */ /* 0x000fe20000000f00 */
[----:B------:R-:W-:Y:S02]  /*1870*/  IMAD R10, R10, UR4, RZ ;  /* 0x000000040a0a7c24 */ /* 0x000fe4000f8e02ff */
        /* <DEDUP_REMOVED lines=10> */
.L_x_234:
[----:B------:R-:W-:Y:S05]  /*1920*/  BSYNC B0 ;  /* 0x0000000000007941 */ /* 0x000fea0003800000 */
.L_x_233:
[----:B------:R-:W-:Y:S01]  /*1930*/  USHF.L.U32 UR4, UR36, 0x6, URZ ;  /* 0x0000000624047899 */ /* 0x000fe2000800063f */
[C---:B-1----:R-:W-:Y:S01]  /*1940*/  @P1 IMAD.HI.U32 R5, R9.reuse, R5, RZ ;  /* 0x0000000509051227 */ /* 0x042fe200078e00ff */
[----:B--23--:R-:W-:Y:S01]  /*1950*/  MOV R3, R9 ;  /* 0x0000000900037202 */ /* 0x00cfe20000000f00 */
[----:B------:R-:W0:Y:S01]  /*1960*/  LDGDEPBAR ;  /* 0x00000000000079af */ /* 0x000e220000000000 */
[----:B------:R-:W-:Y:S01]  /*1970*/  ISETP.GE.AND P0, PT, R9, R25, PT ;  /* 0x000000190900720c */ /* 0x000fe20003f06270 */
[----:B------:R-:W-:Y:S01]  /*1980*/  IMAD.SHL.U32 R14, R2, 0x4, RZ ;  /* 0x00000004020e7824 */ /* 0x000fe200078e00ff */
[----:B----4-:R-:W-:Y:S01]  /*1990*/  @P1 SHF.R.U32.HI R3, RZ, R0, R5 ;  /* 0x00000000ff031219 */ /* 0x010fe20000011605 */
[----:B------:R-:W-:Y:S01]  /*19a0*/  USHF.R.S32.HI UR5, URZ, 0x1f, UR4 ;  /* 0x0000001f3f057899 */ /* 0x000fe20008011404 */
[----:B------:R-:W-:Y:S01]  /*19b0*/  IADD3 R13, R13, -UR4, RZ ;  /* 0x800000040d0d7c10 */ /* 0x000fe2000fffe0ff */
[----:B------:R-:W-:Y:S01]  /*19c0*/  IMAD R0, R33, R6, RZ ;  /* 0x0000000621007224 */ /* 0x000fe200078e02ff */
[----:B------:R-:W-:-:S02]  /*19d0*/  SEL R5, R3, 0xffffffff, !P0 ;  /* 0xffffffff03057807 */ /* 0x000fc40004000000 */
[----:B------:R-:W-:Y:S01]  /*19e0*/  ISETP.GE.AND P4, PT, R14, R13, PT ;  /* 0x0000000d0e00720c */ /* 0x000fe20003f86270 */
[C---:B------:R-:W-:Y:S01]  /*19f0*/  IMAD.WIDE.U32 R22, R32.reuse, R6, UR4 ;  /* 0x0000000420167e25 */ /* 0x040fe2000f8e0006 */
[----:B------:R-:W-:Y:S01]  /*1a00*/  SHF.R.S32.HI R6, RZ, 0x1f, R3 ;  /* 0x0000001fff067819 */ /* 0x000fe20000011403 */
[----:B------:R-:W-:Y:S01]  /*1a10*/  ULDC.64 UR4, c[0x0][0x240] ;  /* 0x0000900000047ab9 */ /* 0x000fe20000000a00 */
[----:B------:R-:W-:Y:S01]  /*1a20*/  ISETP.LT.OR P4, PT, R5, RZ, P4 ;  /* 0x000000ff0500720c */ /* 0x000fe20002781670 */
[----:B------:R-:W-:Y:S01]  /*1a30*/  IMAD R7, R32, R7, R0 ;  /* 0x0000000720077224 */ /* 0x000fe200078e0200 */
[----:B------:R-:W-:Y:S01]  /*1a40*/  IADD3 R35, -R3, RZ, RZ ;  /* 0x000000ff03237210 */ /* 0x000fe20007ffe1ff */
[----:B------:R-:W1:Y:S01]  /*1a50*/  S2R R0, SR_CgaCtaId ;  /* 0x0000000000007919 */ /* 0x000e620000008800 */
[----:B------:R-:W-:Y:S01]  /*1a60*/  ISETP.LT.OR P5, PT, R24, 0x3, P4 ;  /* 0x000000031800780c */ /* 0x000fe200027a1670 */
[----:B------:R-:W-:Y:S01]  /*1a70*/  IMAD R6, R6, UR4, RZ ;  /* 0x0000000406067c24 */ /* 0x000fe2000f8e02ff */
[----:B------:R-:W-:Y:S01]  /*1a80*/  SHF.R.S32.HI R36, RZ, 0x1f, R14 ;  /* 0x0000001fff247819 */ /* 0x000fe2000001140e */
[----:B------:R-:W-:Y:S01]  /*1a90*/  IMAD.IADD R23, R23, 0x1, R7 ;  /* 0x0000000117177824 */ /* 0x000fe200078e0207 */
[----:B------:R-:W-:Y:S01]  /*1aa0*/  LEA R15, R8, R14, 0x6 ;  /* 0x0000000e080f7211 */ /* 0x000fe200078e30ff */
[----:B------:R-:W-:-:S02]  /*1ab0*/  IMAD R6, R3, UR5, R6 ;  /* 0x0000000503067c24 */ /* 0x000fc4000f8e0206 */
[----:B------:R-:W-:Y:S01]  /*1ac0*/  IMAD.WIDE.U32 R22, R3, UR4, R22 ;  /* 0x0000000403167c25 */ /* 0x000fe2000f8e0016 */
[----:B------:R-:W-:Y:S01]  /*1ad0*/  ULDC.64 UR4, c[0x0][0x230] ;  /* 0x00008c0000047ab9 */ /* 0x000fe20000000a00 */
[----:B------:R-:W2:Y:S02]  /*1ae0*/  @!P4 LDC.64 R20, c[0x0][0x238] ;  /* 0x00008e00ff14cb82 */ /* 0x000ea40000000a00 */
[----:B------:R-:W-:Y:S02]  /*1af0*/  IMAD R35, R4, R35, R9 ;  /* 0x0000002304237224 */ /* 0x000fe400078e0209 */
[----:B------:R-:W-:-:S03]  /*1b00*/  IMAD.IADD R23, R23, 0x1, R6 ;  /* 0x0000000117177824 */ /* 0x000fc600078e0206 */
        /* <DEDUP_REMOVED lines=11> */
[----:B-1----:R-:W-:Y:S02]  /*1bc0*/  LEA R0, R0, R3, 0x18 ;  /* 0x0000000300007211 */ /* 0x002fe400078ec0ff */
[----:B------:R-:W-:Y:S01]  /*1bd0*/  @!P4 IADD3.X R21, R41, R21, RZ, P2, !PT ;  /* 0x000000152915c210 */ /* 0x000fe200017fe4ff */
        /* <DEDUP_REMOVED lines=14> */
[----:B-1----:R-:W-:-:S04]  /*1cc0*/  @!P4 LEA R10, P2, R20, R10, 0x2 ;  /* 0x0000000a140ac211 */ /* 0x002fc800078410ff */
[----:B------:R-:W-:-:S05]  /*1cd0*/  @!P4 LEA.HI.X R11, R20, R11, R21, 0x2, P2 ;  /* 0x0000000b140bc211 */ /* 0x000fca00010f1415 */
[----:B------:R-:W-:Y:S04]  /*1ce0*/  @!P4 LDGSTS.E.BYPASS.LTC128B.128 [R12+0x5040], desc[UR38][R10.64] ;  /* 0x050400000a0ccfae */ /* 0x000fe8000b901d66 */
[----:B------:R-:W0:Y:S01]  /*1cf0*/  LDGDEPBAR ;  /* 0x00000000000079af */ /* 0x000e220000000000 */
[----:B--2---:R-:W-:-:S05]  /*1d00*/  @!P5 LEA R3, R15, R0, 0x2 ;  /* 0x000000000f03d211 */ /* 0x004fca00078e10ff */
[----:B------:R1:W-:Y:S04]  /*1d10*/  @!P5 LDGSTS.E.BYPASS.LTC128B.128 [R3+0x6040], desc[UR38][R6.64] ;  /* 0x060400000603dfae */ /* 0x0003e8000b901d66 */
[----:B------:R-:W0:Y:S01]  /*1d20*/  LDGDEPBAR ;  /* 0x00000000000079af */ /* 0x000e220000000000 */
[----:B-1----:R-:W-:Y:S01]  /*1d30*/  IMAD.SHL.U32 R3, R2, 0x10, RZ ;  /* 0x0000001002037824 */ /* 0x002fe200078e00ff */
[----:B------:R-:W-:-:S06]  /*1d40*/  DEPBAR.LE SB0, 0x3 ;  /* 0x000080c00000791a */ /* 0x000fcc0000000000 */
[----:B------:R-:W-:Y:S05]  /*1d50*/  WARPSYNC.ALL ;  /* 0x0000000000007948 */ /* 0x000fea0003800000 */
[----:B------:R-:W-:Y:S01]  /*1d60*/  LOP3.LUT R3, R3, 0xf0, RZ, 0xc0, !PT ;  /* 0x000000f003037812 */ /* 0x000fe200078ec0ff */
[----:B------:R-:W1:Y:S03]  /*1d70*/  S2UR UR4, SR_CTAID.Y ;  /* 0x00000000000479c3 */ /* 0x000e660000002600 */
[----:B------:R-:W-:Y:S02]  /*1d80*/  LOP3.LUT R6, R3, 0xf, R8, 0xf8, !PT ;  /* 0x0000000f03067812 */ /* 0x000fe400078ef808 */
[----:B------:R-:W-:-:S04]  /*1d90*/  SHF.R.U32.HI R3, RZ, 0x4, R3 ;  /* 0x00000004ff037819 */ /* 0x000fc80000011603 */
[----:B------:R-:W-:-:S04]  /*1da0*/  LOP3.LUT R3, R6, R3, RZ, 0x3c, !PT ;  /* 0x0000000306037212 */ /* 0x000fc800078e3cff */
[----:B------:R-:W-:Y:S01]  /*1db0*/  LEA R49, R3, R0, 0x2 ;  /* 0x0000000003317211 */ /* 0x000fe200078e10ff */
[----:B------:R-:W-:Y:S06]  /*1dc0*/  BAR.SYNC.DEFER_BLOCKING 0x0 ;  /* 0x0000000000007b1d */ /* 0x000fec0000010000 */
[----:B------:R-:W2:Y:S04]  /*1dd0*/  LDS R3, [R49+0x400] ;  /* 0x0004000031037984 */ /* 0x000ea80000000800 */
[----:B------:R-:W3:Y:S04]  /*1de0*/  LDS R48, [R49] ;  /* 0x0000000031307984 */ /* 0x000ee80000000800 */
[----:B------:R-:W4:Y:S04]  /*1df0*/  LDS R47, [R49+0x800] ;  /* 0x00080000312f7984 */ /* 0x000f280000000800 */
[----:B------:R-:W5:Y:S04]  /*1e00*/  LDS R46, [R49+0xc00] ;  /* 0x000c0000312e7984 */ /* 0x000f680000000800 */
[----:B------:R-:W1:Y:S04]  /*1e10*/  LDS R45, [R49+0x1000] ;  /* 0x00100000312d7984 */ /* 0x000e680000000800 */
[----:B------:R-:W1:Y:S04]  /*1e20*/  LDS R44, [R49+0x1400] ;  /* 0x00140000312c7984 */ /* 0x000e680000000800 */
[----:B------:R-:W1:Y:S04]  /*1e30*/  LDS R43, [R49+0x1800] ;  /* 0x00180000312b7984 */ /* 0x000e680000000800 */
[----:B------:R-:W1:Y:S04]  /*1e40*/  LDS R42, [R49+0x1c00] ;  /* 0x001c0000312a7984 */ /* 0x000e680000000800 */
[----:B------:R-:W1:Y:S04]  /*1e50*/  LDS R39, [R49+0x2000] ;  /* 0x0020000031277984 */ /* 0x000e680000000800 */
[----:B------:R-:W1:Y:S04]  /*1e60*/  LDS R38, [R49+0x2400] ;  /* 0x0024000031267984 */ /* 0x000e680000000800 */
[----:B------:R-:W1:Y:S01]  /*1e70*/  LDS R37, [R49+0x2800] ;  /* 0x0028000031257984 */ /* 0x000e620000000800 */
[----:B--2---:R-:W-:-:S03]  /*1e80*/  FSETP.NEU.FTZ.AND P3, PT, R3, -INF , PT ;  /* 0xff8000000300780b */ /* 0x004fc60003f7d000 */
[----:B------:R-:W2:Y:S01]  /*1e90*/  LDS R31, [R49+0x2c00] ;  /* 0x002c0000311f7984 */ /* 0x000ea20000000800 */
[----:B---3--:R-:W-:Y:S02]  /*1ea0*/  FMNMX.FTZ R7, R3, R48, !PT ;  /* 0x0000003003077209 */ /* 0x008fe40007810000 */
[----:B------:R-:W-:Y:S01]  /*1eb0*/  FSETP.NEU.FTZ.AND P5, PT, R48, -INF , PT ;  /* 0xff8000003000780b */ /* 0x000fe20003fbd000 */
[----:B------:R-:W3:Y:S01]  /*1ec0*/  LDS R30, [R49+0x3000] ;  /* 0x00300000311e7984 */ /* 0x000ee20000000800 */
[----:B----4-:R-:W-:Y:S02]  /*1ed0*/  FMNMX.FTZ R7, R7, R47, !PT ;  /* 0x0000002f07077209 */ /* 0x010fe40007810000 */
[----:B------:R-:W-:Y:S01]  /*1ee0*/  FSETP.NEU.FTZ.AND P2, PT, R47, -INF , PT ;  /* 0xff8000002f00780b */ /* 0x000fe20003f5d000 */
[----:B------:R-:W4:Y:S01]  /*1ef0*/  LDS R29, [R49+0x3400] ;  /* 0x00340000311d7984 */ /* 0x000f220000000800 */
[----:B-----5:R-:W-:-:S03]  /*1f00*/  FMNMX.FTZ R7, R7, R46, !PT ;  /* 0x0000002e07077209 */ /* 0x020fc60007810000 */
[----:B------:R-:W5:Y:S01]  /*1f10*/  LDS R28, [R49+0x3800] ;  /* 0x00380000311c7984 */ /* 0x000f620000000800 */
[----:B-1----:R-:W-:-:S03]  /*1f20*/  FMNMX.FTZ R7, R7, R45, !PT ;  /* 0x0000002d07077209 */ /* 0x002fc60007810000 */
[----:B------:R-:W1:Y:S01]  /*1f30*/  LDS R27, [R49+0x3c00] ;  /* 0x003c0000311b7984 */ /* 0x000e620000000800 */
[----:B------:R-:W-:-:S04]  /*1f40*/  FMNMX.FTZ R7, R7, R44, !PT ;  /* 0x0000002c07077209 */ /* 0x000fc80007810000 */
[----:B------:R-:W-:-:S04]  /*1f50*/  FMNMX.FTZ R7, R7, R43, !PT ;  /* 0x0000002b07077209 */ /* 0x000fc80007810000 */
[----:B------:R-:W-:-:S04]  /*1f60*/  FMNMX.FTZ R7, R7, R42, !PT ;  /* 0x0000002a07077209 */ /* 0x000fc80007810000 */
[----:B------:R-:W-:-:S04]  /*1f70*/  FMNMX.FTZ R7, R7, R39, !PT ;  /* 0x0000002707077209 */ /* 0x000fc80007810000 */
[----:B------:R-:W-:-:S04]  /*1f80*/  FMNMX.FTZ R7, R7, R38, !PT ;  /* 0x0000002607077209 */ /* 0x000fc80007810000 */
[----:B------:R-:W-:-:S04]  /*1f90*/  FMNMX.FTZ R7, R7, R37, !PT ;  /* 0x0000002507077209 */ /* 0x000fc80007810000 */
[----:B--2---:R-:W-:-:S04]  /*1fa0*/  FMNMX.FTZ R7, R7, R31, !PT ;  /* 0x0000001f07077209 */ /* 0x004fc80007810000 */
[----:B---3--:R-:W-:-:S04]  /*1fb0*/  FMNMX.FTZ R7, R7, R30, !PT ;  /* 0x0000001e07077209 */ /* 0x008fc80007810000 */
[----:B----4-:R-:W-:-:S04]  /*1fc0*/  FMNMX.FTZ R7, R7, R29, !PT ;  /* 0x0000001d07077209 */ /* 0x010fc80007810000 */
[----:B-----5:R-:W-:-:S04]  /*1fd0*/  FMNMX.FTZ R7, R7, R28, !PT ;  /* 0x0000001c07077209 */ /* 0x020fc80007810000 */
        /* <DEDUP_REMOVED lines=26> */
[--C-:B------:R-:W-:Y:S01]  /*2180*/  FADD.FTZ R16, R42, -R25.reuse ;  /* 0x800000192a107221 */ /* 0x100fe20000010000 */
[----:B------:R-:W-:Y:S01]  /*2190*/  FMUL.FTZ R17, R17, 1.4426950216293334961 ;  /* 0x3fb8aa3b11117820 */ /* 0x000fe20000410000 */
[--C-:B------:R-:W-:Y:S01]  /*21a0*/  FADD.FTZ R12, R39, -R25.reuse ;  /* 0x80000019270c7221 */ /* 0x100fe20000010000 */
[--C-:B------:R-:W-:Y:S01]  /*21b0*/  FADD.FTZ R11, R38, -R25.reuse ;  /* 0x80000019260b7221 */ /* 0x100fe20000010000 */
[----:B------:R-:W2:Y:S01]  /*21c0*/  MUFU.EX2 R23, R23 ;  /* 0x0000001700177308 */ /* 0x000ea20000000800 */
[----:B------:R-:W-:Y:S01]  /*21d0*/  FMUL.FTZ R16, R16, 1.4426950216293334961 ;  /* 0x3fb8aa3b10107820 */ /* 0x000fe20000410000 */
[----:B------:R-:W-:Y:S01]  /*21e0*/  FMUL.FTZ R12, R12, 1.4426950216293334961 ;  /* 0x3fb8aa3b0c0c7820 */ /* 0x000fe20000410000 */
[----:B------:R-:W-:Y:S01]  /*21f0*/  FMUL.FTZ R11, R11, 1.4426950216293334961 ;  /* 0x3fb8aa3b0b0b7820 */ /* 0x000fe20000410000 */
[--C-:B------:R-:W-:Y:S01]  /*2200*/  FADD.FTZ R10, R37, -R25.reuse ;  /* 0x80000019250a7221 */ /* 0x100fe20000010000 */
[--C-:B------:R-:W-:Y:S01]  /*2210*/  FADD.FTZ R7, R31, -R25.reuse ;  /* 0x800000191f077221 */ /* 0x100fe20000010000 */
[--C-:B------:R-:W-:Y:S01]  /*2220*/  FADD.FTZ R6, R30, -R25.reuse ;  /* 0x800000191e067221 */ /* 0x100fe20000010000 */
[--C-:B------:R-:W-:Y:S01]  /*2230*/  FADD.FTZ R3, R29, -R25.reuse ;  /* 0x800000191d037221 */ /* 0x100fe20000010000 */
[----:B------:R-:W3:Y:S01]  /*2240*/  MUFU.EX2 R22, R22 ;  /* 0x0000001600167308 */ /* 0x000ee20000000800 */
[----:B-1----:R-:W-:Y:S01]  /*2250*/  FADD.FTZ R19, RZ, R24 ;  /* 0x00000018ff137221 */ /* 0x002fe20000010000 */
[----:B------:R-:W-:Y:S01]  /*2260*/  FMUL.FTZ R10, R10, 1.4426950216293334961 ;  /* 0x3fb8aa3b0a0a7820 */ /* 0x000fe20000410000 */
[----:B------:R-:W-:Y:S01]  /*2270*/  FMUL.FTZ R7, R7, 1.4426950216293334961 ;  /* 0x3fb8aa3b07077820 */ /* 0x000fe20000410000 */
[----:B------:R-:W-:Y:S01]  /*2280*/  FMUL.FTZ R6, R6, 1.4426950216293334961 ;  /* 0x3fb8aa3b06067820 */ /* 0x000fe20000410000 */
[----:B------:R-:W-:Y:S01]  /*2290*/  FMUL.FTZ R3, R3, 1.4426950216293334961 ;  /* 0x3fb8aa3b03037820 */ /* 0x000fe20000410000 */
[--C-:B------:R-:W-:Y:S01]  /*22a0*/  FADD.FTZ R46, R28, -R25.reuse ;  /* 0x800000191c2e7221 */ /* 0x100fe20000010000 */
[----:B------:R-:W-:Y:S01]  /*22b0*/  FADD.FTZ R25, R27, -R25 ;  /* 0x800000191b197221 */ /* 0x000fe20000010000 */
[----:B------:R-:W1:Y:S01]  /*22c0*/  MUFU.EX2 R21, R21 ;  /* 0x0000001500157308 */ /* 0x000e620000000800 */
[----:B--2---:R-:W-:Y:S01]  /*22d0*/  FADD.FTZ R19, R19, R23 ;  /* 0x0000001713137221 */ /* 0x004fe20000010000 */
[----:B------:R-:W-:Y:S01]  /*22e0*/  FMUL.FTZ R46, R46, 1.4426950216293334961 ;  /* 0x3fb8aa3b2e2e7820 */ /* 0x000fe20000410000 */
[----:B------:R-:W-:Y:S01]  /*22f0*/  FMUL.FTZ R25, R25, 1.4426950216293334961 ;  /* 0x3fb8aa3b19197820 */ /* 0x000fe20000410000 */
[----:B------:R-:W-:-:S02]  /*2300*/  SEL R47, R2, 0xffffffff, P5 ;  /* 0xffffffff022f7807 */ /* 0x000fc40002800000 */
[----:B------:R-:W-:Y:S02]  /*2310*/  FSETP.NEU.FTZ.AND P5, PT, R45, -INF , PT ;  /* 0xff8000002d00780b */ /* 0x000fe40003fbd000 */
[----:B------:R-:W2:Y:S01]  /*2320*/  MUFU.EX2 R20, R20 ;  /* 0x0000001400147308 */ /* 0x000ea20000000800 */
[----:B---3--:R-:W-:Y:S01]  /*2330*/  FADD.FTZ R19, R19, R22 ;  /* 0x0000001613137221 */ /* 0x008fe20000010000 */
[C---:B------:R-:W-:Y:S01]  /*2340*/  @P3 IADD3 R47, R2.reuse, 0x10, RZ ;  /* 0x00000010022f3810 */ /* 0x040fe20007ffe0ff */
[----:B------:R-:W-:Y:S01]  /*2350*/  @P2 VIADD R47, R2, 0x20 ;  /* 0x00000020022f2836 */ /* 0x000fe20000000000 */
[----:B------:R-:W-:Y:S02]  /*2360*/  FSETP.NEU.FTZ.AND P3, PT, R44, -INF , PT ;  /* 0xff8000002c00780b */ /* 0x000fe40003f7d000 */
[----:B------:R-:W-:Y:S02]  /*2370*/  FSETP.NEU.FTZ.AND P2, PT, R43, -INF , PT ;  /* 0xff8000002b00780b */ /* 0x000fe40003f5d000 */
[----:B------:R-:W3:Y:S01]  /*2380*/  MUFU.EX2 R18, R18 ;  /* 0x0000001200127308 */ /* 0x000ee20000000800 */
[----:B-1----:R-:W-:Y:S01]  /*2390*/  FADD.FTZ R19, R19, R21 ;  /* 0x0000001513137221 */ /* 0x002fe20000010000 */
[----:B------:R-:W-:-:S02]  /*23a0*/  @P0 IADD3 R47, R2, 0x30, RZ ;  /* 0x00000030022f0810 */ /* 0x000fc40007ffe0ff */
[----:B------:R-:W-:Y:S02]  /*23b0*/  FSETP.NEU.FTZ.AND P0, PT, R42, -INF , PT ;  /* 0xff8000002a00780b */ /* 0x000fe40003f1d000 */
[C---:B------:R-:W-:Y:S02]  /*23c0*/  @P5 IADD3 R47, R2.reuse, 0x40, RZ ;  /* 0x00000040022f5810 */ /* 0x040fe40007ffe0ff */
[----:B------:R-:W1:Y:S01]  /*23d0*/  MUFU.EX2 R17, R17 ;  /* 0x0000001100117308 */ /* 0x000e620000000800 */
[----:B--2---:R-:W-:Y:S01]  /*23e0*/  FADD.FTZ R19, R19, R20 ;  /* 0x0000001413137221 */ /* 0x004fe20000010000 */
[C---:B------:R-:W-:Y:S01]  /*23f0*/  @P3 VIADD R47, R2.reuse, 0x50 ;  /* 0x00000050022f3836 */ /* 0x040fe20000000000 */
[----:B------:R-:W-:Y:S02]  /*2400*/  @P2 IADD3 R47, R2, 0x60, RZ ;  /* 0x00000060022f2810 */ /* 0x000fe40007ffe0ff */
[----:B------:R-:W-:Y:S02]  /*2410*/  FSETP.NEU.FTZ.AND P5, PT, R39, -INF , PT ;  /* 0xff8000002700780b */ /* 0x000fe40003fbd000 */
[----:B------:R-:W-:Y:S01]  /*2420*/  FSETP.NEU.FTZ.AND P3, PT, R38, -INF , PT ;  /* 0xff8000002600780b */ /* 0x000fe20003f7d000 */
[----:B------:R-:W2:Y:S01]  /*2430*/  MUFU.EX2 R16, R16 ;  /* 0x0000001000107308 */ /* 0x000ea20000000800 */
[----:B---3--:R-:W-:Y:S01]  /*2440*/  FADD.FTZ R19, R19, R18 ;  /* 0x0000001213137221 */ /* 0x008fe20000010000 */
[----:B------:R-:W-:-:S02]  /*2450*/  @P0 IADD3 R47, R2, 0x70, RZ ;  /* 0x00000070022f0810 */ /* 0x000fc40007ffe0ff */
[----:B------:R-:W-:Y:S02]  /*2460*/  FSETP.NEU.FTZ.AND P0, PT, R31, -INF , PT ;  /* 0xff8000001f00780b */ /* 0x000fe40003f1d000 */
[----:B------:R-:W-:Y:S02]  /*2470*/  FSETP.NEU.FTZ.AND P2, PT, R37, -INF , PT ;  /* 0xff8000002500780b */ /* 0x000fe40003f5d000 */
[----:B------:R-:W3:Y:S01]  /*2480*/  MUFU.EX2 R12, R12 ;  /* 0x0000000c000c7308 */ /* 0x000ee20000000800 */
[----:B-1----:R-:W-:Y:S01]  /*2490*/  FADD.FTZ R19, R19, R17 ;  /* 0x0000001113137221 */ /* 0x002fe20000010000 */
[----:B------:R-:W-:Y:S01]  /*24a0*/  @P5 VIADD R47, R2, 0x80 ;  /* 0x00000080022f5836 */ /* 0x000fe20000000000 */
[----:B------:R-:W-:Y:S02]  /*24b0*/  FSETP.NEU.FTZ.AND P5, PT, R30, -INF , PT ;  /* 0xff8000001e00780b */ /* 0x000fe40003fbd000 */
[----:B------:R-:W-:Y:S02]  /*24c0*/  @P3 IADD3 R47, R2, 0x90, RZ ;  /* 0x00000090022f3810 */ /* 0x000fe40007ffe0ff */
[----:B------:R-:W-:Y:S01]  /*24d0*/  FSETP.NEU.FTZ.AND P3, PT, R29, -INF , PT ;  /* 0xff8000001d00780b */ /* 0x000fe20003f7d000 */
[----:B------:R-:W1:Y:S01]  /*24e0*/  MUFU.EX2 R11, R11 ;  /* 0x0000000b000b7308 */ /* 0x000e620000000800 */
[----:B--2---:R-:W-:-:S02]  /*24f0*/  FADD.FTZ R19, R19, R16 ;  /* 0x0000001013137221 */ /* 0x004fc40000010000 */
[C---:B------:R-:W-:Y:S01]  /*2500*/  @P2 IADD3 R47, R2.reuse, 0xa0, RZ ;  /* 0x000000a0022f2810 */ /* 0x040fe20007ffe0ff */
[----:B------:R-:W-:Y:S01]  /*2510*/  @P0 VIADD R47, R2, 0xb0 ;  /* 0x000000b0022f0836 */ /* 0x000fe20000000000 */
[----:B------:R-:W-:Y:S02]  /*2520*/  FSETP.NEU.FTZ.AND P2, PT, R28, -INF , PT ;  /* 0xff8000001c00780b */ /* 0x000fe40003f5d000 */
[----:B------:R-:W-:Y:S01]  /*2530*/  FSETP.NEU.FTZ.AND P0, PT, R27, -INF , PT ;  /* 0xff8000001b00780b */ /* 0x000fe20003f1d000 */
[----:B------:R-:W2:Y:S01]  /*2540*/  MUFU.EX2 R10, R10 ;  /* 0x0000000a000a7308 */ /* 0x000ea20000000800 */
[----:B---3--:R-:W-:Y:S01]  /*2550*/  FADD.FTZ R19, R19, R12 ;  /* 0x0000000c13137221 */ /* 0x008fe20000010000 */
[C---:B------:R-:W-:Y:S02]  /*2560*/  @P5 IADD3 R47, R2.reuse, 0xc0, RZ ;  /* 0x000000c0022f5810 */ /* 0x040fe40007ffe0ff */
[C---:B------:R-:W-:Y:S02]  /*2570*/  @P3 IADD3 R47, R2.reuse, 0xd0, RZ ;  /* 0x000000d0022f3810 */ /* 0x040fe40007ffe0ff */
[----:B------:R-:W-:-:S02]  /*2580*/  ISETP.NE.AND P3, PT, R2, RZ, PT ;  /* 0x000000ff0200720c */ /* 0x000fc40003f65270 */
[----:B------:R-:W3:Y:S01]  /*2590*/  MUFU.EX2 R7, R7 ;  /* 0x0000000700077308 */ /* 0x000ee20000000800 */
[----:B-1----:R-:W-:Y:S01]  /*25a0*/  FADD.FTZ R19, R19, R11 ;  /* 0x0000000b13137221 */ /* 0x002fe20000010000 */
[C---:B------:R-:W-:Y:S02]  /*25b0*/  @P2 VIADD R47, R2.reuse, 0xe0 ;  /* 0x000000e0022f2836 */ /* 0x040fe40000000000 */
[----:B------:R-:W-:-:S04]  /*25c0*/  @P0 IADD3 R47, R2, 0xf0, RZ ;  /* 0x000000f0022f0810 */ /* 0x000fc80007ffe0ff */
[----:B------:R-:W1:Y:S01]  /*25d0*/  MUFU.EX2 R6, R6 ;  /* 0x0000000600067308 */ /* 0x000e620000000800 */
[----:B--2---:R-:W-:-:S07]  /*25e0*/  FADD.FTZ R19, R19, R10 ;  /* 0x0000000a13137221 */ /* 0x004fce0000010000 */
[----:B------:R-:W2:Y:S01]  /*25f0*/  MUFU.EX2 R3, R3 ;  /* 0x0000000300037308 */ /* 0x000ea20000000800 */
[----:B---3--:R-:W-:-:S07]  /*2600*/  FADD.FTZ R19, R19, R7 ;  /* 0x0000000713137221 */ /* 0x008fce0000010000 */
[----:B------:R-:W3:Y:S01]  /*2610*/  MUFU.EX2 R46, R46 ;  /* 0x0000002e002e7308 */ /* 0x000ee20000000800 */
[----:B-1----:R-:W-:-:S07]  /*2620*/  FADD.FTZ R19, R19, R6 ;  /* 0x0000000613137221 */ /* 0x002fce0000010000 */
[----:B------:R-:W1:Y:S01]  /*2630*/  MUFU.EX2 R25, R25 ;  /* 0x0000001900197308 */ /* 0x000e620000000800 */
[----:B--2---:R-:W-:-:S04]  /*2640*/  FADD.FTZ R19, R19, R3 ;  /* 0x0000000313137221 */ /* 0x004fc80000010000 */
[----:B---3--:R-:W-:-:S04]  /*2650*/  FADD.FTZ R19, R19, R46 ;  /* 0x0000002e13137221 */ /* 0x008fc80000010000 */
[----:B-1----:R-:W-:-:S05]  /*2660*/  FADD.FTZ R19, R19, R25 ;  /* 0x0000001913137221 */ /* 0x002fca0000010000 */
        /* <DEDUP_REMOVED lines=12> */
[----:B------:R-:W3:Y:S01]  /*2730*/  S2R R19, SR_TID.X ;  /* 0x0000000000137919 */ /* 0x000ee20000002100 */
[----:B-1----:R-:W-:Y:S01]  /*2740*/  VIMNMX R31, R27, R31, !PT ;  /* 0x0000001f1b1f7248 */ /* 0x002fe20007fe0100 */
[----:B--2---:R-:W-:Y:S01]  /*2750*/  FADD.FTZ R28, R29, R28 ;  /* 0x0000001c1d1c7221 */ /* 0x004fe20000010000 */
[----:B------:R-:W-:-:S03]  /*2760*/  HFMA2.MMA R29, -RZ, RZ, 0, 0 ;  /* 0x00000000ff1d7435 */ /* 0x000fc600000001ff */
[----:B------:R-:W1:Y:S01]  /*2770*/  SHFL.BFLY PT, R30, R31, 0x1, 0x1f ;  /* 0x0c201f001f1e7f89 */ /* 0x000e6200000e0000 */
[----:B------:R-:W2:Y:S01]  /*2780*/  MUFU.LG2 R27, R28 ;  /* 0x0000001c001b7308 */ /* 0x000ea20000000c00 */
[----:B------:R-:W-:Y:S02]  /*2790*/  FSETP.NE.FTZ.AND P0, PT, R28, RZ, PT ;  /* 0x000000ff1c00720b */ /* 0x000fe40003f15000 */
[----:B---3--:R-:W-:-:S11]  /*27a0*/  ISETP.GT.OR P2, PT, R19, 0xff, P3 ;  /* 0x000000ff1300780c */ /* 0x008fd60001f44670 */
[----:B------:R-:W3:Y:S01]  /*27b0*/  @P0 MUFU.RCP R29, R28 ;  /* 0x0000001c001d0308 */ /* 0x000ee20000001000 */
[----:B------:R-:W-:Y:S01]  /*27c0*/  ISETP.NE.AND P0, PT, RZ, UR4, PT ;  /* 0x00000004ff007c0c */ /* 0x000fe2000bf05270 */
[----:B--2---:R-:W-:Y:S01]  /*27d0*/  FFMA.FTZ R27, R27, 0.69314718246459960938, R26 ;  /* 0x3f3172181b1b7823 */ /* 0x004fe2000001001a */
[----:B-1----:R-:W-:Y:S01]  /*27e0*/  VIMNMX R30, R31, R30, !PT ;  /* 0x0000001e1f1e7248 */ /* 0x002fe20007fe0100 */
[-C--:B---3--:R-:W-:Y:S01]  /*27f0*/  FMUL.FTZ R24, R24, R29.reuse ;  /* 0x0000001d18187220 */ /* 0x088fe20000410000 */
[-C--:B------:R-:W-:Y:S01]  /*2800*/  FMUL.FTZ R23, R23, R29.reuse ;  /* 0x0000001d17177220 */ /* 0x080fe20000410000 */
        /* <DEDUP_REMOVED lines=13> */
[----:B------:R-:W-:Y:S01]  /*28e0*/  FMUL.FTZ R29, R25, R29 ;  /* 0x0000001d191d7220 */ /* 0x000fe20000410000 */
[----:B------:R-:W-:Y:S06]  /*28f0*/  @P0 BRA `(.L_x_235) ;  /* 0x00000000007c0947 */ /* 0x000fec0003800000 */
        /* <DEDUP_REMOVED lines=30> */
.L_x_236:
[----:B------:R-:W-:Y:S05]  /*2ae0*/  BSYNC B0 ;  /* 0x0000000000007941 */ /* 0x000fea0003800000 */
.L_x_235:
[----:B-1----:R-:W-:Y:S01]  /*2af0*/  IMAD R38, R8, 0x4, R0 ;  /* 0x0000000408267824 */ /* 0x002fe200078e0200 */
[----:B------:R-:W-:Y:S01]  /*2b00*/  STS [R49], R24 ;  /* 0x0000001831007388 */ /* 0x000fe20000000800 */
[----:B------:R-:W-:Y:S01]  /*2b10*/  BSSY B1, `(.L_x_237) ;  /* 0x00000ed000017945 */ /* 0x000fe20003800000 */
[----:B------:R-:W-:Y:S02]  /*2b20*/  IMAD.MOV.U32 R9, RZ, RZ, RZ ;  /* 0x000000ffff097224 */ /* 0x000fe400078e00ff */
[----:B------:R-:W-:Y:S04]  /*2b30*/  STS [R49+0x400], R23 ;  /* 0x0004001731007388 */ /* 0x000fe80000000800 */
[----:B------:R-:W-:Y:S04]  /*2b40*/  STS [R49+0x800], R22 ;  /* 0x0008001631007388 */ /* 0x000fe80000000800 */
[----:B------:R-:W-:Y:S04]  /*2b50*/  STS [R49+0xc00], R21 ;  /* 0x000c001531007388 */ /* 0x000fe80000000800 */
[----:B------:R-:W-:Y:S04]  /*2b60*/  STS [R49+0x1000], R20 ;  /* 0x0010001431007388 */ /* 0x000fe80000000800 */
[----:B------:R-:W-:Y:S04]  /*2b70*/  STS [R49+0x1400], R18 ;  /* 0x0014001231007388 */ /* 0x000fe80000000800 */
[----:B------:R-:W-:Y:S04]  /*2b80*/  STS [R49+0x1800], R17 ;  /* 0x0018001131007388 */ /* 0x000fe80000000800 */
[----:B------:R-:W-:Y:S04]  /*2b90*/  STS [R49+0x1c00], R16 ;  /* 0x001c001031007388 */ /* 0x000fe80000000800 */
[----:B------:R1:W-:Y:S04]  /*2ba0*/  STS [R49+0x2000], R12 ;  /* 0x0020000c31007388 */ /* 0x0003e80000000800 */
[----:B------:R-:W-:Y:S04]  /*2bb0*/  STS [R49+0x2400], R11 ;  /* 0x0024000b31007388 */ /* 0x000fe80000000800 */
[----:B------:R2:W-:Y:S04]  /*2bc0*/  STS [R49+0x2800], R10 ;  /* 0x0028000a31007388 */ /* 0x0005e80000000800 */
[----:B------:R-:W-:Y:S04]  /*2bd0*/  STS [R49+0x2c00], R7 ;  /* 0x002c000731007388 */ /* 0x000fe80000000800 */
[----:B------:R-:W-:Y:S04]  /*2be0*/  STS [R49+0x3000], R6 ;  /* 0x0030000631007388 */ /* 0x000fe80000000800 */
[----:B------:R-:W-:Y:S04]  /*2bf0*/  STS [R49+0x3400], R3 ;  /* 0x0034000331007388 */ /* 0x000fe80000000800 */
[----:B------:R-:W-:Y:S01]  /*2c00*/  STS [R49+0x3800], R46 ;  /* 0x0038002e31007388 */ /* 0x000fe20000000800 */
[----:B-1----:R-:W-:-:S03]  /*2c10*/  MOV R12, RZ ;  /* 0x000000ff000c7202 */ /* 0x002fc60000000f00 */
[----:B------:R-:W-:Y:S04]  /*2c20*/  STS [R49+0x3c00], R29 ;  /* 0x003c001d31007388 */ /* 0x000fe80000000800 */
[----:B------:R-:W-:Y:S01]  /*2c30*/  @!P2 STS [R38+0x4000], R30 ;  /* 0x0040001e2600a388 */ /* 0x000fe20000000800 */
[----:B--2---:R-:W-:Y:S01]  /*2c40*/  CS2R R10, SRZ ;  /* 0x00000000000a7805 */ /* 0x004fe2000001ff00 */
[----:B------:R-:W-:Y:S06]  /*2c50*/  BAR.SYNC.DEFER_BLOCKING 0x0 ;  /* 0x0000000000007b1d */ /* 0x000fec0000010000 */
        /* <DEDUP_REMOVED lines=17> */
[----:B------:R-:W-:Y:S01]  /*2d70*/  CS2R R10, SRZ ;  /* 0x00000000000a7805 */ /* 0x000fe2000001ff00 */
[----:B------:R-:W-:Y:S01]  /*2d80*/  IMAD.MOV.U32 R20, RZ, RZ, RZ ;  /* 0x000000ffff147224 */ /* 0x000fe200078e00ff */
[----:B------:R-:W-:-:S07]  /*2d90*/  MOV R9, RZ ;  /* 0x000000ff00097202 */ /* 0x000fce0000000f00 */
.L_x_241:
        /* <DEDUP_REMOVED lines=142> */
.L_x_240:
[----:B------:R-:W-:Y:S05]  /*3680*/  BSYNC B0 ;  /* 0x0000000000007941 */ /* 0x000fea0003800000 */
.L_x_239:
[----:B------:R-:W-:Y:S05]  /*3690*/  @!P5 BRA `(.L_x_238) ;  /* 0x0000000000d0d947 */ /* 0x000fea0003800000 */
[----:B------:R-:W-:Y:S01]  /*36a0*/  VIADD R4, R42, 0x3 ;  /* 0x000000032a047836 */ /* 0x000fe20000000000 */
[----:B------:R-:W-:Y:S01]  /*36b0*/  HFMA2.MMA R20, -RZ, RZ, 0, 1.78813934326171875e-07 ;  /* 0x00000003ff147435 */ /* 0x000fe200000001ff */
[----:B------:R-:W-:-:S03]  /*36c0*/  IMAD.MOV.U32 R6, RZ, RZ, RZ ;  /* 0x000000ffff067224 */ /* 0x000fc600078e00ff */
[----:B------:R-:W-:-:S07]  /*36d0*/  SHF.R.S32.HI R7, RZ, 0x1f, R4 ;  /* 0x0000001fff077819 */ /* 0x000fce0000011404 */
.L_x_242:
        /* <DEDUP_REMOVED lines=48> */
.L_x_238:
[----:B------:R-:W-:Y:S05]  /*39e0*/  BSYNC B1 ;  /* 0x0000000000017941 */ /* 0x000fea0003800000 */
.L_x_237:
        /* <DEDUP_REMOVED lines=29> */
.L_x_243:
        /* <DEDUP_REMOVED lines=12> */
.L_x_1590:


//--------------------- .text._ZN7cutlass13device_kernelIN5flash19FlashAttnFwdCombineIN4cute5tupleIJNS3_1CILi16EEENS5_ILi64EEEEEELi7ELi256ELi1ELb0ELb0ENS_10bfloat16_tEfNS_4arch4Sm90EEEEEvNT_6ParamsE --------------------------
	.section	.text._ZN7cutlass13device_kernelIN5flash19FlashAttnFwdCombineIN4cute5tupleIJNS3_1CILi16EEENS5_ILi64EEEEEELi7ELi256ELi1ELb0ELb0ENS_10bfloat16_tEfNS_4arch4Sm90EEEEEvNT_6ParamsE,"ax",@progbits
	.align	128
.text._ZN7cutlass13device_kernelIN5flash19FlashAttnFwdCombineIN4cute5tupleIJNS3_1CILi16EEENS5_ILi64EEEEEELi7ELi256ELi1ELb0ELb0ENS_10bfloat16_tEfNS_4arch4Sm90EEEEEvNT_6ParamsE:
        .type           _ZN7cutlass13device_kernelIN5flash19FlashAttnFwdCombineIN4cute5tupleIJNS3_1CILi16EEENS5_ILi64EEEEEELi7ELi256ELi1ELb0ELb0ENS_10bfloat16_tEfNS_4arch4Sm90EEEEEvNT_6ParamsE,@function
        .size           _ZN7cutlass13device_kernelIN5flash19FlashAttnFwdCombineIN4cute5tupleIJNS3_1CILi16EEENS5_ILi64EEEEEELi7ELi256ELi1ELb0ELb0ENS_10bfloat16_tEfNS_4arch4Sm90EEEEEvNT_6ParamsE,(.L_x_1591 - _ZN7cutlass13device_kernelIN5flash19FlashAttnFwdCombineIN4cute5tupleIJNS3_1CILi16EEENS5_ILi64EEEEEELi7ELi256ELi1ELb0ELb0ENS_10bfloat16_tEfNS_4arch4Sm90EEEEEvNT_6ParamsE)
        .other          _ZN7cutlass13device_kernelIN5flash19FlashAttnFwdCombineIN4cute5tupleIJNS3_1CILi16EEENS5_ILi64EEEEEELi7ELi256ELi1ELb0ELb0ENS_10bfloat16_tEfNS_4arch4Sm90EEEEEvNT_6ParamsE,@"STO_CUDA_ENTRY STV_DEFAULT"
_ZN7cutlass13device_kernelIN5flash19FlashAttnFwdCombineIN4cute5tupleIJNS3_1CILi16EEENS5_ILi64EEEEEELi7ELi256ELi1ELb0ELb0ENS_10bfloat16_tEfNS_4arch4Sm90EEEEEvNT_6ParamsE:
        /* <DEDUP_REMOVED lines=58> */
.L_x_244:
        /* <DEDUP_REMOVED lines=23> */
[----:B------:R-:W-:Y:S01]  /*0510*/  ULDC.64 UR4, c[0x0][0x278] ;  /* 0x00009e0000047ab9 */ /* 0x000fe20000000a00 */
[----:B------:R-:W-:Y:S01]  /*0520*/  IMAD.MOV.U32 R11, RZ, RZ, R12 ;  /* 0x000000ffff0b7224 */ /* 0x000fe200078e000c */
[C---:B------:R-:W-:Y:S01]  /*0530*/  IADD3 R20, R8.reuse, 0x30, RZ ;  /* 0x0000003008147810 */ /* 0x040fe20007ffe0ff */
[----:B------:R-:W-:Y:S02]  /*0540*/  IMAD R14, R33, UR4, RZ ;  /* 0x00000004210e7c24 */ /* 0x000fe4000f8e02ff */
[----:B------:R-:W-:Y:S01]  /*0550*/  VIADD R28, R8, 0x10 ;  /* 0x00000010081c7836 */ /* 0x000fe20000000000 */
[----:B------:R-:W3:Y:S01]  /*0560*/  S2UR UR6, SR_CgaCtaId ;  /* 0x00000000000679c3 */ /* 0x000ee20000008800 */
[----:B------:R-:W-:Y:S01]  /*0570*/  IMAD.WIDE.U32 R26, R32, UR4, RZ ;  /* 0x00000004201a7c25 */ /* 0x000fe2000f8e00ff */
[----:B------:R-:W-:-:S03]  /*0580*/  ISETP.GE.AND P5, PT, R20, R24, PT ;  /* 0x000000181400720c */ /* 0x000fc60003fa6270 */
[----:B------:R-:W-:Y:S01]  /*0590*/  IMAD R14, R32, UR5, R14 ;  /* 0x00000005200e7c24 */ /* 0x000fe2000f8e020e */
[----:B------:R-:W-:Y:S01]  /*05a0*/  ULDC.64 UR4, c[0x0][0x270] ;  /* 0x00009c0000047ab9 */ /* 0x000fe20000000a00 */
[----:B------:R-:W-:Y:S01]  /*05b0*/  VIADD R21, R8, 0x20 ;  /* 0x0000002008157836 */ /* 0x000fe20000000000 */
[----:B------:R-:W5:Y:S01]  /*05c0*/  @!P3 LDC.64 R18, c[0x0][0x268] ;  /* 0x00009a00ff12bb82 */ /* 0x000f620000000a00 */
[----:B------:R-:W-:Y:S02]  /*05d0*/  @!P3 SHF.R.S32.HI R22, RZ, 0x1f, R8 ;  /* 0x0000001fff16b819 */ /* 0x000fe40000011408 */
[----:B------:R-:W-:Y:S02]  /*05e0*/  IADD3 R27, R27, R14, RZ ;  /* 0x0000000e1b1b7210 */ /* 0x000fe40007ffe0ff */
[----:B------:R-:W-:Y:S02]  /*05f0*/  ISETP.GE.AND P6, PT, R21, R24, PT ;  /* 0x000000181500720c */ /* 0x000fe40003fc6270 */
[----:B--2---:R-:W-:-:S13]  /*0600*/  ISETP.NE.AND P0, PT, R15, 0x1, PT ;  /* 0x000000010f00780c */ /* 0x004fda0003f05270 */
[----:B------:R-:W2:Y:S01]  /*0610*/  @P0 LDC R16, c[0x0][0x2bc] ;  /* 0x0000af00ff100b82 */ /* 0x000ea20000000800 */
[----:B-----5:R-:W-:-:S04]  /*0620*/  @!P3 IMAD R22, R22, R18, RZ ;  /* 0x000000121616b224 */ /* 0x020fc800078e02ff */
[----:B------:R-:W-:-:S03]  /*0630*/  @!P3 IMAD R22, R8, R19, R22 ;  /* 0x000000130816b224 */ /* 0x000fc600078e0216 */
[----:B------:R-:W5:Y:S01]  /*0640*/  @P0 LDC R10, c[0x0][0x2c0] ;  /* 0x0000b000ff0a0b82 */ /* 0x000f620000000800 */
[----:B--2---:R-:W-:-:S05]  /*0650*/  @P0 IMAD.HI.U32 R16, R12, R16, RZ ;  /* 0x000000100c100227 */ /* 0x004fca00078e00ff */
[----:B-----5:R-:W-:Y:S02]  /*0660*/  @P0 SHF.R.U32.HI R11, RZ, R10, R16 ;  /* 0x0000000aff0b0219 */ /* 0x020fe40000011610 */
[----:B------:R-:W-:Y:S02]  /*0670*/  ISETP.GE.AND P0, PT, R28, R24, PT ;  /* 0x000000181c00720c */ /* 0x000fe40003f06270 */
[--C-:B------:R-:W-:Y:S01]  /*0680*/  SHF.R.S32.HI R10, RZ, 0x1f, R11.reuse ;  /* 0x0000001fff0a7819 */ /* 0x100fe2000001140b */
[----:B------:R-:W-:Y:S02]  /*0690*/  IMAD.MOV R14, RZ, RZ, -R11 ;  /* 0x000000ffff0e7224 */ /* 0x000fe400078e0a0b */
[----:B------:R-:W-:-:S04]  /*06a0*/  IMAD.WIDE.U32 R26, R11, UR4, R26 ;  /* 0x000000040b1a7c25 */ /* 0x000fc8000f8e001a */
[----:B------:R-:W-:Y:S02]  /*06b0*/  IMAD R12, R15, R14, R12 ;  /* 0x0000000e0f0c7224 */ /* 0x000fe400078e020c */
[----:B------:R-:W2:Y:S01]  /*06c0*/  @!P3 LDC.64 R14, c[0x0][0x250] ;  /* 0x00009400ff0ebb82 */ /* 0x000ea20000000a00 */
[----:B------:R-:W-:Y:S01]  /*06d0*/  IMAD R10, R10, UR4, RZ ;  /* 0x000000040a0a7c24 */ /* 0x000fe2000f8e02ff */
[----:B------:R-:W-:Y:S01]  /*06e0*/  UMOV UR4, 0x400 ;  /* 0x0000040000047882 */ /* 0x000fe20000000000 */
[----:B------:R-:W-:Y:S01]  /*06f0*/  IADD3 R26, P2, R12, R26, RZ ;  /* 0x0000001a0c1a7210 */ /* 0x000fe20007f5e0ff */
[----:B---3--:R-:W-:Y:S01]  /*0700*/  ULEA UR4, UR6, UR4, 0x18 ;  /* 0x0000000406047291 */ /* 0x008fe2000f8ec03f */
[----:B------:R-:W-:Y:S01]  /*0710*/  IMAD R10, R11, UR5, R10 ;  /* 0x000000050b0a7c24 */ /* 0x000fe2000f8e020a */
[----:B------:R-:W-:Y:S01]  /*0720*/  SHF.R.S32.HI R11, RZ, 0x1f, R12 ;  /* 0x0000001fff0b7819 */ /* 0x000fe2000001140c */
[----:B------:R-:W-:Y:S01]  /*0730*/  @P3 IMAD.MOV.U32 R12, RZ, RZ, -0x800000 ;  /* 0xff800000ff0c3424 */ /* 0x000fe200078e00ff */
[----:B------:R-:W3:Y:S01]  /*0740*/  @!P0 LDC.64 R16, c[0x0][0x268] ;  /* 0x00009a00ff108b82 */ /* 0x000ee20000000a00 */
[----:B------:R-:W-:Y:S01]  /*0750*/  @!P0 SHF.R.S32.HI R23, RZ, 0x1f, R28 ;  /* 0x0000001fff178819 */ /* 0x000fe2000001141c */
[----:B------:R-:W-:Y:S01]  /*0760*/  @!P6 IMAD.MOV.U32 R38, RZ, RZ, R26 ;  /* 0x000000ffff26e224 */ /* 0x000fe200078e001a */
[----:B------:R-:W-:-:S02]  /*0770*/  IADD3.X R27, R11, R27, R10, P2, !PT ;  /* 0x0000001b0b1b7210 */ /* 0x000fc400017fe40a */
[----:B------:R-:W-:Y:S02]  /*0780*/  LEA R3, R3, UR4, 0x2 ;  /* 0x0000000403037c11 */ /* 0x000fe4000f8e10ff */
[----:B------:R-:W-:Y:S01]  /*0790*/  @!P6 MOV R39, R27 ;  /* 0x0000001b0027e202 */ /* 0x000fe20000000f00 */
[----:B------:R-:W5:Y:S01]  /*07a0*/  @!P0 LDC.64 R10, c[0x0][0x250] ;  /* 0x00009400ff0a8b82 */ /* 0x000f620000000a00 */
[----:B------:R-:W-:Y:S01]  /*07b0*/  @!P3 IMAD.WIDE.U32 R34, R8, R18, R26 ;  /* 0x000000120822b225 */ /* 0x000fe200078e001a */
[----:B------:R1:W-:Y:S03]  /*07c0*/  @P3 STS [R3], R12 ;  /* 0x0000000c03003388 */ /* 0x0003e60000000800 */
[----:B------:R-:W-:Y:S01]  /*07d0*/  @!P3 IMAD.IADD R22, R35, 0x1, R22 ;  /* 0x000000012316b824 */ /* 0x000fe200078e0216 */
[C---:B--2---:R-:W-:Y:S02]  /*07e0*/  @!P3 LEA R30, P2, R34.reuse, R14, 0x2 ;  /* 0x0000000e221eb211 */ /* 0x044fe400078410ff */
[----:B------:R-:W2:Y:S02]  /*07f0*/  @!P6 LDC.64 R18, c[0x0][0x268] ;  /* 0x00009a00ff12eb82 */ /* 0x000ea40000000a00 */
[----:B------:R-:W-:Y:S01]  /*0800*/  @!P3 LEA.HI.X R31, R34, R15, R22, 0x2, P2 ;  /* 0x0000000f221fb211 */ /* 0x000fe200010f1416 */
[----:B---3--:R-:W-:-:S05]  /*0810*/  @!P0 IMAD R23, R23, R16, RZ ;  /* 0x0000001017178224 */ /* 0x008fca00078e02ff */
[----:B------:R-:W3:Y:S01]  /*0820*/  @!P5 LDC.64 R14, c[0x0][0x268] ;  /* 0x00009a00ff0edb82 */ /* 0x000ee20000000a00 */
[----:B------:R-:W-:Y:S01]  /*0830*/  @!PT LDS RZ, [RZ] ;  /* 0x00000000fffff984 */ /* 0x000fe20000000800 */
[----:B------:R-:W-:Y:S01]  /*0840*/  @!PT LDS RZ, [RZ] ;  /* 0x00000000fffff984 */ /* 0x000fe20000000800 */
[----:B------:R-:W-:Y:S01]  /*0850*/  @!PT LDS RZ, [RZ] ;  /* 0x00000000fffff984 */ /* 0x000fe20000000800 */
[----:B------:R3:W-:Y:S01]  /*0860*/  @!P3 LDGSTS.E.LTC128B [R3], desc[UR38][R30.64] ;  /* 0x000000001e03bfae */ /* 0x0007e2000b921966 */
[C---:B------:R-:W-:Y:S01]  /*0870*/  @!P0 IMAD R22, R28.reuse, R17, R23 ;  /* 0x000000111c168224 */ /* 0x040fe200078e0217 */
[----:B------:R-:W-:Y:S01]  /*0880*/  @!P6 SHF.R.S32.HI R23, RZ, 0x1f, R21 ;  /* 0x0000001fff17e819 */ /* 0x000fe20000011415 */
[----:B------:R-:W-:-:S04]  /*0890*/  @!P0 IMAD.WIDE.U32 R28, R28, R16, R26 ;  /* 0x000000101c1c8225 */ /* 0x000fc800078e001a */
[----:B------:R-:W4:Y:S01]  /*08a0*/  @!P6 LDC.64 R16, c[0x0][0x250] ;  /* 0x00009400ff10eb82 */ /* 0x000f220000000a00 */
[----:B------:R-:W-:Y:S01]  /*08b0*/  @!P0 IMAD.IADD R22, R29, 0x1, R22 ;  /* 0x000000011d168824 */ /* 0x000fe200078e0216 */
[----:B-1----:R-:W-:Y:S02]  /*08c0*/  @P0 MOV R12, 0xff800000 ;  /* 0xff800000000c0802 */ /* 0x002fe40000000f00 */
[----:B-----5:R-:W-:Y:S02]  /*08d0*/  @!P0 LEA R34, P2, R28, R10, 0x2 ;  /* 0x0000000a1c228211 */ /* 0x020fe400078410ff */
[----:B------:R-:W-:Y:S01]  /*08e0*/  IADD3 R29, R8, 0x50, RZ ;  /* 0x00000050081d7810 */ /* 0x000fe20007ffe0ff */
[----:B------:R1:W-:Y:S01]  /*08f0*/  @P0 STS [R3+0x400], R12 ;  /* 0x0004000c03000388 */ /* 0x0003e20000000800 */
[----:B------:R-:W-:Y:S01]  /*0900*/  @!P0 LEA.HI.X R35, R28, R11, R22, 0x2, P2 ;  /* 0x0000000b1c238211 */ /* 0x000fe200010f1416 */
[----:B------:R-:W-:Y:S01]  /*0910*/  VIADD R28, R8, 0x60 ;  /* 0x00000060081c7836 */ /* 0x000fe20000000000 */
[----:B------:R-:W5:Y:S01]  /*0920*/  @!P5 LDC.64 R10, c[0x0][0x250] ;  /* 0x00009400ff0adb82 */ /* 0x000f620000000a00 */
[----:B------:R-:W-:Y:S01]  /*0930*/  ISETP.GE.AND P3, PT, R29, R24, PT ;  /* 0x000000181d00720c */ /* 0x000fe20003f66270 */
[-C--:B--2---:R-:W-:Y:S01]  /*0940*/  @!P6 IMAD R23, R23, R18.reuse, RZ ;  /* 0x000000121717e224 */ /* 0x084fe200078e02ff */
[----:B------:R-:W-:Y:S01]  /*0950*/  @!P5 SHF.R.S32.HI R22, RZ, 0x1f, R20 ;  /* 0x0000001fff16d819 */ /* 0x000fe20000011414 */
[C---:B------:R-:W-:Y:S01]  /*0960*/  @!P6 IMAD.WIDE.U32 R38, R21.reuse, R18, R38 ;  /* 0x000000121526e225 */ /* 0x040fe200078e0026 */
[----:B------:R-:W-:Y:S01]  /*0970*/  ISETP.GE.AND P2, PT, R28, R24, PT ;  /* 0x000000181c00720c */ /* 0x000fe20003f46270 */
[----:B------:R-:W-:Y:S01]  /*0980*/  @!PT LDS RZ, [RZ] ;  /* 0x00000000fffff984 */ /* 0x000fe20000000800 */
[----:B------:R-:W-:Y:S01]  /*0990*/  @!PT LDS RZ, [RZ] ;  /* 0x00000000fffff984 */ /* 0x000fe20000000800 */
[----:B------:R-:W-:Y:S01]  /*09a0*/  @!PT LDS RZ, [RZ] ;  /* 0x00000000fffff984 */ /* 0x000fe20000000800 */
[----:B------:R2:W-:Y:S02]  /*09b0*/  @!P0 LDGSTS.E.LTC128B [R3+0x400], desc[UR38][R34.64] ;  /* 0x0040000022038fae */ /* 0x0005e4000b921966 */
[----:B------:R-:W-:-:S02]  /*09c0*/  @!P6 IMAD R19, R21, R19, R23 ;  /* 0x000000131513e224 */ /* 0x000fc400078e0217 */
[----:B---3--:R-:W-:Y:S02]  /*09d0*/  @!P5 IMAD R30, R22, R14, RZ ;  /* 0x0000000e161ed224 */ /* 0x008fe400078e02ff */
[----:B------:R-:W-:Y:S02]  /*09e0*/  @P6 IMAD.MOV.U32 R21, RZ, RZ, -0x800000 ;  /* 0xff800000ff156424 */ /* 0x000fe400078e00ff */
[----:B------:R-:W-:Y:S01]  /*09f0*/  @!P5 IMAD R30, R20, R15, R30 ;  /* 0x0000000f141ed224 */ /* 0x000fe200078e021e */
[----:B------:R-:W-:Y:S02]  /*0a00*/  @!P6 IADD3 R15, R39, R19, RZ ;  /* 0x00000013270fe210 */ /* 0x000fe40007ffe0ff */
[----:B------:R-:W3:Y:S01]  /*0a10*/  @!P3 LDC.64 R18, c[0x0][0x268] ;  /* 0x00009a00ff12bb82 */ /* 0x000ee20000000a00 */
[----:B----4-:R-:W-:Y:S01]  /*0a20*/  @!P6 LEA R36, P0, R38, R16, 0x2 ;  /* 0x000000102624e211 */ /* 0x010fe200078010ff */
[----:B------:R4:W-:Y:S01]  /*0a30*/  @P6 STS [R3+0x800], R21 ;  /* 0x0008001503006388 */ /* 0x0009e20000000800 */
[----:B------:R-:W-:-:S02]  /*0a40*/  @P5 IMAD.MOV.U32 R16, RZ, RZ, -0x800000 ;  /* 0xff800000ff105424 */ /* 0x000fc400078e00ff */
[----:B-1----:R-:W-:Y:S01]  /*0a50*/  VIADD R12, R8, 0x40 ;  /* 0x00000040080c7836 */ /* 0x002fe20000000000 */
[----:B------:R-:W-:-:S04]  /*0a60*/  @!P6 LEA.HI.X R37, R38, R17, R15, 0x2, P0 ;  /* 0x000000112625e211 */ /* 0x000fc800000f140f */
[----:B------:R-:W-:Y:S01]  /*0a70*/  ISETP.GE.AND P4, PT, R12, R24, PT ;  /* 0x000000180c00720c */ /* 0x000fe20003f86270 */
[----:B------:R-:W-:Y:S01]  /*0a80*/  @!PT LDS RZ, [RZ] ;  /* 0x00000000fffff984 */ /* 0x000fe20000000800 */
[----:B------:R-:W-:Y:S01]  /*0a90*/  @!PT LDS RZ, [RZ] ;  /* 0x00000000fffff984 */ /* 0x000fe20000000800 */
[----:B------:R-:W-:Y:S01]  /*0aa0*/  @!PT LDS RZ, [RZ] ;  /* 0x00000000fffff984 */ /* 0x000fe20000000800 */
[----:B------:R1:W-:Y:S04]  /*0ab0*/  @!P6 LDGSTS.E.LTC128B [R3+0x800], desc[UR38][R36.64] ;  /* 0x008000002403efae */ /* 0x0003e8000b921966 */
[----:B------:R3:W-:Y:S01]  /*0ac0*/  @P5 STS [R3+0xc00], R16 ;  /* 0x000c001003005388 */ /* 0x0007e20000000800 */
[----:B--2---:R-:W-:Y:S01]  /*0ad0*/  @!P5 MOV R35, R27 ;  /* 0x0000001b0023d202 */ /* 0x004fe20000000f00 */
[----:B------:R-:W-:-:S04]  /*0ae0*/  @!P5 IMAD.MOV.U32 R34, RZ, RZ, R26 ;  /* 0x000000ffff22d224 */ /* 0x000fc800078e001a */
[----:B------:R-:W-:Y:S02]  /*0af0*/  @!P5 IMAD.WIDE.U32 R34, R20, R14, R34 ;  /* 0x0000000e1422d225 */ /* 0x000fe400078e0022 */
[----:B------:R-:W2:Y:S03]  /*0b00*/  @!P4 LDC.64 R22, c[0x0][0x268] ;  /* 0x00009a00ff16cb82 */ /* 0x000ea60000000a00 */
[----:B------:R-:W-:Y:S02]  /*0b10*/  @!P5 IADD3 R17, R35, R30, RZ ;  /* 0x0000001e2311d210 */ /* 0x000fe40007ffe0ff */
[C---:B-----5:R-:W-:Y:S02]  /*0b20*/  @!P5 LEA R30, P0, R34.reuse, R10, 0x2 ;  /* 0x0000000a221ed211 */ /* 0x060fe400078010ff */
[----:B------:R-:W-:Y:S01]  /*0b30*/  @!P4 SHF.R.S32.HI R35, RZ, 0x1f, R12 ;  /* 0x0000001fff23c819 */ /* 0x000fe2000001140c */
[----:B------:R-:W5:Y:S01]  /*0b40*/  @!P2 LDC.64 R14, c[0x0][0x268] ;  /* 0x00009a00ff0eab82 */ /* 0x000f620000000a00 */
[----:B------:R-:W-:Y:S01]  /*0b50*/  @!P5 LEA.HI.X R31, R34, R11, R17, 0x2, P0 ;  /* 0x0000000b221fd211 */ /* 0x000fe200000f1411 */
[----:B------:R-:W-:-:S04]  /*0b60*/  @P4 IMAD.MOV.U32 R34, RZ, RZ, -0x800000 ;  /* 0xff800000ff224424 */ /* 0x000fc800078e00ff */
[----:B------:R-:W-:Y:S01]  /*0b70*/  @!PT LDS RZ, [RZ] ;  /* 0x00000000fffff984 */ /* 0x000fe20000000800 */
[----:B------:R-:W-:Y:S01]  /*0b80*/  @!PT LDS RZ, [RZ] ;  /* 0x00000000fffff984 */ /* 0x000fe20000000800 */
[----:B------:R-:W-:Y:S01]  /*0b90*/  @!PT LDS RZ, [RZ] ;  /* 0x00000000fffff984 */ /* 0x000fe20000000800 */
[----:B------:R2:W-:Y:S01]  /*0ba0*/  @!P5 LDGSTS.E.LTC128B [R3+0xc00], desc[UR38][R30.64] ;  /* 0x00c000001e03dfae */ /* 0x0005e2000b921966 */
[----:B-1----:R-:W-:Y:S01]  /*0bb0*/  @!P3 SHF.R.S32.HI R36, RZ, 0x1f, R29 ;  /* 0x0000001fff24b819 */ /* 0x002fe2000001141d */
[----:B----4-:R-:W1:Y:S01]  /*0bc0*/  @!P4 LDC.64 R20, c[0x0][0x250] ;  /* 0x00009400ff14cb82 */ /* 0x010e620000000a00 */
[----:B------:R-:W-:Y:S01]  /*0bd0*/  @!P3 IMAD.MOV.U32 R37, RZ, RZ, R27 ;  /* 0x000000ffff25b224 */ /* 0x000fe200078e001b */
[----:B------:R-:W-:Y:S02]  /*0be0*/  @P4 STS [R3+0x1000], R34 ;  /* 0x0010002203004388 */ /* 0x000fe40000000800 */
[----:B---3--:R-:W-:-:S04]  /*0bf0*/  @!P3 IMAD R36, R36, R18, RZ ;  /* 0x000000122424b224 */ /* 0x008fc800078e02ff */
[----:B------:R-:W3:Y:S01]  /*0c00*/  @!P3 LDC.64 R16, c[0x0][0x250] ;  /* 0x00009400ff10bb82 */ /* 0x000ee20000000a00 */
[----:B--2---:R-:W-:Y:S02]  /*0c10*/  @!P4 IMAD R35, R35, R22, RZ ;  /* 0x000000162323c224 */ /* 0x004fe400078e02ff */
[----:B------:R-:W-:Y:S01]  /*0c20*/  @!P3 IMAD R19, R29, R19, R36 ;  /* 0x000000131d13b224 */ /* 0x000fe200078e0224 */
[----:B------:R-:W-:Y:S01]  /*0c30*/  @!P3 MOV R36, R26 ;  /* 0x0000001a0024b202 */ /* 0x000fe20000000f00 */
[----:B------:R-:W-:-:S03]  /*0c40*/  @!P4 IMAD R23, R12, R23, R35 ;  /* 0x000000170c17c224 */ /* 0x000fc600078e0223 */
[----:B------:R-:W2:Y:S01]  /*0c50*/  @!P2 LDC.64 R10, c[0x0][0x250] ;  /* 0x00009400ff0aab82 */ /* 0x000ea20000000a00 */
[----:B------:R-:W-:-:S04]  /*0c60*/  @!P3 IMAD.WIDE.U32 R36, R29, R18, R36 ;  /* 0x000000121d24b225 */ /* 0x000fc800078e0024 */
[----:B------:R-:W-:Y:S01]  /*0c70*/  @!P3 IMAD.IADD R19, R37, 0x1, R19 ;  /* 0x000000012513b824 */ /* 0x000fe200078e0213 */
[----:B------:R-:W-:Y:S01]  /*0c80*/  @!P2 SHF.R.S32.HI R30, RZ, 0x1f, R28 ;  /* 0x0000001fff1ea819 */ /* 0x000fe2000001141c */
[----:B------:R-:W-:Y:S01]  /*0c90*/  @!P4 IMAD.WIDE.U32 R34, R12, R22, R26 ;  /* 0x000000160c22c225 */ /* 0x000fe200078e001a */
[----:B------:R-:W-:-:S03]  /*0ca0*/  IADD3 R12, R8, 0x70, RZ ;  /* 0x00000070080c7810 */ /* 0x000fc60007ffe0ff */
[----:B-----5:R-:W-:Y:S01]  /*0cb0*/  @!P2 IMAD R30, R30, R14, RZ ;  /* 0x0000000e1e1ea224 */ /* 0x020fe200078e02ff */
[----:B------:R-:W-:Y:S01]  /*0cc0*/  ISETP.GE.AND P6, PT, R12, R24, PT ;  /* 0x000000180c00720c */ /* 0x000fe20003fc6270 */
[----:B------:R-:W-:Y:S01]  /*0cd0*/  @!P4 IMAD.IADD R23, R35, 0x1, R23 ;  /* 0x000000012317c824 */ /* 0x000fe200078e0217 */
[----:B-1----:R-:W-:Y:S01]  /*0ce0*/  @!P4 LEA R20, P0, R34, R20, 0x2 ;  /* 0x000000142214c211 */ /* 0x002fe200078010ff */
[----:B------:R-:W-:Y:S01]  /*0cf0*/  @!P2 IMAD R15, R28, R15, R30 ;  /* 0x0000000f1c0fa224 */ /* 0x000fe200078e021e */
[----:B---3--:R-:W-:Y:S01]  /*0d00*/  @!P3 LEA R16, P5, R36, R16, 0x2 ;  /* 0x000000102410b211 */ /* 0x008fe200078a10ff */
[----:B------:R-:W-:Y:S01]  /*0d10*/  @!P2 IMAD.WIDE.U32 R28, R28, R14, R26 ;  /* 0x0000000e1c1ca225 */ /* 0x000fe200078e001a */
[----:B------:R-:W-:Y:S02]  /*0d20*/  @!P4 LEA.HI.X R21, R34, R21, R23, 0x2, P0 ;  /* 0x000000152215c211 */ /* 0x000fe400000f1417 */
[----:B------:R-:W-:Y:S02]  /*0d30*/  @P3 MOV R14, 0xff800000 ;  /* 0xff800000000e3802 */ /* 0x000fe40000000f00 */
[----:B------:R-:W-:Y:S01]  /*0d40*/  @!P2 IADD3 R15, R29, R15, RZ ;  /* 0x0000000f1d0fa210 */ /* 0x000fe20007ffe0ff */
[----:B------:R-:W-:Y:S01]  /*0d50*/  @!PT LDS RZ, [RZ] ;  /* 0x00000000fffff984 */ /* 0x000fe20000000800 */
[----:B------:R-:W-:Y:S01]  /*0d60*/  @!PT LDS RZ, [RZ] ;  /* 0x00000000fffff984 */ /* 0x000fe20000000800 */
[----:B------:R-:W-:Y:S01]  /*0d70*/  @!PT LDS RZ, [RZ] ;  /* 0x00000000fffff984 */ /* 0x000fe20000000800 */
[----:B------:R3:W-:Y:S01]  /*0d80*/  @!P4 LDGSTS.E.LTC128B [R3+0x1000], desc[UR38][R20.64] ;  /* 0x010000001403cfae */ /* 0x0007e2000b921966 */
[----:B--2---:R-:W-:-:S02]  /*0d90*/  @!P2 LEA R10, P0, R28, R10, 0x2 ;  /* 0x0000000a1c0aa211 */ /* 0x004fc400078010ff */
[----:B------:R-:W-:Y:S01]  /*0da0*/  @!P3 LEA.HI.X R17, R36, R17, R19, 0x2, P5 ;  /* 0x000000112411b211 */ /* 0x000fe200028f1413 */
[----:B------:R1:W-:Y:S01]  /*0db0*/  @P3 STS [R3+0x1400], R14 ;  /* 0x0014000e03003388 */ /* 0x0003e20000000800 */
[----:B------:R-:W-:Y:S01]  /*0dc0*/  @!P2 LEA.HI.X R11, R28, R11, R15, 0x2, P0 ;  /* 0x0000000b1c0ba211 */ /* 0x000fe200000f140f */
[----:B------:R-:W-:Y:S02]  /*0dd0*/  @P2 IMAD.MOV.U32 R15, RZ, RZ, -0x800000 ;  /* 0xff800000ff0f2424 */ /* 0x000fe400078e00ff */
        /* <DEDUP_REMOVED lines=12> */
[----:B---3--:R-:W-:Y:S01]  /*0ea0*/  SHF.R.S32.HI R10, RZ, 0x1f, R12 ;  /* 0x0000001fff0a7819 */ /* 0x008fe2000001140c */
        /* <DEDUP_REMOVED lines=14> */
.L_x_246:
[----:B------:R-:W-:Y:S05]  /*0f90*/  BSYNC B0 ;  /* 0x0000000000007941 */ /* 0x000fea0003800000 */
.L_x_245:
[----:B------:R-:W-:Y:S01]  /*0fa0*/  USHF.L.U32 UR4, UR36, 0x6, URZ ;  /* 0x0000000624047899 */ /* 0x000fe2000800063f */
[C---:B-1----:R-:W-:Y:S01]  /*0fb0*/  @P1 IMAD.HI.U32 R5, R9.reuse, R5, RZ ;  /* 0x0000000509051227 */ /* 0x042fe200078e00ff */
[----:B------:R-:W-:Y:S01]  /*0fc0*/  ISETP.GE.AND P0, PT, R9, R25, PT ;  /* 0x000000190900720c */ /* 0x000fe20003f06270 */
[----:B------:R-:W0:Y:S01]  /*0fd0*/  LDGDEPBAR ;  /* 0x00000000000079af */ /* 0x000e220000000000 */
[----:B------:R-:W-:Y:S01]  /*0fe0*/  USHF.R.S32.HI UR5, URZ, 0x1f, UR4 ;  /* 0x0000001f3f057899 */ /* 0x000fe20008011404 */
[----:B--23--:R-:W-:Y:S01]  /*0ff0*/  IMAD.MOV.U32 R3, RZ, RZ, R9 ;  /* 0x000000ffff037224 */ /* 0x00cfe200078e0009 */
[----:B----4-:R-:W-:Y:S01]  /*1000*/  @P1 SHF.R.U32.HI R3, RZ, R0, R5 ;  /* 0x00000000ff031219 */ /* 0x010fe20000011605 */
[----:B------:R-:W-:Y:S01]  /*1010*/  IMAD.SHL.U32 R14, R2, 0x4, RZ ;  /* 0x00000004020e7824 */ /* 0x000fe200078e00ff */
[----:B------:R-:W-:Y:S01]  /*1020*/  IADD3 R13, R13, -UR4, RZ ;  /* 0x800000040d0d7c10 */ /* 0x000fe2000fffe0ff */
[-C--:B------:R-:W-:Y:S01]  /*1030*/  IMAD R0, R33, R6.reuse, RZ ;  /* 0x0000000621007224 */ /* 0x080fe200078e02ff */
[----:B------:R-:W-:Y:S01]  /*1040*/  SEL R5, R3, 0xffffffff, !P0 ;  /* 0xffffffff03057807 */ /* 0x000fe20004000000 */
[----:B------:R-:W-:Y:S01]  /*1050*/  IMAD.WIDE.U32 R22, R32, R6, UR4 ;  /* 0x0000000420167e25 */ /* 0x000fe2000f8e0006 */
[----:B------:R-:W-:Y:S01]  /*1060*/  ISETP.GE.AND P4, PT, R14, R13, PT ;  /* 0x0000000d0e00720c */ /* 0x000fe20003f86270 */
[----:B------:R-:W-:Y:S01]  /*1070*/  ULDC.64 UR4, c[0x0][0x240] ;  /* 0x0000900000047ab9 */ /* 0x000fe20000000a00 */
[--C-:B------:R-:W-:Y:S01]  /*1080*/  SHF.R.S32.HI R6, RZ, 0x1f, R3.reuse ;  /* 0x0000001fff067819 */ /* 0x100fe20000011403 */
        /* <DEDUP_REMOVED lines=8> */
[----:B------:R-:W-:-:S04]  /*1110*/  IMAD.WIDE.U32 R22, R3, UR4, R22 ;  /* 0x0000000403167c25 */ /* 0x000fc8000f8e0016 */
[----:B------:R-:W-:Y:S01]  /*1120*/  IMAD R6, R3, UR5, R6 ;  /* 0x0000000503067c24 */ /* 0x000fe2000f8e0206 */
[----:B------:R-:W2:Y:S01]  /*1130*/  @!P4 LDC.64 R20, c[0x0][0x238] ;  /* 0x00008e00ff14cb82 */ /* 0x000ea20000000a00 */
[----:B------:R-:W-:Y:S01]  /*1140*/  IMAD R35, R4, R35, R9 ;  /* 0x0000002304237224 */ /* 0x000fe200078e0209 */
[----:B------:R-:W-:Y:S01]  /*1150*/  ULDC.64 UR4, c[0x0][0x230] ;  /* 0x00008c0000047ab9 */ /* 0x000fe20000000a00 */
[----:B------:R-:W-:Y:S01]  /*1160*/  IMAD R15, R8, 0x40, R14 ;  /* 0x00000040080f7824 */ /* 0x000fe200078e020e */
[----:B------:R-:W-:Y:S02]  /*1170*/  IADD3 R23, R23, R6, RZ ;  /* 0x0000000617177210 */ /* 0x000fe40007ffe0ff */
[----:B------:R-:W-:Y:S02]  /*1180*/  SHF.R.S32.HI R34, RZ, 0x1f, R35 ;  /* 0x0000001fff227819 */ /* 0x000fe40000011423 */
        /* <DEDUP_REMOVED lines=13> */
[----:B------:R-:W-:Y:S01]  /*1260*/  @!P4 IMAD.X R21, R39, 0x1, R21, P2 ;  /* 0x000000012715c824 */ /* 0x000fe200010e0615 */
[----:B------:R-:W-:Y:S02]  /*1270*/  @!P4 LEA R3, R15, R0, 0x2 ;  /* 0x000000000f03c211 */ /* 0x000fe400078e10ff */
        /* <DEDUP_REMOVED lines=18> */
[----:B-1----:R-:W-:Y:S01]  /*13a0*/  SHF.L.U32 R3, R2, 0x4, RZ ;  /* 0x0000000402037819 */ /* 0x002fe200000006ff */
[----:B------:R-:W-:-:S06]  /*13b0*/  DEPBAR.LE SB0, 0x3 ;  /* 0x000080c00000791a */ /* 0x000fcc0000000000 */
[----:B------:R-:W-:Y:S05]  /*13c0*/  WARPSYNC.ALL ;  /* 0x0000000000007948 */ /* 0x000fea0003800000 */
[----:B------:R-:W-:Y:S01]  /*13d0*/  LOP3.LUT R3, R3, 0xf0, RZ, 0xc0, !PT ;  /* 0x000000f003037812 */ /* 0x000fe200078ec0ff */
[----:B------:R-:W1:Y:S03]  /*13e0*/  S2UR UR4, SR_CTAID.Y ;  /* 0x00000000000479c3 */ /* 0x000e660000002600 */
[----:B------:R-:W-:Y:S02]  /*13f0*/  LOP3.LUT R6, R3, 0xf, R8, 0xf8, !PT ;  /* 0x0000000f03067812 */ /* 0x000fe400078ef808 */
[----:B------:R-:W-:-:S04]  /*1400*/  SHF.R.U32.HI R3, RZ, 0x4, R3 ;  /* 0x00000004ff037819 */ /* 0x000fc80000011603 */
[----:B------:R-:W-:-:S05]  /*1410*/  LOP3.LUT R3, R6, R3, RZ, 0x3c, !PT ;  /* 0x0000000306037212 */ /* 0x000fca00078e3cff */
[----:B------:R-:W-:Y:S01]  /*1420*/  IMAD R28, R3, 0x4, R0 ;  /* 0x00000004031c7824 */ /* 0x000fe200078e0200 */
        /* <DEDUP_REMOVED lines=58> */
[----:B------:R-:W-:Y:S01]  /*17d0*/  @P5 IADD3 R25, R2, 0x40, RZ ;  /* 0x0000004002195810 */ /* 0x000fe20007ffe0ff */
[----:B------:R-:W1:Y:S01]  /*17e0*/  MUFU.EX2 R11, R11 ;  /* 0x0000000b000b7308 */ /* 0x000e620000000800 */
[----:B--2---:R-:W-:Y:S01]  /*17f0*/  FADD.FTZ R12, R12, R17 ;  /* 0x000000110c0c7221 */ /* 0x004fe20000010000 */
[C---:B------:R-:W-:Y:S01]  /*1800*/  @P3 VIADD R25, R2.reuse, 0x50 ;  /* 0x0000005002193836 */ /* 0x040fe20000000000 */
[----:B------:R-:W-:-:S04]  /*1810*/  ISETP.NE.AND P3, PT, R2, RZ, PT ;  /* 0x000000ff0200720c */ /* 0x000fc80003f65270 */
[----:B------:R-:W-:Y:S01]  /*1820*/  @P2 IADD3 R25, R2, 0x60, RZ ;  /* 0x0000006002192810 */ /* 0x000fe20007ffe0ff */
        /* <DEDUP_REMOVED lines=74> */
.L_x_248:
[----:B------:R-:W-:Y:S05]  /*1cd0*/  BSYNC B0 ;  /* 0x0000000000007941 */ /* 0x000fea0003800000 */
.L_x_247:
[----:B------:R-:W-:Y:S01]  /*1ce0*/  IMAD R37, R8, 0x4, R0 ;  /* 0x0000000408257824 */ /* 0x000fe200078e0200 */
[----:B------:R-:W-:Y:S01]  /*1cf0*/  STS [R28], R18 ;  /* 0x000000121c007388 */ /* 0x000fe20000000800 */
[----:B------:R-:W-:Y:S01]  /*1d00*/  BSSY B1, `(.L_x_249) ;  /* 0x00000e6000017945 */ /* 0x000fe20003800000 */
[----:B------:R-:W-:Y:S01]  /*1d10*/  MOV R12, RZ ;  /* 0x000000ff000c7202 */ /* 0x000fe20000000f00 */
[----:B------:R-:W-:Y:S01]  /*1d20*/  IMAD.MOV.U32 R9, RZ, RZ, RZ ;  /* 0x000000ffff097224 */ /* 0x000fe200078e00ff */
[----:B------:R-:W-:Y:S04]  /*1d30*/  STS [R28+0x400], R17 ;  /* 0x000400111c007388 */ /* 0x000fe80000000800 */
[----:B------:R-:W-:Y:S04]  /*1d40*/  STS [R28+0x800], R16 ;  /* 0x000800101c007388 */ /* 0x000fe80000000800 */
[----:B------:R-:W-:Y:S04]  /*1d50*/  STS [R28+0xc00], R11 ;  /* 0x000c000b1c007388 */ /* 0x000fe80000000800 */
[----:B------:R2:W-:Y:S04]  /*1d60*/  STS [R28+0x1000], R10 ;  /* 0x0010000a1c007388 */ /* 0x0005e80000000800 */
[----:B------:R-:W-:Y:S04]  /*1d70*/  STS [R28+0x1400], R7 ;  /* 0x001400071c007388 */ /* 0x000fe80000000800 */
[----:B------:R-:W-:Y:S04]  /*1d80*/  STS [R28+0x1800], R6 ;  /* 0x001800061c007388 */ /* 0x000fe80000000800 */
[----:B------:R-:W-:Y:S04]  /*1d90*/  STS [R28+0x1c00], R22 ;  /* 0x001c00161c007388 */ /* 0x000fe80000000800 */
[----:B------:R-:W-:Y:S01]  /*1da0*/  @!P2 STS [R37+0x2000], R23 ;  /* 0x002000172500a388 */ /* 0x000fe20000000800 */
[----:B------:R-:W-:Y:S01]  /*1db0*/  BAR.SYNC.DEFER_BLOCKING 0x0 ;  /* 0x0000000000007b1d */ /* 0x000fe20000010000 */
[----:B--2---:R-:W-:-:S05]  /*1dc0*/  CS2R R10, SRZ ;  /* 0x00000000000a7805 */ /* 0x004fca000001ff00 */
        /* <DEDUP_REMOVED lines=15> */
[----:B-1----:R-:W-:Y:S01]  /*1ec0*/  HFMA2.MMA R20, -RZ, RZ, 0, 0 ;  /* 0x00000000ff147435 */ /* 0x002fe200000001ff */
[----:B------:R-:W-:Y:S01]  /*1ed0*/  IMAD.MOV.U32 R12, RZ, RZ, RZ ;  /* 0x000000ffff0c7224 */ /* 0x000fe200078e00ff */
[----:B------:R-:W-:Y:S01]  /*1ee0*/  CS2R R10, SRZ ;  /* 0x00000000000a7805 */ /* 0x000fe2000001ff00 */
[----:B------:R-:W-:Y:S01]  /*1ef0*/  IMAD.MOV.U32 R9, RZ, RZ, RZ ;  /* 0x000000ffff097224 */ /* 0x000fe200078e00ff */
[----:B------:R-:W-:-:S04]  /*1f00*/  LOP3.LUT R41, R2, 0x3, RZ, 0xc0, !PT ;  /* 0x0000000302297812 */ /* 0x000fc800078ec0ff */
[----:B------:R-:W-:-:S07]  /*1f10*/  IADD3 R41, R2, -R41, RZ ;  /* 0x8000002902297210 */ /* 0x000fce0007ffe0ff */
.L_x_253:
        /* <DEDUP_REMOVED lines=142> */
.L_x_252:
[----:B------:R-:W-:Y:S05]  /*2800*/  BSYNC B0 ;  /* 0x0000000000007941 */ /* 0x000fea0003800000 */
.L_x_251:
[----:B------:R-:W-:Y:S05]  /*2810*/  @!P5 BRA `(.L_x_250) ;  /* 0x0000000000d0d947 */ /* 0x000fea0003800000 */
[----:B------:R-:W-:Y:S01]  /*2820*/  VIADD R4, R42, 0x3 ;  /* 0x000000032a047836 */ /* 0x000fe20000000000 */
[----:B-1----:R-:W-:Y:S01]  /*2830*/  MOV R20, 0x3 ;  /* 0x0000000300147802 */ /* 0x002fe20000000f00 */
[----:B------:R-:W-:-:S03]  /*2840*/  IMAD.MOV.U32 R6, RZ, RZ, RZ ;  /* 0x000000ffff067224 */ /* 0x000fc600078e00ff */
[----:B------:R-:W-:-:S07]  /*2850*/  SHF.R.S32.HI R7, RZ, 0x1f, R4 ;  /* 0x0000001fff077819 */ /* 0x000fce0000011404 */
.L_x_254:
        /* <DEDUP_REMOVED lines=48> */
.L_x_250:
[----:B------:R-:W-:Y:S05]  /*2b60*/  BSYNC B1 ;  /* 0x0000000000017941 */ /* 0x000fea0003800000 */
.L_x_249:
        /* <DEDUP_REMOVED lines=29> */
.L_x_255:
        /* <DEDUP_REMOVED lines=12> */
.L_x_1591:


//--------------------- .text._ZN7cutlass13device_kernelIN5flash19FlashAttnFwdCombineIN4cute5tupleIJNS3_1CILi16EEENS5_ILi64EEEEEELi6ELi256ELi1ELb0ELb0ENS_10bfloat16_tEfNS_4arch4Sm90EEEEEvNT_6ParamsE --------------------------
	.section	.text._ZN7cutlass13device_kernelIN5flash19FlashAttnFwdCombineIN4cute5tupleIJNS3_1CILi16EEENS5_ILi64EEEEEELi6ELi256ELi1ELb0ELb0ENS_10bfloat16_tEfNS_4arch4Sm90EEEEEvNT_6ParamsE,"ax",@progbits
	.align	128
.text._ZN7cutlass13device_kernelIN5flash19FlashAttnFwdCombineIN4cute5tupleIJNS3_1CILi16EEENS5_ILi64EEEEEELi6ELi256ELi1ELb0ELb0ENS_10bfloat16_tEfNS_4arch4Sm90EEEEEvNT_6ParamsE:
        .type           _ZN7cutlass13device_kernelIN5flash19FlashAttnFwdCombineIN4cute5tupleIJNS3_1CILi16EEENS5_ILi64EEEEEELi6ELi256ELi1ELb0ELb0ENS_10bfloat16_tEfNS_4arch4Sm90EEEEEvNT_6ParamsE,@function
        .size           _ZN7cutlass13device_kernelIN5flash19FlashAttnFwdCombineIN4cute5tupleIJNS3_1CILi16EEENS5_ILi64EEEEEELi6ELi256ELi1ELb0ELb0ENS_10bfloat16_tEfNS_4arch4Sm90EEEEEvNT_6ParamsE,(.L_x_1592 - _ZN7cutlass13device_kernelIN5flash19FlashAttnFwdCombineIN4cute5tupleIJNS3_1CILi16EEENS5_ILi64EEEEEELi6ELi256ELi1ELb0ELb0ENS_10bfloat16_tEfNS_4arch4Sm90EEEEEvNT_6ParamsE)
        .other          _ZN7cutlass13device_kernelIN5flash19FlashAttnFwdCombineIN4cute5tupleIJNS3_1CILi16EEENS5_ILi64EEEEEELi6ELi256ELi1ELb0ELb0ENS_10bfloat16_tEfNS_4arch4Sm90EEEEEvNT_6ParamsE,@"STO_CUDA_ENTRY STV_DEFAULT"
_ZN7cutlass13device_kernelIN5flash19FlashAttnFwdCombineIN4cute5tupleIJNS3_1CILi16EEENS5_ILi64EEEEEELi6ELi256ELi1ELb0ELb0ENS_10bfloat16_tEfNS_4arch4Sm90EEEEEvNT_6ParamsE:
        /* <DEDUP_REMOVED lines=58> */
.L_x_256:
        /* <DEDUP_REMOVED lines=22> */
[C---:B------:R-:W-:Y:S01]  /*0500*/  VIADD R29, R8.reuse, 0x20 ;  /* 0x00000020081d7836 */ /* 0x040fe20000000000 */
[C---:B------:R-:W-:Y:S01]  /*0510*/  ISETP.GE.AND P6, PT, R8.reuse, R24, PT ;  /* 0x000000180800720c */ /* 0x040fe20003fc6270 */
[----:B------:R-:W-:Y:S01]  /*0520*/  VIADD R30, R8, 0x10 ;  /* 0x00000010081e7836 */ /* 0x000fe20000000000 */
[----:B------:R-:W-:Y:S01]  /*0530*/  ULDC.64 UR4, c[0x0][0x278] ;  /* 0x00009e0000047ab9 */ /* 0x000fe20000000a00 */
[----:B------:R-:W-:Y:S01]  /*0540*/  MOV R3, R10 ;  /* 0x0000000a00037202 */ /* 0x000fe20000000f00 */
[----:B------:R-:W-:Y:S01]  /*0550*/  IMAD R15, R33, UR4, RZ ;  /* 0x00000004210f7c24 */ /* 0x000fe2000f8e02ff */
[-C--:B------:R-:W-:Y:S01]  /*0560*/  ISETP.GE.AND P4, PT, R29, R24.reuse, PT ;  /* 0x000000181d00720c */ /* 0x080fe20003f86270 */
[----:B------:R-:W3:Y:S01]  /*0570*/  S2UR UR6, SR_CgaCtaId ;  /* 0x00000000000679c3 */ /* 0x000ee20000008800 */
[----:B------:R-:W-:Y:S01]  /*0580*/  ISETP.GE.AND P5, PT, R30, R24, PT ;  /* 0x000000181e00720c */ /* 0x000fe20003fa6270 */
[C---:B------:R-:W-:Y:S01]  /*0590*/  IMAD R15, R32.reuse, UR5, R15 ;  /* 0x00000005200f7c24 */ /* 0x040fe2000f8e020f */
[----:B------:R-:W-:Y:S01]  /*05a0*/  UMOV UR7, 0x400 ;  /* 0x0000040000077882 */ /* 0x000fe20000000000 */
[----:B------:R-:W-:Y:S01]  /*05b0*/  IMAD.WIDE.U32 R34, R32, UR4, RZ ;  /* 0x0000000420227c25 */ /* 0x000fe2000f8e00ff */
[----:B------:R-:W-:-:S03]  /*05c0*/  ULDC.64 UR4, c[0x0][0x270] ;  /* 0x00009c0000047ab9 */ /* 0x000fc60000000a00 */
[----:B------:R-:W-:Y:S01]  /*05d0*/  IMAD.IADD R35, R35, 0x1, R15 ;  /* 0x0000000123237824 */ /* 0x000fe200078e020f */
[----:B------:R-:W5:Y:S05]  /*05e0*/  @!P6 LDC.64 R22, c[0x0][0x268] ;  /* 0x00009a00ff16eb82 */ /* 0x000f6a0000000a00 */
[----:B------:R-:W-:Y:S02]  /*05f0*/  @!P5 SHF.R.S32.HI R27, RZ, 0x1f, R30 ;  /* 0x0000001fff1bd819 */ /* 0x000fe4000001141e */
[----:B--2---:R-:W-:Y:S01]  /*0600*/  ISETP.NE.AND P0, PT, R12, 0x1, PT ;  /* 0x000000010c00780c */ /* 0x004fe20003f05270 */
[----:B------:R-:W2:Y:S01]  /*0610*/  @!P5 LDC.64 R18, c[0x0][0x268] ;  /* 0x00009a00ff12db82 */ /* 0x000ea20000000a00 */
[----:B---3--:R-:W-:-:S07]  /*0620*/  ULEA UR6, UR6, UR7, 0x18 ;  /* 0x0000000706067291 */ /* 0x008fce000f8ec03f */
[----:B------:R-:W3:Y:S01]  /*0630*/  @!P6 LDC.64 R20, c[0x0][0x250] ;  /* 0x00009400ff14eb82 */ /* 0x000ee20000000a00 */
[----:B------:R-:W-:-:S07]  /*0640*/  LEA R31, R31, UR6, 0x2 ;  /* 0x000000061f1f7c11 */ /* 0x000fce000f8e10ff */
[----:B------:R-:W1:Y:S08]  /*0650*/  @P0 LDC R14, c[0x0][0x2bc] ;  /* 0x0000af00ff0e0b82 */ /* 0x000e700000000800 */
[----:B------:R-:W4:Y:S01]  /*0660*/  @P0 LDC R11, c[0x0][0x2c0] ;  /* 0x0000b000ff0b0b82 */ /* 0x000f220000000800 */
[----:B--2---:R-:W-:-:S04]  /*0670*/  @!P5 IMAD R27, R27, R18, RZ ;  /* 0x000000121b1bd224 */ /* 0x004fc800078e02ff */
[----:B------:R-:W-:-:S03]  /*0680*/  @!P5 IMAD R19, R30, R19, R27 ;  /* 0x000000131e13d224 */ /* 0x000fc600078e021b */
[----:B------:R-:W2:Y:S01]  /*0690*/  @!P5 LDC.64 R16, c[0x0][0x250] ;  /* 0x00009400ff10db82 */ /* 0x000ea20000000a00 */
[----:B-1----:R-:W-:-:S05]  /*06a0*/  @P0 IMAD.HI.U32 R14, R10, R14, RZ ;  /* 0x0000000e0a0e0227 */ /* 0x002fca00078e00ff */
[----:B----4-:R-:W-:Y:S02]  /*06b0*/  @P0 SHF.R.U32.HI R3, RZ, R11, R14 ;  /* 0x0000000bff030219 */ /* 0x010fe4000001160e */
[----:B------:R-:W1:Y:S02]  /*06c0*/  @!P4 LDC.64 R14, c[0x0][0x268] ;  /* 0x00009a00ff0ecb82 */ /* 0x000e640000000a00 */
[----:B------:R-:W-:Y:S01]  /*06d0*/  SHF.R.S32.HI R26, RZ, 0x1f, R3 ;  /* 0x0000001fff1a7819 */ /* 0x000fe20000011403 */
[C---:B------:R-:W-:Y:S01]  /*06e0*/  IMAD.WIDE.U32 R34, R3.reuse, UR4, R34 ;  /* 0x0000000403227c25 */ /* 0x040fe2000f8e0022 */
[----:B------:R-:W-:-:S03]  /*06f0*/  IADD3 R11, -R3, RZ, RZ ;  /* 0x000000ff030b7210 */ /* 0x000fc60007ffe1ff */
[----:B------:R-:W-:Y:S02]  /*0700*/  IMAD R26, R26, UR4, RZ ;  /* 0x000000041a1a7c24 */ /* 0x000fe4000f8e02ff */
[----:B------:R-:W-:Y:S01]  /*0710*/  IMAD R10, R12, R11, R10 ;  /* 0x0000000b0c0a7224 */ /* 0x000fe200078e020a */
[----:B------:R-:W-:Y:S01]  /*0720*/  @!P6 SHF.R.S32.HI R12, RZ, 0x1f, R8 ;  /* 0x0000001fff0ce819 */ /* 0x000fe20000011408 */
[----:B------:R-:W-:Y:S02]  /*0730*/  IMAD R26, R3, UR5, R26 ;  /* 0x00000005031a7c24 */ /* 0x000fe4000f8e021a */
[----:B------:R-:W-:Y:S01]  /*0740*/  @P6 IMAD.MOV.U32 R3, RZ, RZ, -0x800000 ;  /* 0xff800000ff036424 */ /* 0x000fe200078e00ff */
[----:B------:R-:W-:Y:S01]  /*0750*/  SHF.R.S32.HI R28, RZ, 0x1f, R10 ;  /* 0x0000001fff1c7819 */ /* 0x000fe2000001140a */
[----:B-----5:R-:W-:Y:S01]  /*0760*/  @!P6 IMAD R12, R12, R22, RZ ;  /* 0x000000160c0ce224 */ /* 0x020fe200078e02ff */
[----:B------:R-:W-:Y:S02]  /*0770*/  IADD3 R34, P0, R10, R34, RZ ;  /* 0x000000220a227210 */ /* 0x000fe40007f1e0ff */
[----:B------:R-:W4:Y:S01]  /*0780*/  @!P4 LDC.64 R10, c[0x0][0x250] ;  /* 0x00009400ff0acb82 */ /* 0x000f220000000a00 */
[----:B------:R5:W-:Y:S01]  /*0790*/  @P6 STS [R31], R3 ;  /* 0x000000031f006388 */ /* 0x000be20000000800 */
[----:B------:R-:W-:Y:S01]  /*07a0*/  IADD3.X R35, R28, R35, R26, P0, !PT ;  /* 0x000000231c237210 */ /* 0x000fe200007fe41a */
[C---:B------:R-:W-:Y:S01]  /*07b0*/  @!P6 IMAD R12, R8.reuse, R23, R12 ;  /* 0x00000017080ce224 */ /* 0x040fe200078e020c */
[----:B------:R-:W-:Y:S01]  /*07c0*/  @!P5 MOV R26, R34 ;  /* 0x00000022001ad202 */ /* 0x000fe20000000f00 */
[----:B------:R-:W-:-:S04]  /*07d0*/  @!P6 IMAD.WIDE.U32 R22, R8, R22, R34 ;  /* 0x000000160816e225 */ /* 0x000fc800078e0022 */
[----:B------:R-:W-:Y:S01]  /*07e0*/  @!P5 IMAD.MOV.U32 R27, RZ, RZ, R35 ;  /* 0x000000ffff1bd224 */ /* 0x000fe200078e0023 */
[----:B---3--:R-:W-:Y:S01]  /*07f0*/  @!P6 LEA R20, P0, R22, R20, 0x2 ;  /* 0x000000141614e211 */ /* 0x008fe200078010ff */
[----:B------:R-:W-:Y:S02]  /*0800*/  @!P6 IMAD.IADD R12, R23, 0x1, R12 ;  /* 0x00000001170ce824 */ /* 0x000fe400078e020c */
[----:B------:R-:W-:-:S03]  /*0810*/  @!P5 IMAD.WIDE.U32 R26, R30, R18, R26 ;  /* 0x000000121e1ad225 */ /* 0x000fc600078e001a */
[----:B------:R-:W-:Y:S01]  /*0820*/  @!P6 LEA.HI.X R21, R22, R21, R12, 0x2, P0 ;  /* 0x000000151615e211 */ /* 0x000fe200000f140c */
[----:B------:R-:W-:Y:S01]  /*0830*/  @!P5 IMAD.IADD R19, R27, 0x1, R19 ;  /* 0x000000011b13d824 */ /* 0x000fe200078e0213 */
[----:B------:R-:W-:Y:S02]  /*0840*/  @P5 MOV R12, 0xff800000 ;  /* 0xff800000000c5802 */ /* 0x000fe40000000f00 */
[----:B--2---:R-:W-:Y:S01]  /*0850*/  @!P5 LEA R16, P2, R26, R16, 0x2 ;  /* 0x000000101a10d211 */ /* 0x004fe200078410ff */
[----:B------:R-:W-:Y:S01]  /*0860*/  @!PT LDS RZ, [RZ] ;  /* 0x00000000fffff984 */ /* 0x000fe20000000800 */
[----:B------:R-:W-:Y:S01]  /*0870*/  @!PT LDS RZ, [RZ] ;  /* 0x00000000fffff984 */ /* 0x000fe20000000800 */
[----:B------:R-:W-:Y:S01]  /*0880*/  @!PT LDS RZ, [RZ] ;  /* 0x00000000fffff984 */ /* 0x000fe20000000800 */
[----:B------:R2:W-:Y:S01]  /*0890*/  @!P6 LDGSTS.E.LTC128B [R31], desc[UR38][R20.64] ;  /* 0x00000000141fefae */ /* 0x0005e2000b921966 */
[----:B-----5:R-:W-:-:S03]  /*08a0*/  @!P4 SHF.R.S32.HI R3, RZ, 0x1f, R29 ;  /* 0x0000001fff03c819 */ /* 0x020fc6000001141d */
[----:B------:R3:W-:Y:S01]  /*08b0*/  @P5 STS [R31+0x400], R12 ;  /* 0x0004000c1f005388 */ /* 0x0007e20000000800 */
[----:B------:R-:W-:Y:S01]  /*08c0*/  @!P5 LEA.HI.X R17, R26, R17, R19, 0x2, P2 ;  /* 0x000000111a11d211 */ /* 0x000fe200010f1413 */
[----:B-1----:R-:W-:-:S04]  /*08d0*/  @!P4 IMAD R3, R3, R14, RZ ;  /* 0x0000000e0303c224 */ /* 0x002fc800078e02ff */
[----:B------:R-:W-:Y:S01]  /*08e0*/  @!PT LDS RZ, [RZ] ;  /* 0x00000000fffff984 */ /* 0x000fe20000000800 */
[----:B------:R-:W-:Y:S01]  /*08f0*/  @!PT LDS RZ, [RZ] ;  /* 0x00000000fffff984 */ /* 0x000fe20000000800 */
[----:B------:R-:W-:Y:S01]  /*0900*/  @!PT LDS RZ, [RZ] ;  /* 0x00000000fffff984 */ /* 0x000fe20000000800 */
[----:B------:R2:W-:Y:S01]  /*0910*/  @!P5 LDGSTS.E.LTC128B [R31+0x400], desc[UR38][R16.64] ;  /* 0x00400000101fdfae */ /* 0x0005e2000b921966 */
[C---:B------:R-:W-:Y:S01]  /*0920*/  @!P4 IMAD R3, R29.reuse, R15, R3 ;  /* 0x0000000f1d03c224 */ /* 0x040fe200078e0203 */
[----:B------:R-:W-:Y:S01]  /*0930*/  IADD3 R15, R8, 0x30, RZ ;  /* 0x00000030080f7810 */ /* 0x000fe20007ffe0ff */
[----:B------:R-:W-:-:S03]  /*0940*/  @!P4 IMAD.WIDE.U32 R28, R29, R14, R34 ;  /* 0x0000000e1d1cc225 */ /* 0x000fc600078e0022 */
[----:B------:R-:W-:Y:S02]  /*0950*/  ISETP.GE.AND P3, PT, R15, R24, PT ;  /* 0x000000180f00720c */ /* 0x000fe40003f66270 */
[----:B------:R-:W-:Y:S02]  /*0960*/  @!P4 IADD3 R3, R29, R3, RZ ;  /* 0x000000031d03c210 */ /* 0x000fe40007ffe0ff */
[----:B----4-:R-:W-:-:S04]  /*0970*/  @!P4 LEA R10, P0, R28, R10, 0x2 ;  /* 0x0000000a1c0ac211 */ /* 0x010fc800078010ff */
[----:B------:R-:W-:Y:S01]  /*0980*/  @!P4 LEA.HI.X R11, R28, R11, R3, 0x2, P0 ;  /* 0x0000000b1c0bc211 */ /* 0x000fe200000f1403 */
[----:B---3--:R-:W-:-:S04]  /*0990*/  @P4 IMAD.MOV.U32 R12, RZ, RZ, -0x800000 ;  /* 0xff800000ff0c4424 */ /* 0x008fc800078e00ff */
        /* <DEDUP_REMOVED lines=23> */
.L_x_258:
[----:B------:R-:W-:Y:S05]  /*0b10*/  BSYNC B0 ;  /* 0x0000000000007941 */ /* 0x000fea0003800000 */
.L_x_257:
[----:B------:R-:W-:Y:S01]  /*0b20*/  USHF.L.U32 UR4, UR36, 0x6, URZ ;  /* 0x0000000624047899 */ /* 0x000fe2000800063f */
[C---:B-1----:R-:W-:Y:S01]  /*0b30*/  @P1 IMAD.HI.U32 R5, R9.reuse, R5, RZ ;  /* 0x0000000509051227 */ /* 0x042fe200078e00ff */
[----:B------:R-:W-:Y:S01]  /*0b40*/  ISETP.GE.AND P0, PT, R9, R25, PT ;  /* 0x000000190900720c */ /* 0x000fe20003f06270 */
[----:B------:R-:W0:Y:S01]  /*0b50*/  LDGDEPBAR ;  /* 0x00000000000079af */ /* 0x000e220000000000 */
[----:B------:R-:W-:Y:S01]  /*0b60*/  USHF.R.S32.HI UR5, URZ, 0x1f, UR4 ;  /* 0x0000001f3f057899 */ /* 0x000fe20008011404 */
[----:B--2---:R-:W-:Y:S01]  /*0b70*/  IMAD.MOV.U32 R3, RZ, RZ, R9 ;  /* 0x000000ffff037224 */ /* 0x004fe200078e0009 */
[----:B----4-:R-:W-:Y:S01]  /*0b80*/  @P1 SHF.R.U32.HI R3, RZ, R0, R5 ;  /* 0x00000000ff031219 */ /* 0x010fe20000011605 */
[----:B---3--:R-:W-:Y:S02]  /*0b90*/  IMAD.SHL.U32 R14, R2, 0x4, RZ ;  /* 0x00000004020e7824 */ /* 0x008fe400078e00ff */
        /* <DEDUP_REMOVED lines=61> */
[----:B------:R-:W-:Y:S01]  /*0f70*/  ULDC UR5, c[0x0][0x260] ;  /* 0x0000980000057ab9 */ /* 0x000fe20000000800 */
[----:B------:R-:W-:Y:S01]  /*0f80*/  ULDC UR4, c[0x0][0x258] ;  /* 0x0000960000047ab9 */ /* 0x000fe20000000800 */
[----:B------:R-:W-:Y:S01]  /*0f90*/  LOP3.LUT R6, R3, 0xf, R8, 0xf8, !PT ;  /* 0x0000000f03067812 */ /* 0x000fe200078ef808 */
[----:B------:R-:W-:Y:S01]  /*0fa0*/  UIMAD UR4, UR5, UR4, URZ ;  /* 0x00000004050472a4 */ /* 0x000fe2000f8e023f */
[----:B------:R-:W-:Y:S01]  /*0fb0*/  SHF.R.U32.HI R3, RZ, 0x4, R3 ;  /* 0x00000004ff037819 */ /* 0x000fe20000011603 */
[----:B------:R-:W-:Y:S03]  /*0fc0*/  BSSY B0, `(.L_x_259) ;  /* 0x0000064000007945 */ /* 0x000fe60003800000 */
[----:B------:R-:W-:-:S05]  /*0fd0*/  LOP3.LUT R3, R6, R3, RZ, 0x3c, !PT ;  /* 0x0000000306037212 */ /* 0x000fca00078e3cff */
[----:B------:R-:W-:Y:S01]  /*0fe0*/  IMAD R21, R3, 0x4, R0 ;  /* 0x0000000403157824 */ /* 0x000fe200078e0200 */
[----:B------:R-:W-:Y:S06]  /*0ff0*/  BAR.SYNC.DEFER_BLOCKING 0x0 ;  /* 0x0000000000007b1d */ /* 0x000fec0000010000 */
[----:B------:R-:W2:Y:S04]  /*1000*/  LDS R20, [R21+0x400] ;  /* 0x0004000015147984 */ /* 0x000ea80000000800 */
[----:B------:R-:W3:Y:S04]  /*1010*/  LDS R19, [R21] ;  /* 0x0000000015137984 */ /* 0x000ee80000000800 */
[----:B------:R-:W4:Y:S04]  /*1020*/  LDS R18, [R21+0x800] ;  /* 0x0008000015127984 */ /* 0x000f280000000800 */
[----:B------:R-:W5:Y:S01]  /*1030*/  LDS R17, [R21+0xc00] ;  /* 0x000c000015117984 */ /* 0x000f620000000800 */
        /* <DEDUP_REMOVED lines=50> */
[----:B--2---:R-:W-:Y:S01]  /*1360*/  VIMNMX R19, R3, R19, !PT ;  /* 0x0000001303137248 */ /* 0x004fe20007fe0100 */
[----:B------:R-:W-:Y:S02]  /*1370*/  IMAD.MOV.U32 R3, RZ, RZ, RZ ;  /* 0x000000ffff037224 */ /* 0x000fe400078e00ff */
[----:B---3--:R-:W-:Y:S02]  /*1380*/  FADD.FTZ R6, R17, R6 ;  /* 0x0000000611067221 */ /* 0x008fe40000010000 */
[----:B------:R-:W2:Y:S03]  /*1390*/  SHFL.BFLY PT, R18, R19, 0x1, 0x1f ;  /* 0x0c201f0013127f89 */ /* 0x000ea600000e0000 */
[----:B------:R-:W-:Y:S01]  /*13a0*/  FSETP.NE.FTZ.AND P0, PT, R6, RZ, PT ;  /* 0x000000ff0600720b */ /* 0x000fe20003f15000 */
[----:B------:R-:W3:-:S12]  /*13b0*/  S2R R17, SR_TID.X ;  /* 0x0000000000117919 */ /* 0x000ed80000002100 */
[----:B------:R-:W4:Y:S01]  /*13c0*/  @P0 MUFU.RCP R3, R6 ;  /* 0x0000000600030308 */ /* 0x000f220000001000 */
[----:B------:R-:W-:-:S04]  /*13d0*/  ISETP.GE.OR P0, PT, R9, UR4, P2 ;  /* 0x0000000409007c0c */ /* 0x000fc80009706670 */
[----:B-1----:R-:W-:Y:S02]  /*13e0*/  ISETP.NE.OR P0, PT, RZ, UR6, P0 ;  /* 0x00000006ff007c0c */ /* 0x002fe40008705670 */
[----:B--2---:R-:W-:Y:S01]  /*13f0*/  VIMNMX R2, R19, R18, !PT ;  /* 0x0000001213027248 */ /* 0x004fe20007fe0100 */
[----:B------:R-:W1:Y:S01]  /*1400*/  MUFU.LG2 R6, R6 ;  /* 0x0000000600067308 */ /* 0x000e620000000c00 */
[-C--:B----4-:R-:W-:Y:S01]  /*1410*/  FMUL.FTZ R12, R12, R3.reuse ;  /* 0x000000030c0c7220 */ /* 0x090fe20000410000 */
[-C--:B------:R-:W-:Y:S01]  /*1420*/  FMUL.FTZ R11, R11, R3.reuse ;  /* 0x000000030b0b7220 */ /* 0x080fe20000410000 */
[-C--:B------:R-:W-:Y:S01]  /*1430*/  FMUL.FTZ R10, R10, R3.reuse ;  /* 0x000000030a0a7220 */ /* 0x080fe20000410000 */
[----:B---3--:R-:W-:Y:S01]  /*1440*/  ISETP.GT.OR P2, PT, R17, 0xff, P2 ;  /* 0x000000ff1100780c */ /* 0x008fe20001744670 */
[----:B------:R-:W-:Y:S01]  /*1450*/  FMUL.FTZ R18, R7, R3 ;  /* 0x0000000307127220 */ /* 0x000fe20000410000 */
[----:B-1----:R-:W-:-:S04]  /*1460*/  FFMA.FTZ R16, R6, 0.69314718246459960938, R16 ;  /* 0x3f31721806107823 */ /* 0x002fc80000010010 */
[----:B------:R-:W-:Y:S07]  /*1470*/  @P0 BRA `(.L_x_260) ;  /* 0x0000000000600947 */ /* 0x000fee0003800000 */
        /* <DEDUP_REMOVED lines=24> */
.L_x_260:
[----:B------:R-:W-:Y:S05]  /*1600*/  BSYNC B0 ;  /* 0x0000000000007941 */ /* 0x000fea0003800000 */
.L_x_259:
[----:B------:R-:W-:Y:S01]  /*1610*/  IMAD R38, R8, 0x4, R0 ;  /* 0x0000000408267824 */ /* 0x000fe200078e0200 */
[----:B------:R2:W-:Y:S01]  /*1620*/  STS [R21], R12 ;  /* 0x0000000c15007388 */ /* 0x0005e20000000800 */
[----:B------:R-:W-:Y:S01]  /*1630*/  BSSY B1, `(.L_x_261) ;  /* 0x00000e1000017945 */ /* 0x000fe20003800000 */
[----:B------:R-:W-:Y:S02]  /*1640*/  IMAD.MOV.U32 R9, RZ, RZ, RZ ;  /* 0x000000ffff097224 */ /* 0x000fe400078e00ff */
[----:B------:R-:W-:Y:S04]  /*1650*/  STS [R21+0x400], R11 ;  /* 0x0004000b15007388 */ /* 0x000fe80000000800 */
[----:B------:R3:W-:Y:S04]  /*1660*/  STS [R21+0x800], R10 ;  /* 0x0008000a15007388 */ /* 0x0007e80000000800 */
[----:B------:R-:W-:Y:S04]  /*1670*/  STS [R21+0xc00], R18 ;  /* 0x000c001215007388 */ /* 0x000fe80000000800 */
        /* <DEDUP_REMOVED lines=22> */
[----:B------:R-:W-:Y:S01]  /*17e0*/  IMAD.MOV.U32 R20, RZ, RZ, RZ ;  /* 0x000000ffff147224 */ /* 0x000fe200078e00ff */
[----:B------:R-:W-:-:S07]  /*17f0*/  CS2R R10, SRZ ;  /* 0x00000000000a7805 */ /* 0x000fce000001ff00 */
.L_x_265:
        /* <DEDUP_REMOVED lines=142> */
.L_x_264:
[----:B------:R-:W-:Y:S05]  /*20e0*/  BSYNC B0 ;  /* 0x0000000000007941 */ /* 0x000fea0003800000 */
.L_x_263:
[----:B------:R-:W-:Y:S05]  /*20f0*/  @!P5 BRA `(.L_x_262) ;  /* 0x0000000000d0d947 */ /* 0x000fea0003800000 */
[----:B------:R-:W-:Y:S01]  /*2100*/  VIADD R4, R42, 0x3 ;  /* 0x000000032a047836 */ /* 0x000fe20000000000 */
[----:B------:R-:W-:Y:S01]  /*2110*/  MOV R20, 0x3 ;  /* 0x0000000300147802 */ /* 0x000fe20000000f00 */
[----:B-1----:R-:W-:-:S03]  /*2120*/  IMAD.MOV.U32 R6, RZ, RZ, RZ ;  /* 0x000000ffff067224 */ /* 0x002fc600078e00ff */
[----:B------:R-:W-:-:S07]  /*2130*/  SHF.R.S32.HI R7, RZ, 0x1f, R4 ;  /* 0x0000001fff077819 */ /* 0x000fce0000011404 */
.L_x_266:
        /* <DEDUP_REMOVED lines=48> */
.L_x_262:
[----:B------:R-:W-:Y:S05]  /*2440*/  BSYNC B1 ;  /* 0x0000000000017941 */ /* 0x000fea0003800000 */
.L_x_261:
        /* <DEDUP_REMOVED lines=29> */
.L_x_267:
        /* <DEDUP_REMOVED lines=14> */
.L_x_1592:


//--------------------- .text._ZN7cutlass13device_kernelIN5flash19FlashAttnFwdCombineIN4cute5tupleIJNS3_1CILi16EEENS5_ILi64EEEEEELi5ELi256ELi1ELb0ELb0ENS_10bfloat16_tEfNS_4arch4Sm90EEEEEvNT_6ParamsE --------------------------
	.section	.text._ZN7cutlass13device_kernelIN5flash19FlashAttnFwdCombineIN4cute5tupleIJNS3_1CILi16EEENS5_ILi64EEEEEELi5ELi256ELi1ELb0ELb0ENS_10bfloat16_tEfNS_4arch4Sm90EEEEEvNT_6ParamsE,"ax",@progbits
	.align	128
.text._ZN7cutlass13device_kernelIN5flash19FlashAttnFwdCombineIN4cute5tupleIJNS3_1CILi16EEENS5_ILi64EEEEEELi5ELi256ELi1ELb0ELb0ENS_10bfloat16_tEfNS_4arch4Sm90EEEEEvNT_6ParamsE:
        .type           _ZN7cutlass13device_kernelIN5flash19FlashAttnFwdCombineIN4cute5tupleIJNS3_1CILi16EEENS5_ILi64EEEEEELi5ELi256ELi1ELb0ELb0ENS_10bfloat16_tEfNS_4arch4Sm90EEEEEvNT_6ParamsE,@function
        .size           _ZN7cutlass13device_kernelIN5flash19FlashAttnFwdCombineIN4cute5tupleIJNS3_1CILi16EEENS5_ILi64EEEEEELi5ELi256ELi1ELb0ELb0ENS_10bfloat16_tEfNS_4arch4Sm90EEEEEvNT_6ParamsE,(.L_x_1593 - _ZN7cutlass13device_kernelIN5flash19FlashAttnFwdCombineIN4cute5tupleIJNS3_1CILi16EEENS5_ILi64EEEEEELi5ELi256ELi1ELb0ELb0ENS_10bfloat16_tEfNS_4arch4Sm90EEEEEvNT_6ParamsE)
        .other          _ZN7cutlass13device_kernelIN5flash19FlashAttnFwdCombineIN4cute5tupleIJNS3_1CILi16EEENS5_ILi64EEEEEELi5ELi256ELi1ELb0ELb0ENS_10bfloat16_tEfNS_4arch4Sm90EEEEEvNT_6ParamsE,@"STO_CUDA_ENTRY STV_DEFAULT"
_ZN7cutlass13device_kernelIN5flash19FlashAttnFwdCombineIN4cute5tupleIJNS3_1CILi16EEENS5_ILi64EEEEEELi5ELi256ELi1ELb0ELb0ENS_10bfloat16_tEfNS_4arch4Sm90EEEEEvNT_6ParamsE:
        /* <DEDUP_REMOVED lines=58> */
.L_x_268:
        /* <DEDUP_REMOVED lines=29> */
[----:B------:R-:W-:-:S04]  /*0570*/  ULDC.64 UR4, c[0x0][0x270] ;  /* 0x00009c0000047ab9 */ /* 0x000fc80000000a00 */
[----:B------:R-:W5:Y:S01]  /*0580*/  @!P3 LDC.64 R14, c[0x0][0x268] ;  /* 0x00009a00ff0ebb82 */ /* 0x000f620000000a00 */
[----:B------:R-:W-:Y:S02]  /*0590*/  IADD3 R23, R23, R19, RZ ;  /* 0x0000001317177210 */ /* 0x000fe40007ffe0ff */
[----:B--2---:R-:W-:-:S13]  /*05a0*/  ISETP.NE.AND P0, PT, R11, 0x1, PT ;  /* 0x000000010b00780c */ /* 0x004fda0003f05270 */
[----:B------:R-:W2:Y:S08]  /*05b0*/  @P0 LDC R20, c[0x0][0x2bc] ;  /* 0x0000af00ff140b82 */ /* 0x000eb00000000800 */
[----:B------:R-:W3:Y:S01]  /*05c0*/  @P0 LDC R12, c[0x0][0x2c0] ;  /* 0x0000b000ff0c0b82 */ /* 0x000ee20000000800 */
[----:B--2---:R-:W-:-:S05]  /*05d0*/  @P0 IMAD.HI.U32 R20, R10, R20, RZ ;  /* 0x000000140a140227 */ /* 0x004fca00078e00ff */
[----:B---3--:R-:W-:-:S04]  /*05e0*/  @P0 SHF.R.U32.HI R18, RZ, R12, R20 ;  /* 0x0000000cff120219 */ /* 0x008fc80000011614 */
[--C-:B------:R-:W-:Y:S01]  /*05f0*/  SHF.R.S32.HI R12, RZ, 0x1f, R18.reuse ;  /* 0x0000001fff0c7819 */ /* 0x100fe20000011412 */
[----:B------:R-:W-:Y:S02]  /*0600*/  IMAD.MOV R20, RZ, RZ, -R18 ;  /* 0x000000ffff147224 */ /* 0x000fe400078e0a12 */
[----:B------:R-:W-:-:S04]  /*0610*/  IMAD.WIDE.U32 R22, R18, UR4, R22 ;  /* 0x0000000412167c25 */ /* 0x000fc8000f8e0016 */
[----:B------:R-:W-:Y:S02]  /*0620*/  IMAD R20, R11, R20, R10 ;  /* 0x000000140b147224 */ /* 0x000fe400078e020a */
[----:B------:R-:W2:Y:S01]  /*0630*/  @!P3 LDC.64 R10, c[0x0][0x250] ;  /* 0x00009400ff0abb82 */ /* 0x000ea20000000a00 */
[----:B------:R-:W-:Y:S01]  /*0640*/  IMAD R12, R12, UR4, RZ ;  /* 0x000000040c0c7c24 */ /* 0x000fe2000f8e02ff */
[----:B------:R-:W-:Y:S01]  /*0650*/  UMOV UR4, 0x400 ;  /* 0x0000040000047882 */ /* 0x000fe20000000000 */
[----:B------:R-:W-:Y:S01]  /*0660*/  SHF.R.S32.HI R19, RZ, 0x1f, R20 ;  /* 0x0000001fff137819 */ /* 0x000fe20000011414 */
[----:B------:R-:W-:Y:S01]  /*0670*/  ULEA UR4, UR6, UR4, 0x18 ;  /* 0x0000000406047291 */ /* 0x000fe2000f8ec03f */
[----:B------:R-:W-:Y:S01]  /*0680*/  IMAD R12, R18, UR5, R12 ;  /* 0x00000005120c7c24 */ /* 0x000fe2000f8e020c */
[----:B------:R-:W-:Y:S02]  /*0690*/  IADD3 R20, P0, R20, R22, RZ ;  /* 0x0000001614147210 */ /* 0x000fe40007f1e0ff */
[----:B------:R-:W-:-:S02]  /*06a0*/  @!P3 SHF.R.S32.HI R18, RZ, 0x1f, R8 ;  /* 0x0000001fff12b819 */ /* 0x000fc40000011408 */
[----:B------:R-:W-:Y:S02]  /*06b0*/  IADD3.X R21, R19, R23, R12, P0, !PT ;  /* 0x0000001713157210 */ /* 0x000fe400007fe40c */
[----:B------:R-:W-:Y:S01]  /*06c0*/  IADD3 R12, R8, 0x10, RZ ;  /* 0x00000010080c7810 */ /* 0x000fe20007ffe0ff */
[----:B-----5:R-:W-:Y:S01]  /*06d0*/  @!P3 IMAD R18, R18, R14, RZ ;  /* 0x0000000e1212b224 */ /* 0x020fe200078e02ff */
[----:B------:R-:W-:Y:S02]  /*06e0*/  LEA R3, R3, UR4, 0x2 ;  /* 0x0000000403037c11 */ /* 0x000fe4000f8e10ff */
[----:B------:R-:W-:Y:S01]  /*06f0*/  ISETP.GE.AND P2, PT, R12, R16, PT ;  /* 0x000000100c00720c */ /* 0x000fe20003f46270 */
[C---:B------:R-:W-:Y:S02]  /*0700*/  @!P3 IMAD R15, R8.reuse, R15, R18 ;  /* 0x0000000f080fb224 */ /* 0x040fe400078e0212 */
[----:B------:R-:W-:-:S04]  /*0710*/  @!P3 IMAD.WIDE.U32 R18, R8, R14, R20 ;  /* 0x0000000e0812b225 */ /* 0x000fc800078e0014 */
[----:B------:R-:W-:Y:S01]  /*0720*/  @!P3 IMAD.IADD R15, R19, 0x1, R15 ;  /* 0x00000001130fb824 */ /* 0x000fe200078e020f */
[C---:B--2---:R-:W-:Y:S02]  /*0730*/  @!P3 LEA R14, P0, R18.reuse, R10, 0x2 ;  /* 0x0000000a120eb211 */ /* 0x044fe400078010ff */
[----:B------:R-:W-:Y:S02]  /*0740*/  @P3 MOV R10, 0xff800000 ;  /* 0xff800000000a3802 */ /* 0x000fe40000000f00 */
[----:B------:R-:W-:Y:S01]  /*0750*/  @!P3 LEA.HI.X R15, R18, R11, R15, 0x2, P0 ;  /* 0x0000000b120fb211 */ /* 0x000fe200000f140f */
[----:B------:R-:W-:Y:S02]  /*0760*/  @P2 IMAD.MOV.U32 R11, RZ, RZ, -0x800000 ;  /* 0xff800000ff0b2424 */ /* 0x000fe400078e00ff */
[----:B------:R2:W-:Y:S04]  /*0770*/  @P3 STS [R3], R10 ;  /* 0x0000000a03003388 */ /* 0x0005e80000000800 */
[----:B------:R-:W-:Y:S01]  /*0780*/  @!PT LDS RZ, [RZ] ;  /* 0x00000000fffff984 */ /* 0x000fe20000000800 */
[----:B------:R-:W-:Y:S01]  /*0790*/  @!PT LDS RZ, [RZ] ;  /* 0x00000000fffff984 */ /* 0x000fe20000000800 */
[----:B------:R-:W-:Y:S01]  /*07a0*/  @!PT LDS RZ, [RZ] ;  /* 0x00000000fffff984 */ /* 0x000fe20000000800 */
[----:B------:R2:W-:Y:S04]  /*07b0*/  @!P3 LDGSTS.E.LTC128B [R3], desc[UR38][R14.64] ;  /* 0x000000000e03bfae */ /* 0x0005e8000b921966 */
        /* <DEDUP_REMOVED lines=17> */
.L_x_270:
[----:B------:R-:W-:Y:S05]  /*08d0*/  BSYNC B0 ;  /* 0x0000000000007941 */ /* 0x000fea0003800000 */
.L_x_269:
[----:B------:R-:W-:Y:S01]  /*08e0*/  USHF.L.U32 UR4, UR36, 0x6, URZ ;  /* 0x0000000624047899 */ /* 0x000fe2000800063f */
[C---:B-1----:R-:W-:Y:S01]  /*08f0*/  @P1 IMAD.HI.U32 R5, R9.reuse, R5, RZ ;  /* 0x0000000509051227 */ /* 0x042fe200078e00ff */
[----:B------:R-:W-:Y:S01]  /*0900*/  ISETP.GE.AND P0, PT, R9, R17, PT ;  /* 0x000000110900720c */ /* 0x000fe20003f06270 */
[----:B------:R-:W0:Y:S01]  /*0910*/  LDGDEPBAR ;  /* 0x00000000000079af */ /* 0x000e220000000000 */
[----:B------:R-:W-:Y:S01]  /*0920*/  USHF.R.S32.HI UR5, URZ, 0x1f, UR4 ;  /* 0x0000001f3f057899 */ /* 0x000fe20008011404 */
[----:B--23--:R-:W-:Y:S01]  /*0930*/  IMAD.MOV.U32 R3, RZ, RZ, R9 ;  /* 0x000000ffff037224 */ /* 0x00cfe200078e0009 */
[----:B----4-:R-:W-:Y:S01]  /*0940*/  @P1 SHF.R.U32.HI R3, RZ, R0, R5 ;  /* 0x00000000ff031219 */ /* 0x010fe20000011605 */
[----:B------:R-:W-:Y:S02]  /*0950*/  IMAD.SHL.U32 R14, R2, 0x4, RZ ;  /* 0x00000004020e7824 */ /* 0x000fe400078e00ff */
        /* <DEDUP_REMOVED lines=68> */
[----:B------:R-:W-:Y:S04]  /*0da0*/  LDS R17, [R3+0x400] ;  /* 0x0004000003117984 */ /* 0x000fe80000000800 */
[----:B------:R-:W2:Y:S02]  /*0db0*/  LDS R11, [R3] ;  /* 0x00000000030b7984 */ /* 0x000ea40000000800 */
[----:B--2---:R-:W-:-:S02]  /*0dc0*/  FMNMX.FTZ R7, R17, R11, !PT ;  /* 0x0000000b11077209 */ /* 0x004fc40007810000 */
        /* <DEDUP_REMOVED lines=45> */
[-C--:B----4-:R-:W-:Y:S01]  /*10a0*/  FMUL.FTZ R12, R12, R11.reuse ;  /* 0x0000000b0c0c7220 */ /* 0x090fe20000410000 */
[----:B---3--:R-:W-:Y:S01]  /*10b0*/  VIMNMX R17, R19, R18, !PT ;  /* 0x0000001213117248 */ /* 0x008fe20007fe0100 */
        /* <DEDUP_REMOVED lines=32> */
.L_x_272:
[----:B------:R-:W-:Y:S05]  /*12c0*/  BSYNC B0 ;  /* 0x0000000000007941 */ /* 0x000fea0003800000 */
.L_x_271:
[----:B------:R2:W-:Y:S01]  /*12d0*/  STS [R3], R12 ;  /* 0x0000000c03007388 */ /* 0x0005e20000000800 */
[----:B------:R-:W-:Y:S01]  /*12e0*/  BSSY B1, `(.L_x_273) ;  /* 0x00000e0000017945 */ /* 0x000fe20003800000 */
[----:B------:R-:W-:Y:S02]  /*12f0*/  IMAD.MOV.U32 R9, RZ, RZ, RZ ;  /* 0x000000ffff097224 */ /* 0x000fe400078e00ff */
[----:B------:R3:W-:Y:S04]  /*1300*/  STS [R3+0x400], R11 ;  /* 0x0004000b03007388 */ /* 0x0007e80000000800 */
[----:B------:R-:W-:Y:S01]  /*1310*/  @!P2 STS [R37+0x800], R17 ;  /* 0x000800112500a388 */ /* 0x000fe20000000800 */
[----:B------:R-:W-:Y:S01]  /*1320*/  BAR.SYNC.DEFER_BLOCKING 0x0 ;  /* 0x0000000000007b1d */ /* 0x000fe20000010000 */
[----:B--2---:R-:W-:Y:S01]  /*1330*/  IMAD.MOV.U32 R12, RZ, RZ, RZ ;  /* 0x000000ffff0c7224 */ /* 0x004fe200078e00ff */
        /* <DEDUP_REMOVED lines=22> */
.L_x_277:
        /* <DEDUP_REMOVED lines=142> */
.L_x_276:
[----:B------:R-:W-:Y:S05]  /*1d80*/  BSYNC B0 ;  /* 0x0000000000007941 */ /* 0x000fea0003800000 */
.L_x_275:
[----:B------:R-:W-:Y:S05]  /*1d90*/  @!P5 BRA `(.L_x_274) ;  /* 0x0000000000d0d947 */ /* 0x000fea0003800000 */
[----:B------:R-:W-:Y:S01]  /*1da0*/  VIADD R4, R42, 0x3 ;  /* 0x000000032a047836 */ /* 0x000fe20000000000 */
[----:B------:R-:W-:Y:S01]  /*1db0*/  MOV R20, 0x3 ;  /* 0x0000000300147802 */ /* 0x000fe20000000f00 */
[----:B-1----:R-:W-:-:S03]  /*1dc0*/  IMAD.MOV.U32 R6, RZ, RZ, RZ ;  /* 0x000000ffff067224 */ /* 0x002fc600078e00ff */
[----:B------:R-:W-:-:S07]  /*1dd0*/  SHF.R.S32.HI R7, RZ, 0x1f, R4 ;  /* 0x0000001fff077819 */ /* 0x000fce0000011404 */
.L_x_278:
        /* <DEDUP_REMOVED lines=48> */
.L_x_274:
[----:B------:R-:W-:Y:S05]  /*20e0*/  BSYNC B1 ;  /* 0x0000000000017941 */ /* 0x000fea0003800000 */
.L_x_273:
        /* <DEDUP_REMOVED lines=29> */
.L_x_279:
        /* <DEDUP_REMOVED lines=12> */
.L_x_1593:


//--------------------- .text._ZN7cutlass13device_kernelIN5flash19FlashAttnFwdCombineIN4cute5tupleIJNS3_1CILi16EEENS5_ILi64EEEEEELi4ELi256ELi1ELb0ELb0ENS_10bfloat16_tEfNS_4arch4Sm90EEEEEvNT_6ParamsE --------------------------
	.section	.text._ZN7cutlass13device_kernelIN5flash19FlashAttnFwdCombineIN4cute5tupleIJNS3_1CILi16EEENS5_ILi64EEEEEELi4ELi256ELi1ELb0ELb0ENS_10bfloat16_tEfNS_4arch4Sm90EEEEEvNT_6ParamsE,"ax",@progbits
	.align	128
.text._ZN7cutlass13device_kernelIN5flash19FlashAttnFwdCombineIN4cute5tupleIJNS3_1CILi16EEENS5_ILi64EEEEEELi4ELi256ELi1ELb0ELb0ENS_10bfloat16_tEfNS_4arch4Sm90EEEEEvNT_6ParamsE:
        .type           _ZN7cutlass13device_kernelIN5flash19FlashAttnFwdCombineIN4cute5tupleIJNS3_1CILi16EEENS5_ILi64EEEEEELi4ELi256ELi1ELb0ELb0ENS_10bfloat16_tEfNS_4arch4Sm90EEEEEvNT_6ParamsE,@function
        .size           _ZN7cutlass13device_kernelIN5flash19FlashAttnFwdCombineIN4cute5tupleIJNS3_1CILi16EEENS5_ILi64EEEEEELi4ELi256ELi1ELb0ELb0ENS_10bfloat16_tEfNS_4arch4Sm90EEEEEvNT_6ParamsE,(.L_x_1594 - _ZN7cutlass13device_kernelIN5flash19FlashAttnFwdCombineIN4cute5tupleIJNS3_1CILi16EEENS5_ILi64EEEEEELi4ELi256ELi1ELb0ELb0ENS_10bfloat16_tEfNS_4arch4Sm90EEEEEvNT_6ParamsE)
        .other          _ZN7cutlass13device_kernelIN5flash19FlashAttnFwdCombineIN4cute5tupleIJNS3_1CILi16EEENS5_ILi64EEEEEELi4ELi256ELi1ELb0ELb0ENS_10bfloat16_tEfNS_4arch4Sm90EEEEEvNT_6ParamsE,@"STO_CUDA_ENTRY STV_DEFAULT"
_ZN7cutlass13device_kernelIN5flash19FlashAttnFwdCombineIN4cute5tupleIJNS3_1CILi16EEENS5_ILi64EEEEEELi4ELi256ELi1ELb0ELb0ENS_10bfloat16_tEfNS_4arch4Sm90EEEEEvNT_6ParamsE:
        /* <DEDUP_REMOVED lines=58> */
.L_x_280:
[----:B------:R-:W1:Y:S01]  /*03a0*/  LDC R4, c[0x0][0x2b8] ;  /* 0x0000ae00ff047b82 */ /* 0x000e620000000800 */
[----:B------:R-:W-:Y:S01]  /*03b0*/  SHF.R.S32.HI R8, RZ, 0x1f, R18 ;  /* 0x0000001fff087819 */ /* 0x000fe20000011412 */
[----:B------:R-:W-:Y:S01]  /*03c0*/  BSSY B0, `(.L_x_281) ;  /* 0x000003f000007945 */ /* 0x000fe20003800000 */
[----:B-----5:R-:W-:Y:S02]  /*03d0*/  SHF.R.S32.HI R33, RZ, 0x1f, R32 ;  /* 0x0000001fff217819 */ /* 0x020fe40000011420 */
[----:B------:R-:W-:-:S03]  /*03e0*/  LEA.HI R8, R8, R18, RZ, 0x4 ;  /* 0x0000001208087211 */ /* 0x000fc600078f20ff */
        /* <DEDUP_REMOVED lines=13> */
[C---:B------:R-:W-:Y:S01]  /*04c0*/  IMAD.SHL.U32 R14, R8.reuse, 0x10, RZ ;  /* 0x00000010080e7824 */ /* 0x040fe200078e00ff */
[----:B------:R-:W-:Y:S01]  /*04d0*/  ISETP.GE.AND P0, PT, R8, R16, PT ;  /* 0x000000100800720c */ /* 0x000fe20003f06270 */
[----:B------:R-:W-:-:S03]  /*04e0*/  UMOV UR5, 0x400 ;  /* 0x0000040000057882 */ /* 0x000fc60000000000 */
[----:B------:R-:W-:Y:S02]  /*04f0*/  LOP3.LUT R14, R14, 0xf0, RZ, 0xc0, !PT ;  /* 0x000000f00e0e7812 */ /* 0x000fe400078ec0ff */
[----:B------:R-:W3:Y:S02]  /*0500*/  S2UR UR4, SR_CgaCtaId ;  /* 0x00000000000479c3 */ /* 0x000ee40000008800 */
[----:B------:R-:W-:Y:S02]  /*0510*/  LOP3.LUT R15, R14, 0xf, R18, 0xf8, !PT ;  /* 0x0000000f0e0f7812 */ /* 0x000fe400078ef812 */
[----:B------:R-:W-:-:S04]  /*0520*/  SHF.R.U32.HI R14, RZ, 0x4, R14 ;  /* 0x00000004ff0e7819 */ /* 0x000fc8000001160e */
[----:B------:R-:W-:Y:S01]  /*0530*/  LOP3.LUT R15, R15, R14, RZ, 0x3c, !PT ;  /* 0x0000000e0f0f7212 */ /* 0x000fe200078e3cff */
[----:B------:R-:W-:Y:S01]  /*0540*/  @P0 IMAD.MOV.U32 R14, RZ, RZ, -0x800000 ;  /* 0xff800000ff0e0424 */ /* 0x000fe200078e00ff */
[----:B--2---:R-:W-:Y:S01]  /*0550*/  ISETP.NE.AND P2, PT, R12, 0x1, PT ;  /* 0x000000010c00780c */ /* 0x004fe20003f45270 */
[----:B---3--:R-:W-:-:S12]  /*0560*/  ULEA UR4, UR4, UR5, 0x18 ;  /* 0x0000000504047291 */ /* 0x008fd8000f8ec03f */
[----:B------:R-:W2:Y:S01]  /*0570*/  @P2 LDC R11, c[0x0][0x2bc] ;  /* 0x0000af00ff0b2b82 */ /* 0x000ea20000000800 */
[----:B------:R-:W-:-:S05]  /*0580*/  LEA R15, R15, UR4, 0x2 ;  /* 0x000000040f0f7c11 */ /* 0x000fca000f8e10ff */
[----:B------:R2:W-:Y:S02]  /*0590*/  @P0 STS [R15], R14 ;  /* 0x0000000e0f000388 */ /* 0x0005e40000000800 */
[----:B------:R-:W3:Y:S01]  /*05a0*/  @P2 LDC R10, c[0x0][0x2c0] ;  /* 0x0000b000ff0a2b82 */ /* 0x000ee20000000800 */
[----:B--2---:R-:W-:-:S04]  /*05b0*/  @P2 IMAD.HI.U32 R14, R3, R11, RZ ;  /* 0x0000000b030e2227 */ /* 0x004fc800078e00ff */
[----:B------:R-:W-:Y:S01]  /*05c0*/  IMAD.MOV.U32 R11, RZ, RZ, R3 ;  /* 0x000000ffff0b7224 */ /* 0x000fe200078e0003 */
[----:B---3--:R-:W-:-:S05]  /*05d0*/  @P2 SHF.R.U32.HI R11, RZ, R10, R14 ;  /* 0x0000000aff0b2219 */ /* 0x008fca000001160e */
[----:B------:R-:W-:-:S04]  /*05e0*/  IMAD.MOV R10, RZ, RZ, -R11 ;  /* 0x000000ffff0a7224 */ /* 0x000fc800078e0a0b */
[----:B------:R-:W-:Y:S01]  /*05f0*/  IMAD R12, R12, R10, R3 ;  /* 0x0000000a0c0c7224 */ /* 0x000fe200078e0203 */
[----:B------:R-:W-:Y:S06]  /*0600*/  @P0 BRA `(.L_x_282) ;  /* 0x0000000000680947 */ /* 0x000fec0003800000 */
[----:B------:R-:W-:Y:S01]  /*0610*/  SHF.R.S32.HI R10, RZ, 0x1f, R8 ;  /* 0x0000001fff0a7819 */ /* 0x000fe20000011408 */
[----:B------:R-:W-:Y:S02]  /*0620*/  ULDC.64 UR4, c[0x0][0x268] ;  /* 0x00009a0000047ab9 */ /* 0x000fe40000000a00 */
[----:B------:R-:W-:-:S04]  /*0630*/  IMAD.WIDE.U32 R18, R8, UR4, RZ ;  /* 0x0000000408127c25 */ /* 0x000fc8000f8e00ff */
[----:B------:R-:W-:-:S04]  /*0640*/  IMAD R10, R10, UR4, RZ ;  /* 0x000000040a0a7c24 */ /* 0x000fc8000f8e02ff */
[----:B------:R-:W-:Y:S01]  /*0650*/  IMAD R10, R8, UR5, R10 ;  /* 0x00000005080a7c24 */ /* 0x000fe2000f8e020a */
[----:B------:R-:W-:Y:S02]  /*0660*/  ULDC.64 UR4, c[0x0][0x278] ;  /* 0x00009e0000047ab9 */ /* 0x000fe40000000a00 */
[----:B------:R-:W-:Y:S02]  /*0670*/  IMAD R3, R33, UR4, RZ ;  /* 0x0000000421037c24 */ /* 0x000fe4000f8e02ff */
[----:B------:R-:W-:Y:S02]  /*0680*/  IADD3 R19, R19, R10, RZ ;  /* 0x0000000a13137210 */ /* 0x000fe40007ffe0ff */
[C---:B------:R-:W-:Y:S01]  /*0690*/  IMAD R3, R32.reuse, UR5, R3 ;  /* 0x0000000520037c24 */ /* 0x040fe2000f8e0203 */
[----:B------:R-:W-:Y:S01]  /*06a0*/  SHF.R.S32.HI R10, RZ, 0x1f, R11 ;  /* 0x0000001fff0a7819 */ /* 0x000fe2000001140b */
        /* <DEDUP_REMOVED lines=16> */
.L_x_282:
[----:B------:R-:W-:Y:S05]  /*07b0*/  BSYNC B0 ;  /* 0x0000000000007941 */ /* 0x000fea0003800000 */
.L_x_281:
[----:B------:R-:W-:Y:S01]  /*07c0*/  USHF.L.U32 UR4, UR36, 0x6, URZ ;  /* 0x0000000624047899 */ /* 0x000fe2000800063f */
[C---:B-1----:R-:W-:Y:S01]  /*07d0*/  @P1 IMAD.HI.U32 R5, R9.reuse, R5, RZ ;  /* 0x0000000509051227 */ /* 0x042fe200078e00ff */
[----:B------:R-:W-:Y:S01]  /*07e0*/  ISETP.GE.AND P0, PT, R9, R17, PT ;  /* 0x000000110900720c */ /* 0x000fe20003f06270 */
[----:B------:R-:W0:Y:S01]  /*07f0*/  LDGDEPBAR ;  /* 0x00000000000079af */ /* 0x000e220000000000 */
[----:B------:R-:W-:Y:S01]  /*0800*/  USHF.R.S32.HI UR5, URZ, 0x1f, UR4 ;  /* 0x0000001f3f057899 */ /* 0x000fe20008011404 */
[----:B------:R-:W-:Y:S01]  /*0810*/  IMAD.MOV.U32 R3, RZ, RZ, R9 ;  /* 0x000000ffff037224 */ /* 0x000fe200078e0009 */
        /* <DEDUP_REMOVED lines=23> */
[----:B--2---:R-:W-:Y:S01]  /*0990*/  IMAD R15, R8, 0x40, R14 ;  /* 0x00000040080f7824 */ /* 0x004fe200078e020e */
[----:B------:R-:W-:Y:S01]  /*09a0*/  SHF.R.S32.HI R34, RZ, 0x1f, R35 ;  /* 0x0000001fff227819 */ /* 0x000fe20000011423 */
[----:B------:R-:W2:Y:S01]  /*09b0*/  @!P5 LDC.64 R18, c[0x0][0x238] ;  /* 0x00008e00ff12db82 */ /* 0x000ea20000000a00 */
        /* <DEDUP_REMOVED lines=56> */
[----:B------:R-:W-:Y:S01]  /*0d40*/  FADD.FTZ R6, R11, -R6 ;  /* 0x800000060b067221 */ /* 0x000fe20000010000 */
[----:B------:R-:W-:-:S03]  /*0d50*/  SEL R11, R2, 0xffffffff, P0 ;  /* 0xffffffff020b7807 */ /* 0x000fc60000000000 */
[----:B------:R-:W-:-:S06]  /*0d60*/  FMUL.FTZ R6, R6, 1.4426950216293334961 ;  /* 0x3fb8aa3b06067820 */ /* 0x000fcc0000410000 */
[----:B------:R-:W2:Y:S02]  /*0d70*/  MUFU.EX2 R6, R6 ;  /* 0x0000000600067308 */ /* 0x000ea40000000800 */
[----:B--2---:R-:W-:-:S05]  /*0d80*/  FADD.FTZ R10, RZ, R6 ;  /* 0x00000006ff0a7221 */ /* 0x004fca0000010000 */
        /* <DEDUP_REMOVED lines=56> */
.L_x_284:
[----:B------:R-:W-:Y:S05]  /*1110*/  BSYNC B0 ;  /* 0x0000000000007941 */ /* 0x000fea0003800000 */
.L_x_283:
        /* <DEDUP_REMOVED lines=28> */
.L_x_289:
        /* <DEDUP_REMOVED lines=142> */
.L_x_288:
[----:B------:R-:W-:Y:S05]  /*1bc0*/  BSYNC B0 ;  /* 0x0000000000007941 */ /* 0x000fea0003800000 */
.L_x_287:
[----:B------:R-:W-:Y:S05]  /*1bd0*/  @!P5 BRA `(.L_x_286) ;  /* 0x0000000000d0d947 */ /* 0x000fea0003800000 */
[----:B------:R-:W-:Y:S01]  /*1be0*/  VIADD R4, R42, 0x3 ;  /* 0x000000032a047836 */ /* 0x000fe20000000000 */
[----:B------:R-:W-:Y:S01]  /*1bf0*/  MOV R20, 0x3 ;  /* 0x0000000300147802 */ /* 0x000fe20000000f00 */
[----:B------:R-:W-:-:S03]  /*1c00*/  IMAD.MOV.U32 R6, RZ, RZ, RZ ;  /* 0x000000ffff067224 */ /* 0x000fc600078e00ff */
[----:B------:R-:W-:-:S07]  /*1c10*/  SHF.R.S32.HI R7, RZ, 0x1f, R4 ;  /* 0x0000001fff077819 */ /* 0x000fce0000011404 */
.L_x_290:
        /* <DEDUP_REMOVED lines=48> */
.L_x_286:
[----:B------:R-:W-:Y:S05]  /*1f20*/  BSYNC B1 ;  /* 0x0000000000017941 */ /* 0x000fea0003800000 */
.L_x_285:
        /* <DEDUP_REMOVED lines=29> */
.L_x_291:
        /* <DEDUP_REMOVED lines=16> */
.L_x_1594:


//--------------------- .text._ZN7cutlass13device_kernelIN5flash19FlashAttnFwdCombineIN4cute5tupleIJNS3_1CILi16EEENS5_ILi64EEEEEELi8ELi256ELi1ELb0ELb1ENS_10bfloat16_tEfNS_4arch4Sm90EEEEEvNT_6ParamsE --------------------------
	.section	.text._ZN7cutlass13device_kernelIN5flash19FlashAttnFwdCombineIN4cute5tupleIJNS3_1CILi16EEENS5_ILi64EEEEEELi8ELi256ELi1ELb0ELb1ENS_10bfloat16_tEfNS_4arch4Sm90EEEEEvNT_6ParamsE,"ax",@progbits
	.align	128
.text._ZN7cutlass13device_kernelIN5flash19FlashAttnFwdCombineIN4cute5tupleIJNS3_1CILi16EEENS5_ILi64EEEEEELi8ELi256ELi1ELb0ELb1ENS_10bfloat16_tEfNS_4arch4Sm90EEEEEvNT_6ParamsE:
        .type           _ZN7cutlass13device_kernelIN5flash19FlashAttnFwdCombineIN4cute5tupleIJNS3_1CILi16EEENS5_ILi64EEEEEELi8ELi256ELi1ELb0ELb1ENS_10bfloat16_tEfNS_4arch4Sm90EEEEEvNT_6ParamsE,@function
        .size           _ZN7cutlass13device_kernelIN5flash19FlashAttnFwdCombineIN4cute5tupleIJNS3_1CILi16EEENS5_ILi64EEEEEELi8ELi256ELi1ELb0ELb1ENS_10bfloat16_tEfNS_4arch4Sm90EEEEEvNT_6ParamsE,(.L_x_1595 - _ZN7cutlass13device_kernelIN5flash19FlashAttnFwdCombineIN4cute5tupleIJNS3_1CILi16EEENS5_ILi64EEEEEELi8ELi256ELi1ELb0ELb1ENS_10bfloat16_tEfNS_4arch4Sm90EEEEEvNT_6ParamsE)
        .other          _ZN7cutlass13device_kernelIN5flash19FlashAttnFwdCombineIN4cute5tupleIJNS3_1CILi16EEENS5_ILi64EEEEEELi8ELi256ELi1ELb0ELb1ENS_10bfloat16_tEfNS_4arch4Sm90EEEEEvNT_6ParamsE,@"STO_CUDA_ENTRY STV_DEFAULT"
_ZN7cutlass13device_kernelIN5flash19FlashAttnFwdCombineIN4cute5tupleIJNS3_1CILi16EEENS5_ILi64EEEEEELi8ELi256ELi1ELb0ELb1ENS_10bfloat16_tEfNS_4arch4Sm90EEEEEvNT_6ParamsE:
        /* <DEDUP_REMOVED lines=12> */
[----:B------:R-:W2:Y:S03]  /*00c0*/  S2R R18, SR_TID.X ;  /* 0x0000000000127919 */ /* 0x000ea60000002100 */
[----:B------:R-:W-:Y:S01]  /*00d0*/  ISETP.NE.AND.EX P0, PT, R3, RZ, PT, P0 ;  /* 0x000000ff0300720c */ /* 0x000fe20003f05300 */
[----:B------:R-:W4:Y:S01]  /*00e0*/  S2UR UR37, SR_CTAID.X ;  /* 0x00000000002579c3 */ /* 0x000f220000002500 */
[----:B------:R-:W-:-:S11]  /*00f0*/  IMAD.MOV.U32 R0, RZ, RZ, R4 ;  /* 0x000000ffff007224 */ /* 0x000fd600078e0004 */
[----:B------:R-:W1:Y:S08]  /*0100*/  @P0 LDC.64 R2, c[0x0][0x2e8] ;  /* 0x0000ba00ff020b82 */ /* 0x000e700000000a00 */
[----:B------:R-:W4:Y:S01]  /*0110*/  S2UR UR36, SR_CTAID.Y ;  /* 0x00000000002479c3 */ /* 0x000f220000002600 */
[----:B-1----:R-:W-:-:S07]  /*0120*/  @P0 IMAD.WIDE R6, R4, 0x4, R2 ;  /* 0x0000000404060825 */ /* 0x002fce00078e0202 */
[----:B------:R-:W1:Y:S01]  /*0130*/  LDC R3, c[0x0][0xc] ;  /* 0x00000300ff037b82 */ /* 0x000e620000000800 */
[----:B------:R1:W5:Y:S01]  /*0140*/  @P0 LDG.E R0, desc[UR38][R6.64] ;  /* 0x0000002606000981 */ /* 0x000362000c1e1900 */
[----:B------:R-:W-:-:S06]  /*0150*/  ISETP.NE.U32.AND P0, PT, RZ, UR4, PT ;  /* 0x00000004ff007c0c */ /* 0x000fcc000bf05070 */
[----:B------:R-:W4:Y:S01]  /*0160*/  LDC R2, c[0x0][0x10] ;  /* 0x00000400ff027b82 */ /* 0x000f220000000800 */
[----:B------:R-:W-:Y:S01]  /*0170*/  ISETP.NE.AND.EX P0, PT, RZ, UR5, PT, P0 ;  /* 0x00000005ff007c0c */ /* 0x000fe2000bf05300 */
[----:B------:R-:W-:Y:S02]  /*0180*/  ULDC UR4, c[0x0][0x14] ;  /* 0x0000050000047ab9 */ /* 0x000fe40000000800 */
[----:B------:R-:W-:Y:S01]  /*0190*/  UIADD3 UR4, UR4, -0x1, URZ ;  /* 0xffffffff04047890 */ /* 0x000fe2000fffe03f */
[----:B--2---:R-:W-:Y:S01]  /*01a0*/  ISETP.NE.OR P0, PT, R18, RZ, !P0 ;  /* 0x000000ff1200720c */ /* 0x004fe20004705670 */
[----:B-1----:R-:W-:-:S05]  /*01b0*/  VIADD R3, R3, 0xffffffff ;  /* 0xffffffff03037836 */ /* 0x002fca0000000000 */
[----:B----4-:R-:W-:Y:S01]  /*01c0*/  ISETP.NE.OR P0, PT, R3, UR37, P0 ;  /* 0x0000002503007c0c */ /* 0x010fe20008705670 */
[----:B------:R-:W-:-:S05]  /*01d0*/  VIADD R2, R2, 0xffffffff ;  /* 0xffffffff02027836 */ /* 0x000fca0000000000 */
        /* <DEDUP_REMOVED lines=14> */
[----:B------:R-:W-:Y:S01]  /*02c0*/  ULDC UR4, c[0x0][0x258] ;  /* 0x0000960000047ab9 */ /* 0x000fe20000000800 */
[----:B--2--5:R-:W-:-:S11]  /*02d0*/  IMAD.WIDE R4, R0, 0x4, R4 ;  /* 0x0000000400047825 */ /* 0x024fd600078e0204 */
        /* <DEDUP_REMOVED lines=11> */
.L_x_292:
        /* <DEDUP_REMOVED lines=25> */
.L_x_293:
        /* <DEDUP_REMOVED lines=101> */
.L_x_295:
[----:B------:R-:W-:Y:S01]  /*0b70*/  VIADD R3, R22, 0xffffffff ;  /* 0xffffffff16037836 */ /* 0x000fe20000000000 */
[----:B------:R-:W-:-:S04]  /*0b80*/  IADD3 R6, -R0, 0x1f, RZ ;  /* 0x0000001f00067810 */ /* 0x000fc80007ffe1ff */
[----:B------:R-:W-:Y:S01]  /*0b90*/  LOP3.LUT P0, RZ, R3, R22, RZ, 0xc0, !PT ;  /* 0x0000001603ff7212 */ /* 0x000fe2000780c0ff */
[----:B------:R-:W-:-:S12]  /*0ba0*/  IMAD.MOV.U32 R3, RZ, RZ, 0x1 ;  /* 0x00000001ff037424 */ /* 0x000fd800078e00ff */
        /* <DEDUP_REMOVED lines=8> */
[----:B------:R-:W-:Y:S02]  /*0c30*/  MOV R4, 0xc50 ;  /* 0x00000c5000047802 */ /* 0x000fe40000000f00 */
[----:B------:R-:W-:Y:S05]  /*0c40*/  CALL.REL.NOINC `($__internal_8_$__cuda_sm20_div_u64) ;  /* 0x0000003400f87944 */ /* 0x000fea0003c00000 */
[----:B------:R-:W-:Y:S01]  /*0c50*/  MOV R2, R3 ;  /* 0x0000000300027202 */ /* 0x000fe20000000f00 */
[----:B------:R-:W-:Y:S06]  /*0c60*/  BRA `(.L_x_297) ;  /* 0x0000000000487947 */ /* 0x000fec0003800000 */
.L_x_296:
[----:B------:R-:W1:Y:S01]  /*0c70*/  I2F.U32.RP R4, R22 ;  /* 0x0000001600047306 */ /* 0x000e620000209000 */
[----:B------:R-:W-:Y:S01]  /*0c80*/  IMAD.MOV.U32 R2, RZ, RZ, RZ ;  /* 0x000000ffff027224 */ /* 0x000fe200078e00ff */
[----:B------:R-:W-:-:S06]  /*0c90*/  ISETP.NE.U32.AND P0, PT, R22, RZ, PT ;  /* 0x000000ff1600720c */ /* 0x000fcc0003f05070 */
[----:B-1----:R-:W1:Y:S02]  /*0ca0*/  MUFU.RCP R3, R4 ;  /* 0x0000000400037308 */ /* 0x002e640000001000 */
[----:B-1----:R-:W-:-:S06]  /*0cb0*/  IADD3 R3, R3, 0xffffffe, RZ ;  /* 0x0ffffffe03037810 */ /* 0x002fcc0007ffe0ff */
[----:B------:R-:W1:Y:S02]  /*0cc0*/  F2I.FTZ.U32.TRUNC.NTZ R3, R3 ;  /* 0x0000000300037305 */ /* 0x000e64000021f000 */
[----:B-1----:R-:W-:-:S05]  /*0cd0*/  IADD3 R0, RZ, -R3, RZ ;  /* 0x80000003ff007210 */ /* 0x002fca0007ffe0ff */
[----:B------:R-:W-:-:S04]  /*0ce0*/  IMAD R7, R0, R22, RZ ;  /* 0x0000001600077224 */ /* 0x000fc800078e02ff */
[----:B------:R-:W-:-:S06]  /*0cf0*/  IMAD.HI.U32 R2, R3, R7, R2 ;  /* 0x0000000703027227 */ /* 0x000fcc00078e0002 */
[----:B------:R-:W-:-:S05]  /*0d00*/  IMAD.HI.U32 R2, R2, R5, RZ ;  /* 0x0000000502027227 */ /* 0x000fca00078e00ff */
[----:B------:R-:W-:-:S05]  /*0d10*/  IADD3 R0, -R2, RZ, RZ ;  /* 0x000000ff02007210 */ /* 0x000fca0007ffe1ff */
[----:B------:R-:W-:-:S05]  /*0d20*/  IMAD R5, R22, R0, R5 ;  /* 0x0000000016057224 */ /* 0x000fca00078e0205 */
[----:B------:R-:W-:-:S13]  /*0d30*/  ISETP.GE.U32.AND P3, PT, R5, R22, PT ;  /* 0x000000160500720c */ /* 0x000fda0003f66070 */
[----:B------:R-:W-:Y:S01]  /*0d40*/  @P3 IMAD.IADD R5, R5, 0x1, -R22 ;  /* 0x0000000105053824 */ /* 0x000fe200078e0a16 */
[----:B------:R-:W-:-:S04]  /*0d50*/  @P3 IADD3 R2, R2, 0x1, RZ ;  /* 0x0000000102023810 */ /* 0x000fc80007ffe0ff */
[----:B------:R-:W-:-:S13]  /*0d60*/  ISETP.GE.U32.AND P2, PT, R5, R22, PT ;  /* 0x000000160500720c */ /* 0x000fda0003f46070 */
[----:B------:R-:W-:Y:S01]  /*0d70*/  @P2 VIADD R2, R2, 0x1 ;  /* 0x0000000102022836 */ /* 0x000fe20000000000 */
[----:B------:R-:W-:-:S07]  /*0d80*/  @!P0 LOP3.LUT R2, RZ, R22, RZ, 0x33, !PT ;  /* 0x00000016ff028212 */ /* 0x000fce00078e33ff */
.L_x_297:
[----:B------:R-:W-:Y:S02]  /*0d90*/  IADD3 R6, R6, -0x1, RZ ;  /* 0xffffffff06067810 */ /* 0x000fe40007ffe0ff */
[----:B------:R-:W-:-:S07]  /*0da0*/  MOV R12, R2 ;  /* 0x00000002000c7202 */ /* 0x000fce0000000f00 */
.L_x_294:
[----:B------:R-:W-:Y:S01]  /*0db0*/  SHF.R.S32.HI R3, RZ, 0x1f, R18 ;  /* 0x0000001fff037819 */ /* 0x000fe20000011412 */
[----:B------:R-:W1:Y:S01]  /*0dc0*/  LDC R13, c[0x0][0x21c] ;  /* 0x00008700ff0d7b82 */ /* 0x000e620000000800 */
[----:B------:R-:W-:Y:S02]  /*0dd0*/  BSSY B0, `(.L_x_298) ;  /* 0x0000148000007945 */ /* 0x000fe40003800000 */
[----:B------:R-:W-:-:S04]  /*0de0*/  LEA.HI R3, R3, R18, RZ, 0x4 ;  /* 0x0000001203037211 */ /* 0x000fc800078f20ff */
[C---:B------:R-:W-:Y:S02]  /*0df0*/  LOP3.LUT R5, R3.reuse, 0xfffffff0, RZ, 0xc0, !PT ;  /* 0xfffffff003057812 */ /* 0x040fe400078ec0ff */
[----:B------:R-:W-:Y:S02]  /*0e00*/  LOP3.LUT R7, R3, 0xf0, RZ, 0xc0, !PT ;  /* 0x000000f003077812 */ /* 0x000fe400078ec0ff */
[----:B------:R-:W-:Y:S01]  /*0e10*/  SHF.R.S32.HI R3, RZ, 0x4, R3 ;  /* 0x00000004ff037819 */ /* 0x000fe20000011403 */
[----:B------:R-:W-:Y:S01]  /*0e20*/  IMAD.IADD R2, R18, 0x1, -R5 ;  /* 0x0000000112027824 */ /* 0x000fe200078e0a05 */
[----:B------:R-:W-:Y:S02]  /*0e30*/  LOP3.LUT R9, R7, 0xf, R18, 0xf8, !PT ;  /* 0x0000000f07097812 */ /* 0x000fe400078ef812 */
[----:B------:R-:W-:Y:S01]  /*0e40*/  SHF.R.U32.HI R0, RZ, 0x4, R7 ;  /* 0x00000004ff007819 */ /* 0x000fe20000011607 */
[----:B------:R-:W-:Y:S02]  /*0e50*/  VIADD R5, R2, UR37 ;  /* 0x0000002502057c36 */ /* 0x000fe40008000000 */
[----:B------:R-:W-:Y:S01]  /*0e60*/  VIADD R7, R3, UR37 ;  /* 0x0000002503077c36 */ /* 0x000fe20008000000 */
[----:B------:R-:W-:-:S02]  /*0e70*/  LOP3.LUT R0, R9, R0, RZ, 0x3c, !PT ;  /* 0x0000000009007212 */ /* 0x000fc400078e3cff */
[----:B------:R-:W-:-:S13]  /*0e80*/  ISETP.GE.AND P0, PT, R5, R17, PT ;  /* 0x000000110500720c */ /* 0x000fda0003f06270 */
[----:B------:R-:W-:Y:S05]  /*0e90*/  @P0 BRA `(.L_x_299) ;  /* 0x0000001000ec0947 */ /* 0x000fea0003800000 */
[C---:B------:R-:W-:Y:S01]  /*0ea0*/  ISETP.GE.AND P6, PT, R3.reuse, R16, PT ;  /* 0x000000100300720c */ /* 0x040fe20003fc6270 */
[----:B------:R-:W-:Y:S01]  /*0eb0*/  VIADD R23, R3, 0x10 ;  /* 0x0000001003177836 */ /* 0x000fe20000000000 */
[----:B------:R-:W-:Y:S01]  /*0ec0*/  MOV R29, R25 ;  /* 0x00000019001d7202 */ /* 0x000fe20000000f00 */
[----:B------:R-:W-:Y:S01]  /*0ed0*/  @P1 IMAD.HI.U32 R11, R5, R12, RZ ;  /* 0x0000000c050b1227 */ /* 0x000fe200078e00ff */
[----:B------:R-:W-:Y:S01]  /*0ee0*/  ULDC.64 UR4, c[0x0][0x270] ;  /* 0x00009c0000047ab9 */ /* 0x000fe20000000a00 */
[----:B------:R-:W2:Y:S01]  /*0ef0*/  S2UR UR6, SR_CgaCtaId ;  /* 0x00000000000679c3 */ /* 0x000ea20000008800 */
[----:B------:R-:W-:Y:S01]  /*0f00*/  ISETP.GE.AND P5, PT, R23, R16, PT ;  /* 0x000000101700720c */ /* 0x000fe20003fa6270 */
[----:B------:R-:W-:Y:S01]  /*0f10*/  IMAD.MOV.U32 R9, RZ, RZ, R5 ;  /* 0x000000ffff097224 */ /* 0x000fe200078e0005 */
[----:B------:R-:W-:Y:S01]  /*0f20*/  @P1 SHF.R.U32.HI R9, RZ, R6, R11 ;  /* 0x00000006ff091219 */ /* 0x000fe2000001160b */
[----:B------:R-:W-:Y:S02]  /*0f30*/  VIADD R21, R3, 0x20 ;  /* 0x0000002003157836 */ /* 0x000fe40000000000 */
[----:B------:R-:W-:Y:S01]  /*0f40*/  IMAD.MOV.U32 R28, RZ, RZ, R24 ;  /* 0x000000ffff1c7224 */ /* 0x000fe200078e0018 */
[C---:B------:R-:W-:Y:S01]  /*0f50*/  IADD3 R26, -R9.reuse, RZ, RZ ;  /* 0x000000ff091a7210 */ /* 0x040fe20007ffe1ff */
[----:B------:R-:W3:Y:S01]  /*0f60*/  @!P6 LDC.64 R18, c[0x0][0x268] ;  /* 0x00009a00ff12eb82 */ /* 0x000ee20000000a00 */
[----:B------:R-:W-:Y:S01]  /*0f70*/  SHF.R.S32.HI R8, RZ, 0x1f, R9 ;  /* 0x0000001fff087819 */ /* 0x000fe20000011409 */
[----:B------:R-:W-:Y:S01]  /*0f80*/  IMAD.WIDE.U32 R28, R9, UR4, R28 ;  /* 0x00000004091c7c25 */ /* 0x000fe2000f8e001c */
[----:B------:R-:W-:-:S02]  /*0f90*/  ISETP.GE.AND P3, PT, R21, R16, PT ;  /* 0x000000101500720c */ /* 0x000fc40003f66270 */
[----:B------:R-:W-:Y:S01]  /*0fa0*/  @!P6 SHF.R.S32.HI R11, RZ, 0x1f, R3 ;  /* 0x0000001fff0be819 */ /* 0x000fe20000011403 */
[----:B------:R-:W-:Y:S02]  /*0fb0*/  IMAD R26, R22, R26, R5 ;  /* 0x0000001a161a7224 */ /* 0x000fe400078e0205 */
[----:B------:R-:W4:Y:S01]  /*0fc0*/  @!P6 LDC.64 R14, c[0x0][0x250] ;  /* 0x00009400ff0eeb82 */ /* 0x000f220000000a00 */
[----:B------:R-:W-:Y:S01]  /*0fd0*/  IMAD R8, R8, UR4, RZ ;  /* 0x0000000408087c24 */ /* 0x000fe2000f8e02ff */
[----:B------:R-:W-:Y:S01]  /*0fe0*/  UMOV UR4, 0x400 ;  /* 0x0000040000047882 */ /* 0x000fe20000000000 */
[----:B------:R-:W-:Y:S02]  /*0ff0*/  VIADD R31, R3, 0x30 ;  /* 0x00000030031f7836 */ /* 0x000fe40000000000 */
[----:B------:R-:W-:Y:S01]  /*1000*/  IMAD R8, R9, UR5, R8 ;  /* 0x0000000509087c24 */ /* 0x000fe2000f8e0208 */
[----:B------:R-:W-:Y:S01]  /*1010*/  SHF.R.S32.HI R9, RZ, 0x1f, R26 ;  /* 0x0000001fff097819 */ /* 0x000fe2000001141a */
[----:B------:R-:W-:Y:S01]  /*1020*/  @P6 IMAD.MOV.U32 R39, RZ, RZ, -0x800000 ;  /* 0xff800000ff276424 */ /* 0x000fe200078e00ff */
[----:B------:R-:W5:Y:S01]  /*1030*/  @!P5 LDC.64 R4, c[0x0][0x268] ;  /* 0x00009a00ff04db82 */ /* 0x000f620000000a00 */
[----:B------:R-:W-:Y:S01]  /*1040*/  IADD3 R26, P0, R26, R28, RZ ;  /* 0x0000001c1a1a7210 */ /* 0x000fe20007f1e0ff */
[----:B--2---:R-:W-:Y:S01]  /*1050*/  ULEA UR4, UR6, UR4, 0x18 ;  /* 0x0000000406047291 */ /* 0x004fe2000f8ec03f */
[----:B------:R-:W-:Y:S01]  /*1060*/  ISETP.GE.AND P2, PT, R31, R16, PT ;  /* 0x000000101f00720c */ /* 0x000fe20003f46270 */
[----:B------:R-:W-:Y:S01]  /*1070*/  @P5 IMAD.MOV.U32 R35, RZ, RZ, -0x800000 ;  /* 0xff800000ff235424 */ /* 0x000fe200078e00ff */
[----:B------:R-:W-:Y:S01]  /*1080*/  IADD3.X R27, R9, R29, R8, P0, !PT ;  /* 0x0000001d091b7210 */ /* 0x000fe200007fe408 */
[--C-:B------:R-:W-:Y:S01]  /*1090*/  @!P5 IMAD.MOV.U32 R40, RZ, RZ, R26.reuse ;  /* 0x000000ffff28d224 */ /* 0x100fe200078e001a */
[----:B------:R-:W-:Y:S01]  /*10a0*/  @!P3 SHF.R.S32.HI R33, RZ, 0x1f, R21 ;  /* 0x0000001fff21b819 */ /* 0x000fe20000011415 */
[-C--:B---3--:R-:W-:Y:S01]  /*10b0*/  @!P6 IMAD R20, R11, R18.reuse, RZ ;  /* 0x000000120b14e224 */ /* 0x088fe200078e02ff */
[----:B------:R-:W2:Y:S01]  /*10c0*/  @!P3 LDC.64 R8, c[0x0][0x268] ;  /* 0x00009a00ff08bb82 */ /* 0x000ea20000000a00 */
[----:B------:R-:W-:Y:S01]  /*10d0*/  @!P6 IMAD.WIDE.U32 R28, R3, R18, R26 ;  /* 0x00000012031ce225 */ /* 0x000fe200078e001a */
[----:B------:R-:W-:-:S02]  /*10e0*/  @!P5 MOV R41, R27 ;  /* 0x0000001b0029d202 */ /* 0x000fc40000000f00 */
[----:B------:R-:W-:Y:S01]  /*10f0*/  LEA R0, R0, UR4, 0x2 ;  /* 0x0000000400007c11 */ /* 0x000fe2000f8e10ff */
[----:B------:R-:W-:Y:S01]  /*1100*/  @!P6 IMAD R20, R3, R19, R20 ;  /* 0x000000130314e224 */ /* 0x000fe200078e0214 */
[----:B------:R-:W-:Y:S02]  /*1110*/  @!P5 SHF.R.S32.HI R19, RZ, 0x1f, R23 ;  /* 0x0000001fff13d819 */ /* 0x000fe40000011417 */
[----:B------:R-:W3:Y:S01]  /*1120*/  @!P5 LDC.64 R10, c[0x0][0x250] ;  /* 0x00009400ff0adb82 */ /* 0x000ee20000000a00 */
[C---:B----4-:R-:W-:Y:S01]  /*1130*/  @!P6 LEA R36, P0, R28.reuse, R14, 0x2 ;  /* 0x0000000e1c24e211 */ /* 0x050fe200078010ff */
[----:B------:R4:W-:Y:S01]  /*1140*/  @P6 STS [R0], R39 ;  /* 0x0000002700006388 */ /* 0x0009e20000000800 */
[----:B------:R-:W-:Y:S01]  /*1150*/  @!P6 IADD3 R18, R29, R20, RZ ;  /* 0x000000141d12e210 */ /* 0x000fe20007ffe0ff */
[----:B------:R-:W-:Y:S01]  /*1160*/  VIADD R29, R3, 0x40 ;  /* 0x00000040031d7836 */ /* 0x000fe20000000000 */
[----:B------:R-:W-:Y:S01]  /*1170*/  @!P3 MOV R32, R26 ;  /* 0x0000001a0020b202 */ /* 0x000fe20000000f00 */
[-C--:B-----5:R-:W-:Y:S01]  /*1180*/  @!P5 IMAD R14, R19, R4.reuse, RZ ;  /* 0x00000004130ed224 */ /* 0x0a0fe200078e02ff */
[----:B------:R-:W-:Y:S01]  /*1190*/  @!P6 LEA.HI.X R37, R28, R15, R18, 0x2, P0 ;  /* 0x0000000f1c25e211 */ /* 0x000fe200000f1412 */
[----:B------:R-:W-:Y:S01]  /*11a0*/  @!P5 IMAD.WIDE.U32 R40, R23, R4, R40 ;  /* 0x000000041728d225 */ /* 0x000fe200078e0028 */
[----:B------:R-:W-:-:S03]  /*11b0*/  ISETP.GE.AND P0, PT, R29, R16, PT ;  /* 0x000000101d00720c */ /* 0x000fc60003f06270 */
[----:B------:R-:W-:Y:S01]  /*11c0*/  @!P5 IMAD R19, R23, R5, R14 ;  /* 0x000000051713d224 */ /* 0x000fe200078e020e */
[----:B------:R-:W-:Y:S01]  /*11d0*/  @!PT LDS RZ, [RZ] ;  /* 0x00000000fffff984 */ /* 0x000fe20000000800 */
[----:B------:R-:W-:Y:S01]  /*11e0*/  @!PT LDS RZ, [RZ] ;  /* 0x00000000fffff984 */ /* 0x000fe20000000800 */
[----:B------:R-:W-:Y:S01]  /*11f0*/  @!PT LDS RZ, [RZ] ;  /* 0x00000000fffff984 */ /* 0x000fe20000000800 */
[----:B------:R5:W-:Y:S01]  /*1200*/  @!P6 LDGSTS.E.LTC128B [R0], desc[UR38][R36.64] ;  /* 0x000000002400efae */ /* 0x000be2000b921966 */
[----:B------:R-:W5:Y:S01]  /*1210*/  @!P3 LDC.64 R14, c[0x0][0x250] ;  /* 0x00009400ff0ebb82 */ /* 0x000f620000000a00 */
[----:B--2---:R-:W-:Y:S02]  /*1220*/  @!P3 IMAD R18, R33, R8, RZ ;  /* 0x000000082112b224 */ /* 0x004fe400078e02ff */
[----:B------:R-:W-:Y:S01]  /*1230*/  @!P5 IMAD.IADD R20, R41, 0x1, R19 ;  /* 0x000000012914d824 */ /* 0x000fe200078e0213 */
[----:B------:R-:W-:Y:S01]  /*1240*/  @!P2 SHF.R.S32.HI R19, RZ, 0x1f, R31 ;  /* 0x0000001fff13a819 */ /* 0x000fe2000001141f */
[----:B------:R-:W-:Y:S01]  /*1250*/  @!P3 IMAD.MOV.U32 R33, RZ, RZ, R27 ;  /* 0x000000ffff21b224 */ /* 0x000fe200078e001b */
[----:B------:R2:W-:Y:S01]  /*1260*/  @P5 STS [R0+0x400], R35 ;  /* 0x0004002300005388 */ /* 0x0005e20000000800 */
[C---:B------:R-:W-:Y:S01]  /*1270*/  @!P3 IMAD R18, R21.reuse, R9, R18 ;  /* 0x000000091512b224 */ /* 0x040fe200078e0212 */
[----:B------:R-:W1:Y:S01]  /*1280*/  @!P2 LDC.64 R4, c[0x0][0x268] ;  /* 0x00009a00ff04ab82 */ /* 0x000e620000000a00 */
[----:B---3--:R-:W-:Y:S01]  /*1290*/  @!P5 LEA R38, P4, R40, R10, 0x2 ;  /* 0x0000000a2826d211 */ /* 0x008fe200078810ff */
[----:B------:R-:W-:-:S03]  /*12a0*/  @!P3 IMAD.WIDE.U32 R32, R21, R8, R32 ;  /* 0x000000081520b225 */ /* 0x000fc600078e0020 */
[----:B----4-:R-:W-:Y:S01]  /*12b0*/  @!P5 LEA.HI.X R39, R40, R11, R20, 0x2, P4 ;  /* 0x0000000b2827d211 */ /* 0x010fe200020f1414 */
[----:B------:R-:W-:Y:S02]  /*12c0*/  VIADD R23, R3, 0x50 ;  /* 0x0000005003177836 */ /* 0x000fe40000000000 */
[----:B------:R-:W3:Y:S01]  /*12d0*/  @!P2 LDC.64 R10, c[0x0][0x250] ;  /* 0x00009400ff0aab82 */ /* 0x000ee20000000a00 */
[----:B------:R-:W-:Y:S01]  /*12e0*/  @!P3 IMAD.IADD R18, R33, 0x1, R18 ;  /* 0x000000012112b824 */ /* 0x000fe200078e0212 */
[----:B------:R-:W-:Y:S01]  /*12f0*/  @!PT LDS RZ, [RZ] ;  /* 0x00000000fffff984 */ /* 0x000fe20000000800 */
[----:B------:R-:W-:Y:S01]  /*1300*/  @!PT LDS RZ, [RZ] ;  /* 0x00000000fffff984 */ /* 0x000fe20000000800 */
[----:B------:R-:W-:Y:S01]  /*1310*/  @!PT LDS RZ, [RZ] ;  /* 0x00000000fffff984 */ /* 0x000fe20000000800 */
[----:B------:R4:W-:Y:S01]  /*1320*/  @!P5 LDGSTS.E.LTC128B [R0+0x400], desc[UR38][R38.64] ;  /* 0x004000002600dfae */ /* 0x0009e2000b921966 */
[-C--:B------:R-:W-:Y:S01]  /*1330*/  ISETP.GE.AND P6, PT, R23, R16.reuse, PT ;  /* 0x000000101700720c */ /* 0x080fe20003fc6270 */
[----:B------:R-:W-:Y:S02]  /*1340*/  VIADD R21, R3, 0x60 ;  /* 0x0000006003157836 */ /* 0x000fe40000000000 */
[----:B------:R-:W-:Y:S02]  /*1350*/  @P2 IMAD.MOV.U32 R33, RZ, RZ, -0x800000 ;  /* 0xff800000ff212424 */ /* 0x000fe400078e00ff */
[----:B------:R-:W4:Y:S01]  /*1360*/  @!P0 LDC.64 R8, c[0x0][0x268] ;  /* 0x00009a00ff088b82 */ /* 0x000f220000000a00 */
[----:B------:R-:W-:-:S02]  /*1370*/  ISETP.GE.AND P5, PT, R21, R16, PT ;  /* 0x000000101500720c */ /* 0x000fc40003fa6270 */
[C---:B-----5:R-:W-:Y:S02]  /*1380*/  @!P3 LEA R36, P4, R32.reuse, R14, 0x2 ;  /* 0x0000000e2024b211 */ /* 0x060fe400078810ff */
[----:B------:R-:W-:Y:S02]  /*1390*/  @!P2 MOV R14, R26 ;  /* 0x0000001a000ea202 */ /* 0x000fe40000000f00 */
[----:B------:R-:W-:Y:S01]  /*13a0*/  @!P3 LEA.HI.X R37, R32, R15, R18, 0x2, P4 ;  /* 0x0000000f2025b211 */ /* 0x000fe200020f1412 */
[-C--:B-1----:R-:W-:Y:S01]  /*13b0*/  @!P2 IMAD R20, R19, R4.reuse, RZ ;  /* 0x000000041314a224 */ /* 0x082fe200078e02ff */
[----:B--2---:R-:W-:Y:S01]  /*13c0*/  @P3 MOV R35, 0xff800000 ;  /* 0xff80000000233802 */ /* 0x004fe20000000f00 */
[----:B------:R-:W-:Y:S01]  /*13d0*/  @!P2 IMAD.MOV.U32 R15, RZ, RZ, R27 ;  /* 0x000000ffff0fa224 */ /* 0x000fe200078e001b */
[----:B------:R-:W1:Y:S01]  /*13e0*/  @!P0 LDC.64 R18, c[0x0][0x250] ;  /* 0x00009400ff128b82 */ /* 0x000e620000000a00 */
[C---:B------:R-:W-:Y:S02]  /*13f0*/  @!P2 IMAD R20, R31.reuse, R5, R20 ;  /* 0x000000051f14a224 */ /* 0x040fe400078e0214 */
[----:B------:R-:W-:Y:S01]  /*1400*/  @!P2 IMAD.WIDE.U32 R30, R31, R4, R14 ;  /* 0x000000041f1ea225 */ /* 0x000fe200078e000e */
[----:B------:R-:W-:Y:S01]  /*1410*/  @!P0 SHF.R.S32.HI R15, RZ, 0x1f, R29 ;  /* 0x0000001fff0f8819 */ /* 0x000fe2000001141d */
[----:B------:R2:W-:Y:S01]  /*1420*/  @P3 STS [R0+0x800], R35 ;  /* 0x0008002300003388 */ /* 0x0005e20000000800 */
[----:B------:R-:W-:Y:S01]  /*1430*/  @!P5 MOV R41, R27 ;  /* 0x0000001b0029d202 */ /* 0x000fe20000000f00 */
[--C-:B------:R-:W-:Y:S01]  /*1440*/  @!P5 IMAD.MOV.U32 R40, RZ, RZ, R26.reuse ;  /* 0x000000ffff28d224 */ /* 0x100fe200078e001a */
[----:B------:R-:W5:Y:S01]  /*1450*/  @!P6 LDC.64 R4, c[0x0][0x268] ;  /* 0x00009a00ff04eb82 */ /* 0x000f620000000a00 */
[----:B------:R-:W-:Y:S01]  /*1460*/  @!PT LDS RZ, [RZ] ;  /* 0x00000000fffff984 */ /* 0x000fe20000000800 */
[----:B------:R-:W-:Y:S01]  /*1470*/  @!PT LDS RZ, [RZ] ;  /* 0x00000000fffff984 */ /* 0x000fe20000000800 */
[----:B------:R-:W-:Y:S01]  /*1480*/  @!PT LDS RZ, [RZ] ;  /* 0x00000000fffff984 */ /* 0x000fe20000000800 */
[----:B------:R2:W-:Y:S01]  /*1490*/  @!P3 LDGSTS.E.LTC128B [R0+0x800], desc[UR38][R36.64] ;  /* 0x008000002400bfae */ /* 0x0005e2000b921966 */
[----:B---3--:R-:W-:Y:S01]  /*14a0*/  @!P2 LEA R34, P3, R30, R10, 0x2 ;  /* 0x0000000a1e22a211 */ /* 0x008fe200078610ff */
[----:B----4-:R-:W-:Y:S01]  /*14b0*/  @!P0 IMAD.MOV.U32 R38, RZ, RZ, R26 ;  /* 0x000000ffff268224 */ /* 0x010fe200078e001a */
[----:B------:R-:W-:Y:S01]  /*14c0*/  @!P2 IADD3 R20, R31, R20, RZ ;  /* 0x000000141f14a210 */ /* 0x000fe20007ffe0ff */
[-C--:B------:R-:W-:Y:S01]  /*14d0*/  @!P0 IMAD R10, R15, R8.reuse, RZ ;  /* 0x000000080f0a8224 */ /* 0x080fe200078e02ff */
[----:B------:R3:W-:Y:S01]  /*14e0*/  @P2 STS [R0+0xc00], R33 ;  /* 0x000c002100002388 */ /* 0x0007e20000000800 */
[----:B------:R-:W-:Y:S01]  /*14f0*/  @!P0 IMAD.MOV.U32 R39, RZ, RZ, R27 ;  /* 0x000000ffff278224 */ /* 0x000fe200078e001b */
[----:B------:R-:W4:Y:S01]  /*1500*/  @!P5 LDC.64 R14, c[0x0][0x268] ;  /* 0x00009a00ff0edb82 */ /* 0x000f220000000a00 */
[----:B------:R-:W-:Y:S01]  /*1510*/  @!P0 IMAD R9, R29, R9, R10 ;  /* 0x000000091d098224 */ /* 0x000fe200078e020a */
[----:B------:R-:W-:Y:S01]  /*1520*/  IADD3 R31, R3, 0x70, RZ ;  /* 0x00000070031f7810 */ /* 0x000fe20007ffe0ff */
[----:B------:R-:W-:-:S03]  /*1530*/  @!P0 IMAD.WIDE.U32 R38, R29, R8, R38 ;  /* 0x000000081d268225 */ /* 0x000fc600078e0026 */
[----:B------:R-:W-:Y:S01]  /*1540*/  ISETP.GE.AND P4, PT, R31, R16, PT ;  /* 0x000000101f00720c */ /* 0x000fe20003f86270 */
[----:B------:R-:W-:Y:S01]  /*1550*/  @P0 IMAD.MOV.U32 R29, RZ, RZ, -0x800000 ;  /* 0xff800000ff1d0424 */ /* 0x000fe200078e00ff */
[----:B--2---:R-:W-:Y:S01]  /*1560*/  @!P2 LEA.HI.X R35, R30, R11, R20, 0x2, P3 ;  /* 0x0000000b1e23a211 */ /* 0x004fe200018f1414 */
[----:B------:R-:W-:Y:S01]  /*1570*/  @!P0 IMAD.IADD R20, R39, 0x1, R9 ;  /* 0x0000000127148824 */ /* 0x000fe200078e0209 */
[----:B------:R-:W2:Y:S03]  /*1580*/  @!P6 LDC.64 R10, c[0x0][0x250] ;  /* 0x00009400ff0aeb82 */ /* 0x000ea60000000a00 */
[----:B------:R-:W-:Y:S01]  /*1590*/  @!PT LDS RZ, [RZ] ;  /* 0x00000000fffff984 */ /* 0x000fe20000000800 */
[----:B------:R-:W-:Y:S01]  /*15a0*/  @!PT LDS RZ, [RZ] ;  /* 0x00000000fffff984 */ /* 0x000fe20000000800 */
[----:B------:R-:W-:Y:S01]  /*15b0*/  @!PT LDS RZ, [RZ] ;  /* 0x00000000fffff984 */ /* 0x000fe20000000800 */
[----:B------:R3:W-:Y:S01]  /*15c0*/  @!P2 LDGSTS.E.LTC128B [R0+0xc00], desc[UR38][R34.64] ;  /* 0x00c000002200afae */ /* 0x0007e2000b921966 */
[----:B------:R-:W-:Y:S02]  /*15d0*/  @!P6 SHF.R.S32.HI R37, RZ, 0x1f, R23 ;  /* 0x0000001fff25e819 */ /* 0x000fe40000011417 */
[C---:B-1----:R-:W-:Y:S01]  /*15e0*/  @!P0 LEA R36, P2, R38.reuse, R18, 0x2 ;  /* 0x0000001226248211 */ /* 0x042fe200078410ff */
[----:B------:R1:W-:Y:S01]  /*15f0*/  @P0 STS [R0+0x1000], R29 ;  /* 0x0010001d00000388 */ /* 0x0003e20000000800 */
[----:B------:R-:W1:Y:S01]  /*1600*/  @!P5 LDC.64 R8, c[0x0][0x250] ;  /* 0x00009400ff08db82 */ /* 0x000e620000000a00 */
[----:B-----5:R-:W-:Y:S01]  /*1610*/  @!P6 IMAD R18, R37, R4, RZ ;  /* 0x000000042512e224 */ /* 0x020fe200078e02ff */
[----:B------:R-:W-:Y:S01]  /*1620*/  @!P0 LEA.HI.X R37, R38, R19, R20, 0x2, P2 ;  /* 0x0000001326258211 */ /* 0x000fe200010f1414 */
[----:B----4-:R-:W-:Y:S01]  /*1630*/  @!P5 IMAD.WIDE.U32 R40, R21, R14, R40 ;  /* 0x0000000e1528d225 */ /* 0x010fe200078e0028 */
[----:B------:R-:W-:-:S02]  /*1640*/  @!P5 SHF.R.S32.HI R19, RZ, 0x1f, R21 ;  /* 0x0000001fff13d819 */ /* 0x000fc40000011415 */
[----:B---3--:R-:W-:Y:S01]  /*1650*/  IADD3 R33, R3, 0x80, RZ ;  /* 0x0000008003217810 */ /* 0x008fe20007ffe0ff */
[----:B------:R-:W-:Y:S01]  /*1660*/  @!P6 IMAD R18, R23, R5, R18 ;  /* 0x000000051712e224 */ /* 0x000fe200078e0212 */
[----:B------:R-:W-:Y:S01]  /*1670*/  @!PT LDS RZ, [RZ] ;  /* 0x00000000fffff984 */ /* 0x000fe20000000800 */
[----:B------:R-:W-:Y:S01]  /*1680*/  @!PT LDS RZ, [RZ] ;  /* 0x00000000fffff984 */ /* 0x000fe20000000800 */
[----:B------:R-:W-:Y:S01]  /*1690*/  @!PT LDS RZ, [RZ] ;  /* 0x00000000fffff984 */ /* 0x000fe20000000800 */
[----:B------:R3:W-:Y:S02]  /*16a0*/  @!P0 LDGSTS.E.LTC128B [R0+0x1000], desc[UR38][R36.64] ;  /* 0x0100000024008fae */ /* 0x0007e4000b921966 */
[----:B------:R-:W-:Y:S01]  /*16b0*/  ISETP.GE.AND P3, PT, R33, R16, PT ;  /* 0x000000102100720c */ /* 0x000fe20003f66270 */
[----:B------:R-:W-:Y:S02]  /*16c0*/  @!P6 IMAD.MOV.U32 R34, RZ, RZ, R26 ;  /* 0x000000ffff22e224 */ /* 0x000fe400078e001a */
[----:B------:R-:W-:Y:S01]  /*16d0*/  @!P6 IMAD.MOV.U32 R35, RZ, RZ, R27 ;  /* 0x000000ffff23e224 */ /* 0x000fe200078e001b */
[----:B-1----:R-:W-:Y:S01]  /*16e0*/  @!P5 LEA R42, P2, R40, R8, 0x2 ;  /* 0x00000008282ad211 */ /* 0x002fe200078410ff */
[----:B------:R-:W-:Y:S02]  /*16f0*/  VIADD R29, R3, 0x90 ;  /* 0x00000090031d7836 */ /* 0x000fe40000000000 */
[----:B------:R-:W-:-:S04]  /*1700*/  @!P6 IMAD.WIDE.U32 R34, R23, R4, R34 ;  /* 0x000000041722e225 */ /* 0x000fc800078e0022 */
[----:B------:R-:W-:Y:S01]  /*1710*/  @!P5 IMAD R4, R19, R14, RZ ;  /* 0x0000000e1304d224 */ /* 0x000fe200078e02ff */
[----:B------:R-:W-:Y:S01]  /*1720*/  @!P6 IADD3 R18, R35, R18, RZ ;  /* 0x000000122312e210 */ /* 0x000fe20007ffe0ff */
[----:B------:R-:W-:Y:S01]  /*1730*/  VIADD R23, R3, 0xb0 ;  /* 0x000000b003177836 */ /* 0x000fe20000000000 */
[C---:B--2---:R-:W-:Y:S01]  /*1740*/  @!P6 LEA R38, P0, R34.reuse, R10, 0x2 ;  /* 0x0000000a2226e211 */ /* 0x044fe200078010ff */
[----:B------:R-:W-:Y:S01]  /*1750*/  @!P5 IMAD R15, R21, R15, R4 ;  /* 0x0000000f150fd224 */ /* 0x000fe200078e0204 */
[----:B---3--:R-:W-:Y:S01]  /*1760*/  @!P3 SHF.R.S32.HI R37, RZ, 0x1f, R33 ;  /* 0x0000001fff25b819 */ /* 0x008fe20000011421 */
[----:B------:R-:W1:Y:S01]  /*1770*/  @!P4 LDC.64 R4, c[0x0][0x268] ;  /* 0x00009a00ff04cb82 */ /* 0x000e620000000a00 */
[----:B------:R-:W-:Y:S01]  /*1780*/  @!P6 LEA.HI.X R39, R34, R11, R18, 0x2, P0 ;  /* 0x0000000b2227e211 */ /* 0x000fe200000f1412 */
[----:B------:R-:W-:Y:S01]  /*1790*/  @!P5 IMAD.IADD R15, R41, 0x1, R15 ;  /* 0x00000001290fd824 */ /* 0x000fe200078e020f */
[----:B------:R-:W-:Y:S01]  /*17a0*/  ISETP.GE.AND P0, PT, R29, R16, PT ;  /* 0x000000101d00720c */ /* 0x000fe20003f06270 */
[----:B------:R-:W-:Y:S01]  /*17b0*/  @P6 IMAD.MOV.U32 R21, RZ, RZ, -0x800000 ;  /* 0xff800000ff156424 */ /* 0x000fe200078e00ff */
[----:B------:R-:W-:-:S02]  /*17c0*/  @P5 MOV R41, 0xff800000 ;  /* 0xff80000000295802 */ /* 0x000fc40000000f00 */
[----:B------:R-:W-:Y:S01]  /*17d0*/  @!P5 LEA.HI.X R43, R40, R9, R15, 0x2, P2 ;  /* 0x00000009282bd211 */ /* 0x000fe200010f140f */
[----:B------:R-:W2:Y:S01]  /*17e0*/  @!P3 LDC.64 R18, c[0x0][0x268] ;  /* 0x00009a00ff12bb82 */ /* 0x000ea20000000a00 */
[----:B------:R-:W-:Y:S01]  /*17f0*/  @!P4 SHF.R.S32.HI R9, RZ, 0x1f, R31 ;  /* 0x0000001fff09c819 */ /* 0x000fe2000001141f */
[----:B------:R3:W-:Y:S01]  /*1800*/  @P6 STS [R0+0x1400], R21 ;  /* 0x0014001500006388 */ /* 0x0007e20000000800 */
[----:B------:R-:W-:-:S03]  /*1810*/  @P4 MOV R35, 0xff800000 ;  /* 0xff80000000234802 */ /* 0x000fc60000000f00 */
[----:B------:R-:W-:Y:S01]  /*1820*/  @!PT LDS RZ, [RZ] ;  /* 0x00000000fffff984 */ /* 0x000fe20000000800 */
[----:B------:R-:W-:Y:S01]  /*1830*/  @!PT LDS RZ, [RZ] ;  /* 0x00000000fffff984 */ /* 0x000fe20000000800 */
[----:B------:R-:W-:Y:S01]  /*1840*/  @!PT LDS RZ, [RZ] ;  /* 0x00000000fffff984 */ /* 0x000fe20000000800 */
[----:B------:R4:W-:Y:S02]  /*1850*/  @!P6 LDGSTS.E.LTC128B [R0+0x1400], desc[UR38][R38.64] ;  /* 0x014000002600efae */ /* 0x0009e4000b921966 */
[----:B------:R-:W5:Y:S02]  /*1860*/  @!P4 LDC.64 R14, c[0x0][0x250] ;  /* 0x00009400ff0ecb82 */ /* 0x000f640000000a00 */
[----:B------:R-:W-:Y:S04]  /*1870*/  @P5 STS [R0+0x1800], R41 ;  /* 0x0018002900005388 */ /* 0x000fe80000000800 */
[----:B------:R-:W-:Y:S01]  /*1880*/  @!PT LDS RZ, [RZ] ;  /* 0x00000000fffff984 */ /* 0x000fe20000000800 */
[----:B------:R-:W-:Y:S01]  /*1890*/  @!PT LDS RZ, [RZ] ;  /* 0x00000000fffff984 */ /* 0x000fe20000000800 */
[----:B------:R-:W-:Y:S01]  /*18a0*/  @!PT LDS RZ, [RZ] ;  /* 0x00000000fffff984 */ /* 0x000fe20000000800 */
[----:B------:R5:W-:Y:S01]  /*18b0*/  @!P5 LDGSTS.E.LTC128B [R0+0x1800], desc[UR38][R42.64] ;  /* 0x018000002a00dfae */ /* 0x000be2000b921966 */
[----:B------:R-:W-:Y:S01]  /*18c0*/  ISETP.GE.AND P5, PT, R23, R16, PT ;  /* 0x000000101700720c */ /* 0x000fe20003fa6270 */
[----:B------:R-:W5:Y:S01]  /*18d0*/  @!P0 LDC.64 R10, c[0x0][0x268] ;  /* 0x00009a00ff0a8b82 */ /* 0x000f620000000a00 */
[----:B-1----:R-:W-:Y:S01]  /*18e0*/  @!P4 IMAD R20, R9, R4, RZ ;  /* 0x000000040914c224 */ /* 0x002fe200078e02ff */
[----:B------:R1:W-:Y:S03]  /*18f0*/  @P4 STS [R0+0x1c00], R35 ;  /* 0x001c002300004388 */ /* 0x0003e60000000800 */
[----:B------:R-:W-:-:S02]  /*1900*/  @!P4 IMAD R20, R31, R5, R20 ;  /* 0x000000051f14c224 */ /* 0x000fc400078e0214 */
[----:B------:R-:W-:Y:S01]  /*1910*/  @!P4 IMAD.WIDE.U32 R30, R31, R4, R26 ;  /* 0x000000041f1ec225 */ /* 0x000fe200078e001a */
[----:B------:R-:W1:Y:S03]  /*1920*/  @!P3 LDC.64 R8, c[0x0][0x250] ;  /* 0x00009400ff08bb82 */ /* 0x000e660000000a00 */
[----:B---3--:R-:W-:Y:S02]  /*1930*/  VIADD R21, R3, 0xa0 ;  /* 0x000000a003157836 */ /* 0x008fe40000000000 */
[----:B--2---:R-:W-:Y:S01]  /*1940*/  @!P3 IMAD R28, R37, R18, RZ ;  /* 0x00000012251cb224 */ /* 0x004fe200078e02ff */
[----:B------:R-:W-:Y:S01]  /*1950*/  @P3 MOV R37, 0xff800000 ;  /* 0xff80000000253802 */ /* 0x000fe20000000f00 */
[----:B------:R-:W-:Y:S01]  /*1960*/  @!P4 IMAD.IADD R20, R31, 0x1, R20 ;  /* 0x000000011f14c824 */ /* 0x000fe200078e0214 */
[----:B------:R-:W-:Y:S01]  /*1970*/  ISETP.GE.AND P6, PT, R21, R16, PT ;  /* 0x000000101500720c */ /* 0x000fe20003fc6270 */
[----:B------:R-:W2:Y:S01]  /*1980*/  @!P0 LDC.64 R4, c[0x0][0x250] ;  /* 0x00009400ff048b82 */ /* 0x000ea20000000a00 */
[----:B----4-:R-:W-:Y:S01]  /*1990*/  @!P3 MOV R38, R26 ;  /* 0x0000001a0026b202 */ /* 0x010fe20000000f00 */
[----:B------:R-:W-:Y:S01]  /*19a0*/  @!P3 IMAD.MOV.U32 R39, RZ, RZ, R27 ;  /* 0x000000ffff27b224 */ /* 0x000fe200078e001b */
[C---:B-----5:R-:W-:Y:S01]  /*19b0*/  @!P4 LEA R32, P2, R30.reuse, R14, 0x2 ;  /* 0x0000000e1e20c211 */ /* 0x060fe200078410ff */
[C---:B------:R-:W-:Y:S01]  /*19c0*/  @!P3 IMAD R19, R33.reuse, R19, R28 ;  /* 0x000000132113b224 */ /* 0x040fe200078e021c */
[----:B------:R-:W-:Y:S01]  /*19d0*/  @!P0 SHF.R.S32.HI R31, RZ, 0x1f, R29 ;  /* 0x0000001fff1f8819 */ /* 0x000fe2000001141d */
[----:B------:R-:W-:Y:S01]  /*19e0*/  @!P3 IMAD.WIDE.U32 R38, R33, R18, R38 ;  /* 0x000000122126b225 */ /* 0x000fe200078e0026 */
[----:B------:R-:W-:-:S03]  /*19f0*/  @!P4 LEA.HI.X R33, R30, R15, R20, 0x2, P2 ;  /* 0x0000000f1e21c211 */ /* 0x000fc600010f1414 */
[----:B------:R-:W-:Y:S01]  /*1a00*/  @!P0 IMAD R18, R31, R10, RZ ;  /* 0x0000000a1f128224 */ /* 0x000fe200078e02ff */
[----:B-1----:R-:W-:Y:S01]  /*1a10*/  @P0 MOV R35, 0xff800000 ;  /* 0xff80000000230802 */ /* 0x002fe20000000f00 */
[----:B------:R-:W1:Y:S01]  /*1a20*/  @!P6 LDC.64 R14, c[0x0][0x268] ;  /* 0x00009a00ff0eeb82 */ /* 0x000e620000000a00 */
[----:B------:R-:W-:Y:S01]  /*1a30*/  @!P3 IMAD.IADD R19, R39, 0x1, R19 ;  /* 0x000000012713b824 */ /* 0x000fe200078e0213 */
[----:B------:R-:W-:Y:S01]  /*1a40*/  @!PT LDS RZ, [RZ] ;  /* 0x00000000fffff984 */ /* 0x000fe20000000800 */
[----:B------:R-:W-:Y:S01]  /*1a50*/  @!PT LDS RZ, [RZ] ;  /* 0x00000000fffff984 */ /* 0x000fe20000000800 */
[----:B------:R-:W-:Y:S01]  /*1a60*/  @!PT LDS RZ, [RZ] ;  /* 0x00000000fffff984 */ /* 0x000fe20000000800 */
[----:B------:R3:W-:Y:S01]  /*1a70*/  @!P4 LDGSTS.E.LTC128B [R0+0x1c00], desc[UR38][R32.64] ;  /* 0x01c000002000cfae */ /* 0x0007e2000b921966 */
[C---:B------:R-:W-:Y:S01]  /*1a80*/  @!P3 LEA R30, P2, R38.reuse, R8, 0x2 ;  /* 0x00000008261eb211 */ /* 0x040fe200078410ff */
[C---:B------:R-:W-:Y:S01]  /*1a90*/  @!P0 IMAD R18, R29.reuse, R11, R18 ;  /* 0x0000000b1d128224 */ /* 0x040fe200078e0212 */
[----:B------:R-:W-:Y:S01]  /*1aa0*/  @!P6 MOV R41, R27 ;  /* 0x0000001b0029e202 */ /* 0x000fe20000000f00 */
[----:B------:R-:W-:Y:S01]  /*1ab0*/  @!P0 IMAD.WIDE.U32 R28, R29, R10, R26 ;  /* 0x0000000a1d1c8225 */ /* 0x000fe200078e001a */
[----:B------:R-:W-:Y:S01]  /*1ac0*/  @!P3 LEA.HI.X R31, R38, R9, R19, 0x2, P2 ;  /* 0x00000009261fb211 */ /* 0x000fe200010f1413 */
[----:B------:R-:W4:Y:S01]  /*1ad0*/  @!P6 LDC.64 R10, c[0x0][0x250] ;  /* 0x00009400ff0aeb82 */ /* 0x000f220000000a00 */
[----:B------:R5:W-:Y:S01]  /*1ae0*/  @P3 STS [R0+0x2000], R37 ;  /* 0x0020002500003388 */ /* 0x000be20000000800 */
[----:B------:R-:W-:Y:S01]  /*1af0*/  @!P0 IMAD.IADD R18, R29, 0x1, R18 ;  /* 0x000000011d128824 */ /* 0x000fe200078e0212 */
[----:B------:R-:W-:Y:S01]  /*1b00*/  IADD3 R29, R3, 0xc0, RZ ;  /* 0x000000c0031d7810 */ /* 0x000fe20007ffe0ff */
[--C-:B------:R-:W-:Y:S01]  /*1b10*/  @!P6 IMAD.MOV.U32 R40, RZ, RZ, R26.reuse ;  /* 0x000000ffff28e224 */ /* 0x100fe200078e001a */
[C---:B--2---:R-:W-:Y:S01]  /*1b20*/  @!P0 LEA R42, P2, R28.reuse, R4, 0x2 ;  /* 0x000000041c2a8211 */ /* 0x044fe200078410ff */
[----:B------:R-:W-:Y:S01]  /*1b30*/  @!PT LDS RZ, [RZ] ;  /* 0x00000000fffff984 */ /* 0x000fe20000000800 */
[----:B------:R-:W-:Y:S01]  /*1b40*/  @!PT LDS RZ, [RZ] ;  /* 0x00000000fffff984 */ /* 0x000fe20000000800 */
[----:B------:R-:W-:Y:S01]  /*1b50*/  @!PT LDS RZ, [RZ] ;  /* 0x00000000fffff984 */ /* 0x000fe20000000800 */
[----:B------:R2:W-:Y:S01]  /*1b60*/  @!P3 LDGSTS.E.LTC128B [R0+0x2000], desc[UR38][R30.64] ;  /* 0x020000001e00bfae */ /* 0x0005e2000b921966 */
[----:B------:R-:W-:Y:S01]  /*1b70*/  ISETP.GE.AND P4, PT, R29, R16, PT ;  /* 0x000000101d00720c */ /* 0x000fe20003f86270 */
[----:B------:R-:W2:Y:S01]  /*1b80*/  @!P5 LDC.64 R8, c[0x0][0x268] ;  /* 0x00009a00ff08db82 */ /* 0x000ea20000000a00 */
[----:B------:R-:W-:Y:S01]  /*1b90*/  @!P6 SHF.R.S32.HI R19, RZ, 0x1f, R21 ;  /* 0x0000001fff13e819 */ /* 0x000fe20000011415 */
[----:B------:R-:W-:Y:S01]  /*1ba0*/  @!P5 IMAD.MOV.U32 R36, RZ, RZ, R26 ;  /* 0x000000ffff24d224 */ /* 0x000fe200078e001a */
[----:B------:R-:W-:Y:S01]  /*1bb0*/  @!P0 LEA.HI.X R43, R28, R5, R18, 0x2, P2 ;  /* 0x000000051c2b8211 */ /* 0x000fe200010f1412 */
[----:B------:R2:W-:Y:S04]  /*1bc0*/  @P0 STS [R0+0x2400], R35 ;  /* 0x0024002300000388 */ /* 0x0005e80000000800 */
[----:B------:R-:W2:Y:S01]  /*1bd0*/  @!P5 LDC.64 R4, c[0x0][0x250] ;  /* 0x00009400ff04db82 */ /* 0x000ea20000000a00 */
[-C--:B-1----:R-:W-:Y:S01]  /*1be0*/  @!P6 IMAD R18, R19, R14.reuse, RZ ;  /* 0x0000000e1312e224 */ /* 0x082fe200078e02ff */
[----:B------:R-:W-:Y:S01]  /*1bf0*/  @!P5 SHF.R.S32.HI R19, RZ, 0x1f, R23 ;  /* 0x0000001fff13d819 */ /* 0x000fe20000011417 */
[----:B------:R-:W-:Y:S01]  /*1c00*/  @!P6 IMAD.WIDE.U32 R40, R21, R14, R40 ;  /* 0x0000000e1528e225 */ /* 0x000fe200078e0028 */
[----:B------:R-:W-:Y:S01]  /*1c10*/  @!PT LDS RZ, [RZ] ;  /* 0x00000000fffff984 */ /* 0x000fe20000000800 */
[----:B------:R-:W-:Y:S01]  /*1c20*/  @!PT LDS RZ, [RZ] ;  /* 0x00000000fffff984 */ /* 0x000fe20000000800 */
[----:B------:R-:W-:Y:S01]  /*1c30*/  @!PT LDS RZ, [RZ] ;  /* 0x00000000fffff984 */ /* 0x000fe20000000800 */
[----:B------:R1:W-:Y:S01]  /*1c40*/  @!P0 LDGSTS.E.LTC128B [R0+0x2400], desc[UR38][R42.64] ;  /* 0x024000002a008fae */ /* 0x0003e2000b921966 */
[----:B------:R-:W-:-:S02]  /*1c50*/  @!P4 SHF.R.S32.HI R45, RZ, 0x1f, R29 ;  /* 0x0000001fff2dc819 */ /* 0x000fc4000001141d */
[----:B---3--:R-:W-:Y:S01]  /*1c60*/  VIADD R33, R3, 0xd0 ;  /* 0x000000d003217836 */ /* 0x008fe20000000000 */
[C---:B----4-:R-:W-:Y:S01]  /*1c70*/  @!P6 LEA R38, P0, R40.reuse, R10, 0x2 ;  /* 0x0000000a2826e211 */ /* 0x050fe200078010ff */
[----:B------:R-:W-:Y:S01]  /*1c80*/  @!P6 IMAD R15, R21, R15, R18 ;  /* 0x0000000f150fe224 */ /* 0x000fe200078e0212 */
[----:B-----5:R-:W-:Y:S01]  /*1c90*/  @!P5 MOV R37, R27 ;  /* 0x0000001b0025d202 */ /* 0x020fe20000000f00 */
[----:B------:R-:W3:Y:S01]  /*1ca0*/  @!P4 LDC.64 R20, c[0x0][0x268] ;  /* 0x00009a00ff14cb82 */ /* 0x000ee20000000a00 */
[----:B------:R-:W-:Y:S02]  /*1cb0*/  ISETP.GE.AND P3, PT, R33, R16, PT ;  /* 0x000000102100720c */ /* 0x000fe40003f66270 */
[----:B------:R-:W-:Y:S01]  /*1cc0*/  @!P6 IADD3 R28, R41, R15, RZ ;  /* 0x0000000f291ce210 */ /* 0x000fe20007ffe0ff */
[-C--:B--2---:R-:W-:Y:S01]  /*1cd0*/  @!P5 IMAD R18, R19, R8.reuse, RZ ;  /* 0x000000081312d224 */ /* 0x084fe200078e02ff */
[----:B------:R-:W-:Y:S01]  /*1ce0*/  IADD3 R31, R3, 0xe0, RZ ;  /* 0x000000e0031f7810 */ /* 0x000fe20007ffe0ff */
[----:B------:R-:W-:Y:S01]  /*1cf0*/  @!P5 IMAD.WIDE.U32 R36, R23, R8, R36 ;  /* 0x000000081724d225 */ /* 0x000fe200078e0024 */
[----:B------:R-:W-:-:S02]  /*1d00*/  @!P6 LEA.HI.X R39, R40, R11, R28, 0x2, P0 ;  /* 0x0000000b2827e211 */ /* 0x000fc400000f141c */
[----:B------:R-:W-:Y:S01]  /*1d10*/  ISETP.GE.AND P2, PT, R31, R16, PT ;  /* 0x000000101f00720c */ /* 0x000fe20003f46270 */
[----:B------:R-:W-:Y:S01]  /*1d20*/  @!P5 IMAD R18, R23, R9, R18 ;  /* 0x000000091712d224 */ /* 0x000fe200078e0212 */
[----:B------:R-:W-:-:S03]  /*1d30*/  @!P5 LEA R40, P0, R36, R4, 0x2 ;  /* 0x000000042428d211 */ /* 0x000fc600078010ff */
[----:B------:R-:W2:Y:S01]  /*1d40*/  @!P3 LDC.64 R14, c[0x0][0x268] ;  /* 0x00009a00ff0ebb82 */ /* 0x000ea20000000a00 */
[----:B------:R-:W-:Y:S01]  /*1d50*/  @P6 IMAD.MOV.U32 R35, RZ, RZ, -0x800000 ;  /* 0xff800000ff236424 */ /* 0x000fe200078e00ff */
[----:B------:R-:W-:Y:S01]  /*1d60*/  @!P5 IADD3 R10, R37, R18, RZ ;  /* 0x00000012250ad210 */ /* 0x000fe20007ffe0ff */
[----:B------:R-:W-:Y:S02]  /*1d70*/  @P5 IMAD.MOV.U32 R23, RZ, RZ, -0x800000 ;  /* 0xff800000ff175424 */ /* 0x000fe400078e00ff */
[----:B------:R-:W-:Y:S01]  /*1d80*/  @P4 IMAD.MOV.U32 R37, RZ, RZ, -0x800000 ;  /* 0xff800000ff254424 */ /* 0x000fe200078e00ff */
[----:B------:R-:W-:Y:S01]  /*1d90*/  @!P5 LEA.HI.X R41, R36, R5, R10, 0x2, P0 ;  /* 0x000000052429d211 */ /* 0x000fe200000f140a */
[----:B------:R4:W-:Y:S01]  /*1da0*/  @P6 STS [R0+0x2800], R35 ;  /* 0x0028002300006388 */ /* 0x0009e20000000800 */
[----:B------:R-:W5:Y:S01]  /*1db0*/  @!P4 LDC.64 R18, c[0x0][0x250] ;  /* 0x00009400ff12cb82 */ /* 0x000f620000000a00 */
[----:B-1----:R-:W-:Y:S01]  /*1dc0*/  @!P3 SHF.R.S32.HI R43, RZ, 0x1f, R33 ;  /* 0x0000001fff2bb819 */ /* 0x002fe20000011421 */
[----:B---3--:R-:W-:Y:S01]  /*1dd0*/  @!P4 IMAD R28, R45, R20, RZ ;  /* 0x000000142d1cc224 */ /* 0x008fe200078e02ff */
[----:B------:R-:W-:Y:S01]  /*1de0*/  @!PT LDS RZ, [RZ] ;  /* 0x00000000fffff984 */ /* 0x000fe20000000800 */
[----:B------:R-:W-:Y:S01]  /*1df0*/  @!PT LDS RZ, [RZ] ;  /* 0x00000000fffff984 */ /* 0x000fe20000000800 */
[----:B------:R-:W-:Y:S01]  /*1e00*/  @!PT LDS RZ, [RZ] ;  /* 0x00000000fffff984 */ /* 0x000fe20000000800 */
[----:B------:R1:W-:Y:S03]  /*1e10*/  @!P6 LDGSTS.E.LTC128B [R0+0x2800], desc[UR38][R38.64] ;  /* 0x028000002600efae */ /* 0x0003e6000b921966 */
[----:B------:R-:W-:Y:S01]  /*1e20*/  @!P4 IMAD R21, R29, R21, R28 ;  /* 0x000000151d15c224 */ /* 0x000fe200078e021c */
[----:B------:R3:W-:Y:S01]  /*1e30*/  @P5 STS [R0+0x2c00], R23 ;  /* 0x002c001700005388 */ /* 0x0007e20000000800 */
[----:B------:R-:W5:Y:S03]  /*1e40*/  @!P2 LDC.64 R8, c[0x0][0x268] ;  /* 0x00009a00ff08ab82 */ /* 0x000f660000000a00 */
[----:B------:R-:W-:Y:S01]  /*1e50*/  @!PT LDS RZ, [RZ] ;  /* 0x00000000fffff984 */ /* 0x000fe20000000800 */
[----:B------:R-:W-:Y:S01]  /*1e60*/  @!PT LDS RZ, [RZ] ;  /* 0x00000000fffff984 */ /* 0x000fe20000000800 */
[----:B------:R-:W-:Y:S01]  /*1e70*/  @!PT LDS RZ, [RZ] ;  /* 0x00000000fffff984 */ /* 0x000fe20000000800 */
[----:B------:R5:W-:Y:S04]  /*1e80*/  @!P5 LDGSTS.E.LTC128B [R0+0x2c00], desc[UR38][R40.64] ;  /* 0x02c000002800dfae */ /* 0x000be8000b921966 */
[----:B------:R5:W-:Y:S01]  /*1e90*/  @P4 STS [R0+0x3000], R37 ;  /* 0x0030002500004388 */ /* 0x000be20000000800 */
[----:B------:R-:W5:Y:S01]  /*1ea0*/  @!P3 LDC.64 R10, c[0x0][0x250] ;  /* 0x00009400ff0abb82 */ /* 0x000f620000000a00 */
[----:B--2---:R-:W-:-:S04]  /*1eb0*/  @!P3 IMAD R28, R43, R14, RZ ;  /* 0x0000000e2b1cb224 */ /* 0x004fc800078e02ff */
[----:B------:R-:W-:Y:S01]  /*1ec0*/  @!P3 IMAD R15, R33, R15, R28 ;  /* 0x0000000f210fb224 */ /* 0x000fe200078e021c */
[-C--:B------:R-:W-:Y:S02]  /*1ed0*/  @!P3 MOV R28, R26.reuse ;  /* 0x0000001a001cb202 */ /* 0x080fe40000000f00 */
[----:B------:R-:W2:Y:S01]  /*1ee0*/  @!P2 LDC.64 R4, c[0x0][0x250] ;  /* 0x00009400ff04ab82 */ /* 0x000ea20000000a00 */
[----:B----4-:R-:W-:Y:S02]  /*1ef0*/  @!P2 SHF.R.S32.HI R35, RZ, 0x1f, R31 ;  /* 0x0000001fff23a819 */ /* 0x010fe4000001141f */
[----:B-1----:R-:W-:Y:S01]  /*1f00*/  @!P4 MOV R38, R26 ;  /* 0x0000001a0026c202 */ /* 0x002fe20000000f00 */
[----:B------:R-:W-:Y:S01]  /*1f10*/  @!P4 IMAD.MOV.U32 R39, RZ, RZ, R27 ;  /* 0x000000ffff27c224 */ /* 0x000fe200078e001b */
[----:B---3--:R-:W-:-:S03]  /*1f20*/  IADD3 R23, R3, 0xf0, RZ ;  /* 0x000000f003177810 */ /* 0x008fc60007ffe0ff */
[----:B------:R-:W-:Y:S01]  /*1f30*/  @!P4 IMAD.WIDE.U32 R38, R29, R20, R38 ;  /* 0x000000141d26c225 */ /* 0x000fe200078e0026 */
[----:B------:R-:W-:-:S03]  /*1f40*/  ISETP.GE.AND P6, PT, R23, R16, PT ;  /* 0x000000101700720c */ /* 0x000fc60003fc6270 */
[----:B------:R-:W-:Y:S01]  /*1f50*/  @!P3 IMAD.MOV.U32 R29, RZ, RZ, R27 ;  /* 0x000000ffff1db224 */ /* 0x000fe200078e001b */
[----:B-----5:R-:W-:Y:S01]  /*1f60*/  @!P4 LEA R18, P0, R38, R18, 0x2 ;  /* 0x000000122612c211 */ /* 0x020fe200078010ff */
[----:B------:R-:W-:Y:S02]  /*1f70*/  @!P2 IMAD R20, R35, R8, RZ ;  /* 0x000000082314a224 */ /* 0x000fe400078e02ff */
[----:B------:R-:W-:-:S04]  /*1f80*/  @!P3 IMAD.WIDE.U32 R28, R33, R14, R28 ;  /* 0x0000000e211cb225 */ /* 0x000fc800078e001c */
[----:B------:R-:W-:Y:S01]  /*1f90*/  @!P2 IMAD R9, R31, R9, R20 ;  /* 0x000000091f09a224 */ /* 0x000fe200078e0214 */
[----:B------:R-:W-:Y:S01]  /*1fa0*/  @!P3 LEA R10, P5, R28, R10, 0x2 ;  /* 0x0000000a1c0ab211 */ /* 0x000fe200078a10ff */
[----:B------:R-:W-:Y:S02]  /*1fb0*/  @!P4 IMAD.IADD R21, R39, 0x1, R21 ;  /* 0x000000012715c824 */ /* 0x000fe400078e0215 */
[----:B------:R-:W-:-:S03]  /*1fc0*/  @!P2 IMAD.WIDE.U32 R30, R31, R8, R26 ;  /* 0x000000081f1ea225 */ /* 0x000fc600078e001a */
[----:B------:R-:W-:Y:S01]  /*1fd0*/  @!P4 LEA.HI.X R19, R38, R19, R21, 0x2, P0 ;  /* 0x000000132613c211 */ /* 0x000fe200000f1415 */
[----:B------:R-:W-:Y:S01]  /*1fe0*/  @!P3 IMAD.IADD R15, R29, 0x1, R15 ;  /* 0x000000011d0fb824 */ /* 0x000fe200078e020f */
[----:B------:R-:W-:Y:S02]  /*1ff0*/  @!P2 IADD3 R9, R31, R9, RZ ;  /* 0x000000091f09a210 */ /* 0x000fe40007ffe0ff */
[----:B--2---:R-:W-:Y:S01]  /*2000*/  @!P2 LEA R4, P0, R30, R4, 0x2 ;  /* 0x000000041e04a211 */ /* 0x004fe200078010ff */
[----:B------:R-:W-:Y:S01]  /*2010*/  @!PT LDS RZ, [RZ] ;  /* 0x00000000fffff984 */ /* 0x000fe20000000800 */
[----:B------:R-:W-:Y:S01]  /*2020*/  @!PT LDS RZ, [RZ] ;  /* 0x00000000fffff984 */ /* 0x000fe20000000800 */
[----:B------:R-:W-:Y:S01]  /*2030*/  @!PT LDS RZ, [RZ] ;  /* 0x00000000fffff984 */ /* 0x000fe20000000800 */
[----:B------:R2:W-:Y:S01]  /*2040*/  @!P4 LDGSTS.E.LTC128B [R0+0x3000], desc[UR38][R18.64] ;  /* 0x030000001200cfae */ /* 0x0005e2000b921966 */
[----:B------:R-:W-:Y:S02]  /*2050*/  @P3 MOV R21, 0xff800000 ;  /* 0xff80000000153802 */ /* 0x000fe40000000f00 */
[----:B------:R-:W-:Y:S01]  /*2060*/  @!P3 LEA.HI.X R11, R28, R11, R15, 0x2, P5 ;  /* 0x0000000b1c0bb211 */ /* 0x000fe200028f140f */
[----:B------:R-:W-:Y:S01]  /*2070*/  @P2 IMAD.MOV.U32 R15, RZ, RZ, -0x800000 ;  /* 0xff800000ff0f2424 */ /* 0x000fe200078e00ff */
[----:B------:R-:W-:Y:S01]  /*2080*/  @!P2 LEA.HI.X R5, R30, R5, R9, 0x2, P0 ;  /* 0x000000051e05a211 */ /* 0x000fe200000f1409 */
[----:B------:R2:W-:Y:S01]  /*2090*/  @P3 STS [R0+0x3400], R21 ;  /* 0x0034001500003388 */ /* 0x0005e20000000800 */
[----:B------:R-:W-:-:S03]  /*20a0*/  @P6 MOV R9, 0xff800000 ;  /* 0xff80000000096802 */ /* 0x000fc60000000f00 */
        /* <DEDUP_REMOVED lines=26> */
.L_x_299:
[----:B------:R-:W-:Y:S05]  /*2250*/  BSYNC B0 ;  /* 0x0000000000007941 */ /* 0x000fea0003800000 */
.L_x_298:
[----:B------:R-:W-:Y:S01]  /*2260*/  USHF.L.U32 UR4, UR36, 0x6, URZ ;  /* 0x0000000624047899 */ /* 0x000fe2000800063f */
[C---:B--2---:R-:W-:Y:S01]  /*2270*/  @P1 IMAD.HI.U32 R5, R7.reuse, R12, RZ ;  /* 0x0000000c07051227 */ /* 0x044fe200078e00ff */
[----:B------:R-:W2:Y:S01]  /*2280*/  LDC.64 R8, c[0x0][0x240] ;  /* 0x00009000ff087b82 */ /* 0x000ea20000000a00 */
[----:B------:R-:W-:Y:S01]  /*2290*/  MOV R4, R7 ;  /* 0x0000000700047202 */ /* 0x000fe20000000f00 */
[----:B------:R-:W-:Y:S01]  /*22a0*/  USHF.R.S32.HI UR5, URZ, 0x1f, UR4 ;  /* 0x0000001f3f057899 */ /* 0x000fe20008011404 */
[----:B------:R-:W-:Y:S01]  /*22b0*/  IMAD.SHL.U32 R14, R2, 0x4, RZ ;  /* 0x00000004020e7824 */ /* 0x000fe200078e00ff */
[----:B------:R-:W-:Y:S01]  /*22c0*/  ISETP.GE.AND P0, PT, R7, R17, PT ;  /* 0x000000110700720c */ /* 0x000fe20003f06270 */
[----:B---3--:R-:W3:Y:S01]  /*22d0*/  S2R R0, SR_CgaCtaId ;  /* 0x0000000000007919 */ /* 0x008ee20000008800 */
[----:B------:R-:W-:Y:S02]  /*22e0*/  @P1 SHF.R.U32.HI R4, RZ, R6, R5 ;  /* 0x00000006ff041219 */ /* 0x000fe40000011605 */
[----:B-1----:R-:W-:Y:S01]  /*22f0*/  IADD3 R13, R13, -UR4, RZ ;  /* 0x800000040d0d7c10 */ /* 0x002fe2000fffe0ff */
[----:B------:R-:W0:Y:S01]  /*2300*/  LDGDEPBAR ;  /* 0x00000000000079af */ /* 0x000e220000000000 */
[----:B------:R-:W-:Y:S01]  /*2310*/  SEL R5, R4, 0xffffffff, !P0 ;  /* 0xffffffff04057807 */ /* 0x000fe20004000000 */
[----:B------:R-:W-:Y:S01]  /*2320*/  IMAD.MOV R11, RZ, RZ, -R4 ;  /* 0x000000ffff0b7224 */ /* 0x000fe200078e0a04 */
[----:B------:R-:W-:-:S02]  /*2330*/  ISETP.GE.AND P4, PT, R14, R13, PT ;  /* 0x0000000d0e00720c */ /* 0x000fc40003f86270 */
[----:B------:R-:W-:Y:S01]  /*2340*/  SHF.R.S32.HI R15, RZ, 0x1f, R4 ;  /* 0x0000001fff0f7819 */ /* 0x000fe20000011404 */
[----:B------:R-:W-:Y:S01]  /*2350*/  IMAD R7, R22, R11, R7 ;  /* 0x0000000b16077224 */ /* 0x000fe200078e0207 */
[----:B------:R-:W-:Y:S02]  /*2360*/  ISETP.LT.OR P4, PT, R5, RZ, P4 ;  /* 0x000000ff0500720c */ /* 0x000fe40002781670 */
[----:B------:R-:W-:Y:S02]  /*2370*/  SHF.R.S32.HI R36, RZ, 0x1f, R14 ;  /* 0x0000001fff247819 */ /* 0x000fe4000001140e */
[----:B------:R-:W-:Y:S02]  /*2380*/  ISETP.LT.OR P3, PT, R16, 0x3, P4 ;  /* 0x000000031000780c */ /* 0x000fe40002761670 */
[----:B------:R-:W-:Y:S01]  /*2390*/  IADD3 R35, P0, R7, R24, RZ ;  /* 0x0000001807237210 */ /* 0x000fe20007f1e0ff */
[----:B--2---:R-:W-:Y:S01]  /*23a0*/  IMAD R10, R15, R8, RZ ;  /* 0x000000080f0a7224 */ /* 0x004fe200078e02ff */
[----:B------:R-:W-:Y:S01]  /*23b0*/  LEA R33, R3, R14, 0x6 ;  /* 0x0000000e03217211 */ /* 0x000fe200078e30ff */
[----:B------:R-:W-:Y:S01]  /*23c0*/  IMAD.WIDE.U32 R26, R4, R8, UR4 ;  /* 0x00000004041a7e25 */ /* 0x000fe2000f8e0008 */
[----:B------:R-:W-:Y:S01]  /*23d0*/  LEA.HI.X.SX32 R34, R7, R25, 0x1, P0 ;  /* 0x0000001907227211 */ /* 0x000fe200000f0eff */
[----:B------:R-:W-:-:S02]  /*23e0*/  ULDC.64 UR4, c[0x0][0x230] ;  /* 0x00008c0000047ab9 */ /* 0x000fc40000000a00 */
[----:B------:R-:W1:Y:S01]  /*23f0*/  @!P4 LDC.64 R20, c[0x0][0x238] ;  /* 0x00008e00ff14cb82 */ /* 0x000e620000000a00 */
[----:B------:R-:W-:Y:S02]  /*2400*/  IMAD R9, R4, R9, R10 ;  /* 0x0000000904097224 */ /* 0x000fe400078e020a */
[----:B------:R-:W-:-:S03]  /*2410*/  IMAD R4, R34, UR4, RZ ;  /* 0x0000000422047c24 */ /* 0x000fc6000f8e02ff */
[----:B------:R-:W-:Y:S01]  /*2420*/  IADD3 R27, R27, R9, RZ ;  /* 0x000000091b1b7210 */ /* 0x000fe20007ffe0ff */
[C---:B------:R-:W-:Y:S01]  /*2430*/  IMAD R7, R35.reuse, UR5, R4 ;  /* 0x0000000523077c24 */ /* 0x040fe2000f8e0204 */
[----:B------:R-:W2:Y:S01]  /*2440*/  @!P3 LDC.64 R18, c[0x0][0x238] ;  /* 0x00008e00ff12bb82 */ /* 0x000ea20000000a00 */
[----:B------:R-:W-:-:S07]  /*2450*/  IMAD.WIDE.U32 R26, R35, UR4, R26 ;  /* 0x00000004231a7c25 */ /* 0x000fce000f8e001a */
[----:B------:R-:W4:Y:S01]  /*2460*/  @!P4 LDC.64 R16, c[0x0][0x210] ;  /* 0x00008400ff10cb82 */ /* 0x000f220000000a00 */
[----:B------:R-:W-:-:S04]  /*2470*/  IADD3 R40, P0, R14, R26, RZ ;  /* 0x0000001a0e287210 */ /* 0x000fc80007f1e0ff */
[----:B------:R-:W-:Y:S02]  /*2480*/  IADD3.X R41, R36, R27, R7, P0, !PT ;  /* 0x0000001b24297210 */ /* 0x000fe400007fe407 */
[----:B------:R-:W-:Y:S01]  /*2490*/  MOV R7, 0x400 ;  /* 0x0000040000077802 */ /* 0x000fe20000000f00 */
[----:B------:R-:W5:Y:S01]  /*24a0*/  @!P3 LDC.64 R8, c[0x0][0x210] ;  /* 0x00008400ff08bb82 */ /* 0x000f620000000a00 */
[----:B-1----:R-:W-:Y:S02]  /*24b0*/  @!P4 IADD3 R20, P1, R40, R20, RZ ;  /* 0x000000142814c210 */ /* 0x002fe40007f3e0ff */
[----:B---3--:R-:W-:-:S03]  /*24c0*/  LEA R0, R0, R7, 0x18 ;  /* 0x0000000700007211 */ /* 0x008fc600078ec0ff */
[----:B------:R-:W-:Y:S02]  /*24d0*/  @!P4 IMAD.X R21, R41, 0x1, R21, P1 ;  /* 0x000000012915c824 */ /* 0x000fe400008e0615 */
[----:B------:R-:W1:Y:S01]  /*24e0*/  @!P4 LDC.64 R10, c[0x0][0x210] ;  /* 0x00008400ff0acb82 */ /* 0x000e620000000a00 */
[C---:B--2---:R-:W-:Y:S01]  /*24f0*/  @!P3 LEA R4, P0, R18.reuse, R40, 0x1 ;  /* 0x000000281204b211 */ /* 0x044fe200078008ff */
[C-C-:B------:R-:W-:Y:S02]  /*2500*/  @!P4 IMAD R7, R33.reuse, 0x4, R0.reuse ;  /* 0x000000042107c824 */ /* 0x140fe400078e0200 */
        /* <DEDUP_REMOVED lines=12> */
[----:B-1----:R-:W-:Y:S02]  /*25d0*/  @!P4 LEA R10, P1, R20, R10, 0x2 ;  /* 0x0000000a140ac211 */ /* 0x002fe400078210ff */
[----:B------:R-:W-:Y:S02]  /*25e0*/  SHF.L.U32 R4, R2, 0x4, RZ ;  /* 0x0000000402047819 */ /* 0x000fe400000006ff */
[----:B------:R-:W-:Y:S02]  /*25f0*/  @!P4 LEA.HI.X R11, R20, R11, R21, 0x2, P1 ;  /* 0x0000000b140bc211 */ /* 0x000fe400008f1415 */
[----:B------:R-:W-:-:S03]  /*2600*/  LOP3.LUT R4, R4, 0xf0, RZ, 0xc0, !PT ;  /* 0x000000f004047812 */ /* 0x000fc600078ec0ff */
[----:B------:R2:W-:Y:S01]  /*2610*/  @!P4 LDGSTS.E.BYPASS.LTC128B.128 [R19+0x5040], desc[UR38][R10.64] ;  /* 0x050400000a13cfae */ /* 0x0005e2000b901d66 */
[----:B------:R-:W-:Y:S02]  /*2620*/  LOP3.LUT R21, R4, 0xf, R3, 0xf8, !PT ;  /* 0x0000000f04157812 */ /* 0x000fe400078ef803 */
[----:B------:R-:W-:Y:S01]  /*2630*/  SHF.R.U32.HI R4, RZ, 0x4, R4 ;  /* 0x00000004ff047819 */ /* 0x000fe20000011604 */
[----:B------:R-:W0:Y:S03]  /*2640*/  LDGDEPBAR ;  /* 0x00000000000079af */ /* 0x000e260000000000 */
[----:B------:R-:W-:Y:S01]  /*2650*/  LOP3.LUT R21, R21, R4, RZ, 0x3c, !PT ;  /* 0x0000000415157212 */ /* 0x000fe200078e3cff */
[----:B------:R2:W-:Y:S04]  /*2660*/  @!P3 LDGSTS.E.BYPASS.LTC128B.128 [R15+0x6040], desc[UR38][R8.64] ;  /* 0x06040000080fbfae */ /* 0x0005e8000b901d66 */
[----:B------:R-:W0:Y:S01]  /*2670*/  LDGDEPBAR ;  /* 0x00000000000079af */ /* 0x000e220000000000 */
[----:B------:R-:W-:Y:S01]  /*2680*/  IMAD R47, R21, 0x4, R0 ;  /* 0x00000004152f7824 */ /* 0x000fe200078e0200 */
[----:B------:R-:W-:-:S06]  /*2690*/  DEPBAR.LE SB0, 0x3 ;  /* 0x000080c00000791a */ /* 0x000fcc0000000000 */
[----:B------:R-:W-:Y:S05]  /*26a0*/  WARPSYNC.ALL ;  /* 0x0000000000007948 */ /* 0x000fea0003800000 */
[----:B------:R-:W-:Y:S08]  /*26b0*/  BAR.SYNC.DEFER_BLOCKING 0x0 ;  /* 0x0000000000007b1d */ /* 0x000ff00000010000 */
[----:B------:R-:W1:Y:S01]  /*26c0*/  S2UR UR4, SR_CTAID.Y ;  /* 0x00000000000479c3 */ /* 0x000e620000002600 */
[----:B------:R-:W3:Y:S04]  /*26d0*/  LDS R4, [R47+0x400] ;  /* 0x000400002f047984 */ /* 0x000ee80000000800 */
[----:B------:R-:W2:Y:S04]  /*26e0*/  LDS R45, [R47] ;  /* 0x000000002f2d7984 */ /* 0x000ea80000000800 */
        /* <DEDUP_REMOVED lines=9> */
[----:B---3--:R-:W-:-:S03]  /*2780*/  FSETP.NEU.FTZ.AND P2, PT, R4, -INF , PT ;  /* 0xff8000000400780b */ /* 0x008fc60003f5d000 */
[----:B------:R-:W3:Y:S01]  /*2790*/  LDS R44, [R47+0x2c00] ;  /* 0x002c00002f2c7984 */ /* 0x000ee20000000800 */
[----:B--2---:R-:W-:Y:S02]  /*27a0*/  FMNMX.FTZ R8, R4, R45, !PT ;  /* 0x0000002d04087209 */ /* 0x004fe40007810000 */
[----:B------:R-:W-:Y:S01]  /*27b0*/  FSETP.NEU.FTZ.AND P3, PT, R45, -INF , PT ;  /* 0xff8000002d00780b */ /* 0x000fe20003f7d000 */
[----:B------:R-:W2:Y:S01]  /*27c0*/  LDS R42, [R47+0x3000] ;  /* 0x003000002f2a7984 */ /* 0x000ea20000000800 */
        /* <DEDUP_REMOVED lines=13> */
[----:B---3--:R-:W-:-:S04]  /*28a0*/  FMNMX.FTZ R7, R7, R44, !PT ;  /* 0x0000002c07077209 */ /* 0x008fc80007810000 */
[----:B--2---:R-:W-:-:S04]  /*28b0*/  FMNMX.FTZ R7, R7, R42, !PT ;  /* 0x0000002a07077209 */ /* 0x004fc80007810000 */
        /* <DEDUP_REMOVED lines=46> */
[----:B------:R-:W-:Y:S01]  /*2ba0*/  FADD.FTZ R39, R32, -R27 ;  /* 0x8000001b20277221 */ /* 0x000fe20000010000 */
[----:B------:R-:W-:Y:S01]  /*2bb0*/  SEL R43, R2, 0xffffffff, P3 ;  /* 0xffffffff022b7807 */ /* 0x000fe20001800000 */
[----:B------:R-:W1:Y:S01]  /*2bc0*/  MUFU.EX2 R20, R20 ;  /* 0x0000001400147308 */ /* 0x000e620000000800 */
[----:B--2---:R-:W-:Y:S01]  /*2bd0*/  FADD.FTZ R18, R18, R23 ;  /* 0x0000001712127221 */ /* 0x004fe20000010000 */
[----:B------:R-:W-:Y:S01]  /*2be0*/  FSETP.NEU.FTZ.AND P3, PT, R37, -INF , PT ;  /* 0xff8000002500780b */ /* 0x000fe20003f7d000 */
[----:B------:R-:W-:Y:S01]  /*2bf0*/  FMUL.FTZ R39, R39, 1.4426950216293334961 ;  /* 0x3fb8aa3b27277820 */ /* 0x000fe20000410000 */
[----:B------:R-:W-:Y:S01]  /*2c00*/  FADD.FTZ R27, R30, -R27 ;  /* 0x8000001b1e1b7221 */ /* 0x000fe20000010000 */
[C---:B------:R-:W-:Y:S01]  /*2c10*/  @P2 IADD3 R43, R2.reuse, 0x10, RZ ;  /* 0x00000010022b2810 */ /* 0x040fe20007ffe0ff */
[----:B------:R-:W-:Y:S01]  /*2c20*/  @P1 VIADD R43, R2, 0x20 ;  /* 0x00000020022b1836 */ /* 0x000fe20000000000 */
[----:B------:R-:W-:Y:S01]  /*2c30*/  FSETP.NEU.FTZ.AND P2, PT, R31, -INF , PT ;  /* 0xff8000001f00780b */ /* 0x000fe20003f5d000 */
[----:B------:R-:W2:Y:S01]  /*2c40*/  MUFU.EX2 R19, R19 ;  /* 0x0000001300137308 */ /* 0x000ea20000000800 */
[----:B---3--:R-:W-:Y:S01]  /*2c50*/  FADD.FTZ R49, R18, R21 ;  /* 0x0000001512317221 */ /* 0x008fe20000010000 */
[----:B------:R-:W-:Y:S01]  /*2c60*/  FMUL.FTZ R27, R27, 1.4426950216293334961 ;  /* 0x3fb8aa3b1b1b7820 */ /* 0x000fe20000410000 */
[----:B------:R-:W-:-:S02]  /*2c70*/  FSETP.NEU.FTZ.AND P1, PT, R29, -INF , PT ;  /* 0xff8000001d00780b */ /* 0x000fc40003f3d000 */
[----:B------:R-:W-:Y:S02]  /*2c80*/  @P0 IADD3 R43, R2, 0x30, RZ ;  /* 0x00000030022b0810 */ /* 0x000fe40007ffe0ff */
[----:B------:R-:W-:Y:S01]  /*2c90*/  FSETP.NEU.FTZ.AND P0, PT, R52, -INF , PT ;  /* 0xff8000003400780b */ /* 0x000fe20003f1d000 */
[----:B------:R-:W3:Y:S01]  /*2ca0*/  MUFU.EX2 R17, R17 ;  /* 0x0000001100117308 */ /* 0x000ee20000000800 */
[----:B-1----:R-:W-:Y:S01]  /*2cb0*/  FADD.FTZ R18, R49, R20 ;  /* 0x0000001431127221 */ /* 0x002fe20000010000 */
[----:B------:R-:W-:Y:S01]  /*2cc0*/  @P3 VIADD R43, R2, 0x40 ;  /* 0x00000040022b3836 */ /* 0x000fe20000000000 */
[----:B------:R-:W-:Y:S02]  /*2cd0*/  FSETP.NEU.FTZ.AND P3, PT, R50, -INF , PT ;  /* 0xff8000003200780b */ /* 0x000fe40003f7d000 */
[----:B------:R-:W-:Y:S02]  /*2ce0*/  @P2 IADD3 R43, R2, 0x50, RZ ;  /* 0x00000050022b2810 */ /* 0x000fe40007ffe0ff */
[----:B------:R-:W-:Y:S01]  /*2cf0*/  FSETP.NEU.FTZ.AND P2, PT, R48, -INF , PT ;  /* 0xff8000003000780b */ /* 0x000fe20003f5d000 */
[----:B------:R-:W1:Y:S01]  /*2d00*/  MUFU.EX2 R16, R16 ;  /* 0x0000001000107308 */ /* 0x000e620000000800 */
[----:B--2---:R-:W-:Y:S01]  /*2d10*/  FADD.FTZ R18, R18, R19 ;  /* 0x0000001312127221 */ /* 0x004fe20000010000 */
[----:B------:R-:W-:Y:S01]  /*2d20*/  @P1 VIADD R43, R2, 0x60 ;  /* 0x00000060022b1836 */ /* 0x000fe20000000000 */
[----:B------:R-:W-:-:S02]  /*2d30*/  FSETP.NEU.FTZ.AND P1, PT, R46, -INF , PT ;  /* 0xff8000002e00780b */ /* 0x000fc40003f3d000 */
[----:B------:R-:W-:Y:S02]  /*2d40*/  @P0 IADD3 R43, R2, 0x70, RZ ;  /* 0x00000070022b0810 */ /* 0x000fe40007ffe0ff */
[----:B------:R-:W-:Y:S01]  /*2d50*/  FSETP.NEU.FTZ.AND P0, PT, R44, -INF , PT ;  /* 0xff8000002c00780b */ /* 0x000fe20003f1d000 */
[----:B------:R-:W2:Y:S01]  /*2d60*/  MUFU.EX2 R15, R15 ;  /* 0x0000000f000f7308 */ /* 0x000ea20000000800 */
[----:B---3--:R-:W-:Y:S01]  /*2d70*/  FADD.FTZ R49, R18, R17 ;  /* 0x0000001112317221 */ /* 0x008fe20000010000 */
[----:B------:R-:W-:Y:S01]  /*2d80*/  @P3 VIADD R43, R2, 0x80 ;  /* 0x00000080022b3836 */ /* 0x000fe20000000000 */
[----:B------:R-:W-:Y:S02]  /*2d90*/  FSETP.NEU.FTZ.AND P3, PT, R42, -INF , PT ;  /* 0xff8000002a00780b */ /* 0x000fe40003f7d000 */
[----:B------:R-:W-:Y:S02]  /*2da0*/  @P2 IADD3 R43, R2, 0x90, RZ ;  /* 0x00000090022b2810 */ /* 0x000fe40007ffe0ff */
[----:B------:R-:W-:Y:S01]  /*2db0*/  FSETP.NEU.FTZ.AND P2, PT, R38, -INF , PT ;  /* 0xff8000002600780b */ /* 0x000fe20003f5d000 */
[----:B------:R-:W3:Y:S01]  /*2dc0*/  MUFU.EX2 R11, R11 ;  /* 0x0000000b000b7308 */ /* 0x000ee20000000800 */
[----:B-1----:R-:W-:Y:S01]  /*2dd0*/  FADD.FTZ R18, R49, R16 ;  /* 0x0000001031127221 */ /* 0x002fe20000010000 */
[----:B------:R-:W-:-:S02]  /*2de0*/  @P1 IADD3 R43, R2, 0xa0, RZ ;  /* 0x000000a0022b1810 */ /* 0x000fc40007ffe0ff */
[----:B------:R-:W-:Y:S01]  /*2df0*/  FSETP.NEU.FTZ.AND P1, PT, R32, -INF , PT ;  /* 0xff8000002000780b */ /* 0x000fe20003f3d000 */
[----:B------:R-:W-:Y:S01]  /*2e00*/  @P0 VIADD R43, R2, 0xb0 ;  /* 0x000000b0022b0836 */ /* 0x000fe20000000000 */
[----:B------:R-:W-:Y:S02]  /*2e10*/  FSETP.NEU.FTZ.AND P0, PT, R30, -INF , PT ;  /* 0xff8000001e00780b */ /* 0x000fe40003f1d000 */
[----:B------:R-:W1:Y:S01]  /*2e20*/  MUFU.EX2 R10, R10 ;  /* 0x0000000a000a7308 */ /* 0x000e620000000800 */
[----:B--2---:R-:W-:Y:S01]  /*2e30*/  FADD.FTZ R18, R18, R15 ;  /* 0x0000000f12127221 */ /* 0x004fe20000010000 */
[C---:B------:R-:W-:Y:S02]  /*2e40*/  @P3 IADD3 R43, R2.reuse, 0xc0, RZ ;  /* 0x000000c0022b3810 */ /* 0x040fe40007ffe0ff */
[C---:B------:R-:W-:Y:S02]  /*2e50*/  @P2 IADD3 R43, R2.reuse, 0xd0, RZ ;  /* 0x000000d0022b2810 */ /* 0x040fe40007ffe0ff */
[----:B------:R-:W-:-:S02]  /*2e60*/  ISETP.NE.AND P2, PT, R2, RZ, PT ;  /* 0x000000ff0200720c */ /* 0x000fc40003f45270 */
[----:B------:R-:W2:Y:S01]  /*2e70*/  MUFU.EX2 R9, R9 ;  /* 0x0000000900097308 */ /* 0x000ea20000000800 */
[----:B---3--:R-:W-:Y:S01]  /*2e80*/  FADD.FTZ R37, R18, R11 ;  /* 0x0000000b12257221 */ /* 0x008fe20000010000 */
[C---:B------:R-:W-:Y:S01]  /*2e90*/  @P1 VIADD R43, R2.reuse, 0xe0 ;  /* 0x000000e0022b1836 */ /* 0x040fe20000000000 */
[----:B------:R-:W-:-:S05]  /*2ea0*/  @P0 IADD3 R43, R2, 0xf0, RZ ;  /* 0x000000f0022b0810 */ /* 0x000fca0007ffe0ff */
[----:B------:R-:W3:Y:S01]  /*2eb0*/  MUFU.EX2 R8, R8 ;  /* 0x0000000800087308 */ /* 0x000ee20000000800 */
[----:B-1----:R-:W-:Y:S01]  /*2ec0*/  FADD.FTZ R18, R37, R10 ;  /* 0x0000000a25127221 */ /* 0x002fe20000010000 */
[----:B------:R-:W1:Y:S06]  /*2ed0*/  SHFL.BFLY PT, R32, R43, 0x8, 0x1f ;  /* 0x0d001f002b207f89 */ /* 0x000e6c00000e0000 */
[----:B------:R-:W4:Y:S01]  /*2ee0*/  MUFU.EX2 R7, R7 ;  /* 0x0000000700077308 */ /* 0x000f220000000800 */
[----:B--2---:R-:W-:-:S07]  /*2ef0*/  FADD.FTZ R31, R18, R9 ;  /* 0x00000009121f7221 */ /* 0x004fce0000010000 */
[----:B------:R-:W2:Y:S01]  /*2f00*/  MUFU.EX2 R4, R4 ;  /* 0x0000000400047308 */ /* 0x000ea20000000800 */
[----:B---3--:R-:W-:-:S07]  /*2f10*/  FADD.FTZ R18, R31, R8 ;  /* 0x000000081f127221 */ /* 0x008fce0000010000 */
[----:B------:R-:W3:Y:S01]  /*2f20*/  MUFU.EX2 R39, R39 ;  /* 0x0000002700277308 */ /* 0x000ee20000000800 */
[----:B----4-:R-:W-:Y:S01]  /*2f30*/  FADD.FTZ R29, R18, R7 ;  /* 0x00000007121d7221 */ /* 0x010fe20000010000 */
[----:B-1----:R-:W-:-:S05]  /*2f40*/  VIMNMX R32, R43, R32, !PT ;  /* 0x000000202b207248 */ /* 0x002fca0007fe0100 */
[----:B------:R-:W1:Y:S01]  /*2f50*/  SHFL.BFLY PT, R37, R32, 0x4, 0x1f ;  /* 0x0c801f0020257f89 */ /* 0x000e6200000e0000 */
[----:B------:R-:W4:Y:S01]  /*2f60*/  MUFU.EX2 R27, R27 ;  /* 0x0000001b001b7308 */ /* 0x000f220000000800 */
[----:B--2---:R-:W-:-:S04]  /*2f70*/  FADD.FTZ R18, R29, R4 ;  /* 0x000000041d127221 */ /* 0x004fc80000010000 */
[----:B---3--:R-:W-:-:S04]  /*2f80*/  FADD.FTZ R18, R18, R39 ;  /* 0x0000002712127221 */ /* 0x008fc80000010000 */
[----:B----4-:R-:W-:-:S05]  /*2f90*/  FADD.FTZ R18, R18, R27 ;  /* 0x0000001b12127221 */ /* 0x010fca0000010000 */
[----:B------:R-:W2:Y:S01]  /*2fa0*/  SHFL.BFLY PT, R29, R18, 0x8, 0x1f ;  /* 0x0d001f00121d7f89 */ /* 0x000ea200000e0000 */
[----:B-1----:R-:W-:Y:S01]  /*2fb0*/  VIMNMX R37, R32, R37, !PT ;  /* 0x0000002520257248 */ /* 0x002fe20007fe0100 */
[----:B------:R-:W-:-:S04]  /*2fc0*/  HFMA2.MMA R32, -RZ, RZ, 0, 0 ;  /* 0x00000000ff207435 */ /* 0x000fc800000001ff */
[----:B------:R-:W1:Y:S01]  /*2fd0*/  SHFL.BFLY PT, R38, R37, 0x2, 0x1f ;  /* 0x0c401f0025267f89 */ /* 0x000e6200000e0000 */
[----:B--2---:R-:W-:-:S05]  /*2fe0*/  FADD.FTZ R42, R18, R29 ;  /* 0x0000001d122a7221 */ /* 0x004fca0000010000 */
[----:B------:R-:W2:Y:S01]  /*2ff0*/  SHFL.BFLY PT, R29, R42, 0x4, 0x1f ;  /* 0x0c801f002a1d7f89 */ /* 0x000ea200000e0000 */
[----:B-1----:R-:W-:-:S05]  /*3000*/  VIMNMX R38, R37, R38, !PT ;  /* 0x0000002625267248 */ /* 0x002fca0007fe0100 */
[----:B------:R-:W1:Y:S01]  /*3010*/  SHFL.BFLY PT, R31, R38, 0x1, 0x1f ;  /* 0x0c201f00261f7f89 */ /* 0x000e6200000e0000 */
[----:B--2---:R-:W-:-:S05]  /*3020*/  FADD.FTZ R29, R42, R29 ;  /* 0x0000001d2a1d7221 */ /* 0x004fca0000010000 */
[----:B------:R-:W2:Y:S01]  /*3030*/  SHFL.BFLY PT, R18, R29, 0x2, 0x1f ;  /* 0x0c401f001d127f89 */ /* 0x000ea200000e0000 */
[----:B-1----:R-:W-:Y:S01]  /*3040*/  VIMNMX R31, R38, R31, !PT ;  /* 0x0000001f261f7248 */ /* 0x002fe20007fe0100 */
[----:B--2---:R-:W-:Y:S02]  /*3050*/  FADD.FTZ R45, R29, R18 ;  /* 0x000000121d2d7221 */ /* 0x004fe40000010000 */
[----:B------:R-:W1:Y:S03]  /*3060*/  S2R R18, SR_TID.X ;  /* 0x0000000000127919 */ /* 0x000e660000002100 */
[----:B------:R-:W2:Y:S02]  /*3070*/  SHFL.BFLY PT, R30, R45, 0x1, 0x1f ;  /* 0x0c201f002d1e7f89 */ /* 0x000ea400000e0000 */
[----:B--2---:R-:W-:-:S04]  /*3080*/  FADD.FTZ R30, R45, R30 ;  /* 0x0000001e2d1e7221 */ /* 0x004fc80000010000 */
[----:B------:R-:W2:Y:S01]  /*3090*/  MUFU.LG2 R29, R30 ;  /* 0x0000001e001d7308 */ /* 0x000ea20000000c00 */
[----:B------:R-:W-:Y:S02]  /*30a0*/  FSETP.NE.FTZ.AND P0, PT, R30, RZ, PT ;  /* 0x000000ff1e00720b */ /* 0x000fe40003f15000 */
[----:B-1----:R-:W-:-:S11]  /*30b0*/  ISETP.GT.OR P1, PT, R18, 0xff, P2 ;  /* 0x000000ff1200780c */ /* 0x002fd60001724670 */
[----:B------:R-:W1:Y:S01]  /*30c0*/  @P0 MUFU.RCP R32, R30 ;  /* 0x0000001e00200308 */ /* 0x000e620000001000 */
[----:B------:R-:W-:Y:S01]  /*30d0*/  ISETP.NE.AND P0, PT, RZ, UR4, PT ;  /* 0x00000004ff007c0c */ /* 0x000fe2000bf05270 */
[----:B--2---:R-:W-:Y:S01]  /*30e0*/  FFMA.FTZ R29, R29, 0.69314718246459960938, R28 ;  /* 0x3f3172181d1d7823 */ /* 0x004fe2000001001c */
[-C--:B-1----:R-:W-:Y:S01]  /*30f0*/  FMUL.FTZ R26, R26, R32.reuse ;  /* 0x000000201a1a7220 */ /* 0x082fe20000410000 */
        /* <DEDUP_REMOVED lines=33> */
[----:B------:R-:W-:-:S04]  /*3310*/  IMAD R12, R11, UR4, RZ ;  /* 0x000000040b0c7c24 */ /* 0x000fc8000f8e02ff */
[----:B------:R-:W-:-:S04]  /*3320*/  IMAD.WIDE.U32 R22, R7, UR4, R22 ;  /* 0x0000000407167c25 */ /* 0x000fc8000f8e0016 */
[----:B------:R-:W-:Y:S01]  /*3330*/  IMAD R12, R7, UR5, R12 ;  /* 0x00000005070c7c24 */ /* 0x000fe2000f8e020c */
[----:B------:R-:W-:Y:S01]  /*3340*/  SHF.R.S32.HI R7, RZ, 0x1f, R6 ;  /* 0x0000001fff077819 */ /* 0x000fe20000011406 */
[----:B------:R-:W-:Y:S01]  /*3350*/  ULDC.64 UR4, c[0x0][0x2a0] ;  /* 0x0000a80000047ab9 */ /* 0x000fe20000000a00 */
[----:B------:R-:W-:-:S04]  /*3360*/  IADD3 R6, P0, R6, R22, RZ ;  /* 0x0000001606067210 */ /* 0x000fc80007f1e0ff */
[----:B------:R-:W-:Y:S02]  /*3370*/  IADD3.X R7, R7, R23, R12, P0, !PT ;  /* 0x0000001707077210 */ /* 0x000fe400007fe40c */
[----:B------:R-:W-:-:S04]  /*3380*/  LEA R22, P0, R6, UR4, 0x2 ;  /* 0x0000000406167c11 */ /* 0x000fc8000f8010ff */
[----:B------:R-:W-:-:S05]  /*3390*/  LEA.HI.X R23, R6, UR5, R7, 0x2, P0 ;  /* 0x0000000506177c11 */ /* 0x000fca00080f1407 */
[----:B------:R1:W-:Y:S04]  /*33a0*/  STG.E desc[UR38][R22.64], R29 ;  /* 0x0000001d16007986 */ /* 0x0003e8000c101926 */
.L_x_301:
[----:B------:R-:W-:Y:S05]  /*33b0*/  BSYNC B0 ;  /* 0x0000000000007941 */ /* 0x000fea0003800000 */
.L_x_300:
[----:B------:R2:W-:Y:S01]  /*33c0*/  STS [R47+0x400], R2 ;  /* 0x000400022f007388 */ /* 0x0005e20000000800 */
[----:B------:R-:W-:Y:S01]  /*33d0*/  BSSY B1, `(.L_x_302) ;  /* 0x00000ee000017945 */ /* 0x000fe20003800000 */
[----:B------:R-:W-:Y:S01]  /*33e0*/  MOV R12, RZ ;  /* 0x000000ff000c7202 */ /* 0x000fe20000000f00 */
[----:B------:R-:W-:Y:S01]  /*33f0*/  IMAD.MOV.U32 R9, RZ, RZ, RZ ;  /* 0x000000ffff097224 */ /* 0x000fe200078e00ff */
[----:B------:R-:W-:Y:S04]  /*3400*/  STS [R47], R26 ;  /* 0x0000001a2f007388 */ /* 0x000fe80000000800 */
[----:B------:R-:W-:Y:S04]  /*3410*/  STS [R47+0x800], R18 ;  /* 0x000800122f007388 */ /* 0x000fe80000000800 */
[----:B------:R-:W-:Y:S04]  /*3420*/  STS [R47+0xc00], R20 ;  /* 0x000c00142f007388 */ /* 0x000fe80000000800 */
[----:B------:R-:W-:Y:S04]  /*3430*/  STS [R47+0x1000], R28 ;  /* 0x0010001c2f007388 */ /* 0x000fe80000000800 */
[----:B------:R-:W-:Y:S04]  /*3440*/  STS [R47+0x1400], R30 ;  /* 0x0014001e2f007388 */ /* 0x000fe80000000800 */
[----:B------:R-:W-:Y:S01]  /*3450*/  STS [R47+0x1800], R16 ;  /* 0x001800102f007388 */ /* 0x000fe20000000800 */
[----:B--2---:R-:W-:-:S03]  /*3460*/  IMAD R2, R3, 0x4, R0 ;  /* 0x0000000403027824 */ /* 0x004fc600078e0200 */
[----:B------:R-:W-:Y:S04]  /*3470*/  STS [R47+0x1c00], R38 ;  /* 0x001c00262f007388 */ /* 0x000fe80000000800 */
[----:B------:R-:W-:Y:S04]  /*3480*/  STS [R47+0x2000], R42 ;  /* 0x0020002a2f007388 */ /* 0x000fe80000000800 */
[----:B------:R2:W-:Y:S04]  /*3490*/  STS [R47+0x2400], R10 ;  /* 0x0024000a2f007388 */ /* 0x0005e80000000800 */
[----:B------:R-:W-:Y:S04]  /*34a0*/  STS [R47+0x2800], R44 ;  /* 0x0028002c2f007388 */ /* 0x000fe80000000800 */
[----:B------:R-:W-:Y:S04]  /*34b0*/  STS [R47+0x2c00], R8 ;  /* 0x002c00082f007388 */ /* 0x000fe80000000800 */
[----:B------:R-:W-:Y:S04]  /*34c0*/  STS [R47+0x3000], R46 ;  /* 0x0030002e2f007388 */ /* 0x000fe80000000800 */
[----:B------:R-:W-:Y:S04]  /*34d0*/  STS [R47+0x3400], R4 ;  /* 0x003400042f007388 */ /* 0x000fe80000000800 */
[----:B------:R-:W-:Y:S04]  /*34e0*/  STS [R47+0x3800], R48 ;  /* 0x003800302f007388 */ /* 0x000fe80000000800 */
[----:B------:R-:W-:Y:S01]  /*34f0*/  STS [R47+0x3c00], R50 ;  /* 0x003c00322f007388 */ /* 0x000fe20000000800 */
[----:B--2---:R-:W-:-:S03]  /*3500*/  CS2R R10, SRZ ;  /* 0x00000000000a7805 */ /* 0x004fc6000001ff00 */
[----:B------:R-:W-:Y:S01]  /*3510*/  @!P1 STS [R2+0x4000], R31 ;  /* 0x0040001f02009388 */ /* 0x000fe20000000800 */
[----:B------:R-:W-:Y:S06]  /*3520*/  BAR.SYNC.DEFER_BLOCKING 0x0 ;  /* 0x0000000000007b1d */ /* 0x000fec0000010000 */
        /* <DEDUP_REMOVED lines=20> */
.L_x_306:
        /* <DEDUP_REMOVED lines=54> */
[-C--:B---3--:R-:W-:Y:S03]  /*39d0*/  @!P1 IMAD R53, R53, R42.reuse, RZ ;  /* 0x0000002a35359224 */ /* 0x088fe600078e02ff */
[----:B------:R-:W3:Y:S01]  /*39e0*/  @!P0 LDS.128 R16, [R32+0x4040] ;  /* 0x0040400020108984 */ /* 0x000ee20000000c00 */
[C---:B------:R-:W-:Y:S04]  /*39f0*/  @!P1 IMAD.WIDE.U32 R50, R46.reuse, R42, R40 ;  /* 0x0000002a2e329225 */ /* 0x040fe800078e0028 */
[----:B------:R-:W-:Y:S01]  /*3a00*/  @!P1 IMAD R53, R46, R43, R53 ;  /* 0x0000002b2e359224 */ /* 0x000fe200078e0235 */
[C---:B----4-:R-:W-:Y:S01]  /*3a10*/  @!P1 LEA R52, P3, R50.reuse, R48, 0x2 ;  /* 0x0000003032349211 */ /* 0x050fe200078610ff */
[----:B------:R-:W4:Y:S02]  /*3a20*/  @!P2 LDC.64 R42, c[0x0][0x210] ;  /* 0x00008400ff2aab82 */ /* 0x000f240000000a00 */
[----:B------:R-:W-:Y:S05]  /*3a30*/  @!P1 IMAD.IADD R48, R51, 0x1, R53 ;  /* 0x0000000133309824 */ /* 0x000fea00078e0235 */
[----:B------:R-:W-:Y:S01]  /*3a40*/  @!P1 LEA.HI.X R53, R50, R49, R48, 0x2, P3 ;  /* 0x0000003132359211 */ /* 0x000fe200018f1430 */
[-C--:B--2---:R-:W-:Y:S01]  /*3a50*/  @!P2 IMAD.WIDE.U32 R50, R47, R44.reuse, R40 ;  /* 0x0000002c2f32a225 */ /* 0x084fe200078e0028 */
[----:B------:R-:W-:Y:S03]  /*3a60*/  @!P2 SHF.R.S32.HI R49, RZ, 0x1f, R47 ;  /* 0x0000001fff31a819 */ /* 0x000fe6000001142f */
[----:B------:R-:W-:Y:S01]  /*3a70*/  @!PT LDS RZ, [RZ] ;  /* 0x00000000fffff984 */ /* 0x000fe20000000800 */
[----:B------:R-:W-:Y:S01]  /*3a80*/  @!PT LDS RZ, [RZ] ;  /* 0x00000000fffff984 */ /* 0x000fe20000000800 */
[----:B------:R-:W-:Y:S01]  /*3a90*/  @!PT LDS RZ, [RZ] ;  /* 0x00000000fffff984 */ /* 0x000fe20000000800 */
[----:B------:R-:W-:Y:S01]  /*3aa0*/  @!P1 LDGSTS.E.BYPASS.LTC128B.128 [R32+0x4040], desc[UR38][R52.64] ;  /* 0x0404000034209fae */ /* 0x000fe2000b901d66 */
[----:B-----5:R-:W-:Y:S01]  /*3ab0*/  LOP3.LUT R15, R6, R7, RZ, 0x3c, !PT ;  /* 0x00000007060f7212 */ /* 0x020fe200078e3cff */
[----:B------:R-:W-:Y:S02]  /*3ac0*/  @!P2 IMAD R48, R49, R44, RZ ;  /* 0x0000002c3130a224 */ /* 0x000fe400078e02ff */
[----:B------:R-:W-:Y:S02]  /*3ad0*/  VIADD R7, R2, 0x30 ;  /* 0x0000003002077836 */ /* 0x000fe40000000000 */
[----:B------:R-:W-:Y:S02]  /*3ae0*/  IMAD R2, R15, 0x4, R0 ;  /* 0x000000040f027824 */ /* 0x000fe400078e0200 */
[----:B------:R-:W0:Y:S01]  /*3af0*/  LDGDEPBAR ;  /* 0x00000000000079af */ /* 0x000e220000000000 */
[----:B------:R-:W-:Y:S01]  /*3b00*/  @!P2 IMAD R45, R47, R45, R48 ;  /* 0x0000002d2f2da224 */ /* 0x000fe200078e0230 */
[----:B------:R-:W-:Y:S01]  /*3b10*/  LOP3.LUT R6, R7, 0x70, RZ, 0xc0, !PT ;  /* 0x0000007007067812 */ /* 0x000fe200078ec0ff */
[----:B------:R-:W-:Y:S01]  /*3b20*/  VIADD R47, R20, 0x6 ;  /* 0x00000006142f7836 */ /* 0x000fe20000000000 */
[C---:B----4-:R-:W-:Y:S01]  /*3b30*/  @!P2 LEA R48, P3, R50.reuse, R42, 0x2 ;  /* 0x0000002a3230a211 */ /* 0x050fe200078610ff */
[----:B------:R-:W-:Y:S01]  /*3b40*/  @!P2 IMAD.IADD R45, R51, 0x1, R45 ;  /* 0x00000001332da824 */ /* 0x000fe200078e022d */
[----:B------:R-:W-:Y:S02]  /*3b50*/  LOP3.LUT R7, R7, 0xffffff80, RZ, 0xc0, !PT ;  /* 0xffffff8007077812 */ /* 0x000fe400078ec0ff */
[----:B-1----:R-:W-:Y:S02]  /*3b60*/  FSETP.GT.FTZ.AND P1, PT, R3, RZ, PT ;  /* 0x000000ff0300720b */ /* 0x002fe40003f34000 */
[----:B------:R-:W-:Y:S02]  /*3b70*/  @!P2 LEA.HI.X R49, R50, R43, R45, 0x2, P3 ;  /* 0x0000002b3231a211 */ /* 0x000fe400018f142d */
[----:B------:R-:W-:Y:S01]  /*3b80*/  ISETP.LT.OR P1, PT, R5, RZ, !P1 ;  /* 0x000000ff0500720c */ /* 0x000fe20004f21670 */
[C---:B---3--:R-:W-:Y:S01]  /*3b90*/  @!P0 FFMA.FTZ R9, R4.reuse, R16, R9 ;  /* 0x0000001004098223 */ /* 0x048fe20000010009 */
[----:B------:R-:W-:Y:S01]  /*3ba0*/  ISETP.GT.OR P3, PT, R47, R39, P4 ;  /* 0x000000272f00720c */ /* 0x000fe20002764670 */
[----:B------:R-:W-:Y:S01]  /*3bb0*/  @!P0 FFMA.FTZ R11, R4, R17, R11 ;  /* 0x00000011040b8223 */ /* 0x000fe2000001000b */
[----:B------:R-:W-:Y:S01]  /*3bc0*/  ISETP.GE.OR P1, PT, R14, R13, P1 ;  /* 0x0000000d0e00720c */ /* 0x000fe20000f26670 */
[----:B------:R-:W-:Y:S01]  /*3bd0*/  @!P0 FFMA.FTZ R10, R4, R18, R10 ;  /* 0x00000012040a8223 */ /* 0x000fe2000001000a */
[----:B------:R-:W-:Y:S01]  /*3be0*/  IADD3 R7, R6, R7, R8 ;  /* 0x0000000706077210 */ /* 0x000fe20007ffe008 */
[----:B------:R-:W-:Y:S03]  /*3bf0*/  @!P0 FFMA.FTZ R12, R4, R19, R12 ;  /* 0x00000013040c8223 */ /* 0x000fe6000001000c */
[----:B------:R-:W-:Y:S01]  /*3c00*/  LOP3.LUT R6, R7, 0xf0, RZ, 0xc0, !PT ;  /* 0x000000f007067812 */ /* 0x000fe200078ec0ff */
[----:B------:R-:W-:Y:S04]  /*3c10*/  DEPBAR.LE SB0, 0x3 ;  /* 0x000080c00000791a */ /* 0x000fe80000000000 */
[----:B------:R-:W1:Y:S01]  /*3c20*/  LDS R2, [R2] ;  /* 0x0000000002027984 */ /* 0x000e620000000800 */
[----:B------:R-:W2:Y:S01]  /*3c30*/  @!P3 LDC.64 R42, c[0x0][0x238] ;  /* 0x00008e00ff2abb82 */ /* 0x000ea20000000a00 */
[----:B------:R-:W-:Y:S02]  /*3c40*/  SHF.R.U32.HI R6, RZ, 0x4, R6 ;  /* 0x00000004ff067819 */ /* 0x000fe40000011606 */
[----:B------:R-:W3:Y:S02]  /*3c50*/  @!P1 LDS.128 R20, [R32+0x5040] ;  /* 0x0050400020149984 */ /* 0x000ee40000000c00 */
[----:B------:R-:W-:Y:S03]  /*3c60*/  LOP3.LUT R7, R6, R7, RZ, 0x3c, !PT ;  /* 0x0000000706077212 */ /* 0x000fe600078e3cff */
[----:B------:R-:W4:Y:S02]  /*3c70*/  @!P3 LDC.64 R44, c[0x0][0x210] ;  /* 0x00008400ff2cbb82 */ /* 0x000f240000000a00 */
[----:B------:R-:W-:Y:S01]  /*3c80*/  IMAD R15, R7, 0x4, R0 ;  /* 0x00000004070f7824 */ /* 0x000fe200078e0200 */
[----:B------:R-:W-:Y:S01]  /*3c90*/  @!PT LDS RZ, [RZ] ;  /* 0x00000000fffff984 */ /* 0x000fe20000000800 */
[----:B------:R-:W-:Y:S01]  /*3ca0*/  @!PT LDS RZ, [RZ] ;  /* 0x00000000fffff984 */ /* 0x000fe20000000800 */
[----:B------:R-:W-:Y:S01]  /*3cb0*/  @!PT LDS RZ, [RZ] ;  /* 0x00000000fffff984 */ /* 0x000fe20000000800 */
[----:B------:R5:W-:Y:S08]  /*3cc0*/  @!P2 LDGSTS.E.BYPASS.LTC128B.128 [R32+0x5040], desc[UR38][R48.64] ;  /* 0x050400003020afae */ /* 0x000bf0000b901d66 */
[----:B------:R-:W0:Y:S01]  /*3cd0*/  LDGDEPBAR ;  /* 0x00000000000079af */ /* 0x000e220000000000 */
[----:B--2---:R-:W-:Y:S03]  /*3ce0*/  @!P3 IMAD.WIDE.U32 R50, R47, R42, R40 ;  /* 0x0000002a2f32b225 */ /* 0x004fe600078e0028 */
[----:B----4-:R-:W-:Y:S02]  /*3cf0*/  @!P3 LEA R44, P6, R50, R44, 0x2 ;  /* 0x0000002c322cb211 */ /* 0x010fe400078c10ff */
[----:B-----5:R-:W-:Y:S02]  /*3d00*/  @!P3 SHF.R.S32.HI R49, RZ, 0x1f, R47 ;  /* 0x0000001fff31b819 */ /* 0x020fe4000001142f */
[----:B-1----:R-:W-:Y:S01]  /*3d10*/  FSETP.GT.FTZ.AND P2, PT, R2, RZ, PT ;  /* 0x000000ff0200720b */ /* 0x002fe20003f54000 */
[----:B------:R-:W-:Y:S04]  /*3d20*/  DEPBAR.LE SB0, 0x3 ;  /* 0x000080c00000791a */ /* 0x000fe80000000000 */
[----:B------:R-:W1:Y:S01]  /*3d30*/  LDS R6, [R15] ;  /* 0x000000000f067984 */ /* 0x000e620000000800 */
[----:B------:R-:W-:Y:S01]  /*3d40*/  ISETP.LT.OR P2, PT, R5, RZ, !P2 ;  /* 0x000000ff0500720c */ /* 0x000fe20005741670 */
[----:B------:R-:W-:Y:S02]  /*3d50*/  @!P3 IMAD R48, R49, R42, RZ ;  /* 0x0000002a3130b224 */ /* 0x000fe400078e02ff */
[C---:B---3--:R-:W-:Y:S01]  /*3d60*/  @!P1 FFMA.FTZ R9, R3.reuse, R20, R9 ;  /* 0x0000001403099223 */ /* 0x048fe20000010009 */
[----:B------:R-:W-:Y:S01]  /*3d70*/  @!P1 FFMA.FTZ R11, R3, R21, R11 ;  /* 0x00000015030b9223 */ /* 0x000fe2000001000b */
[----:B------:R-:W-:Y:S01]  /*3d80*/  ISETP.GE.OR P2, PT, R14, R13, P2 ;  /* 0x0000000d0e00720c */ /* 0x000fe20001746670 */
[----:B------:R-:W-:Y:S02]  /*3d90*/  @!P3 IMAD R48, R47, R43, R48 ;  /* 0x0000002b2f30b224 */ /* 0x000fe400078e0230 */
[C---:B------:R-:W-:Y:S01]  /*3da0*/  @!P1 FFMA.FTZ R10, R3.reuse, R22, R10 ;  /* 0x00000016030a9223 */ /* 0x040fe2000001000a */
[----:B------:R-:W-:Y:S01]  /*3db0*/  @!P1 FFMA.FTZ R12, R3, R23, R12 ;  /* 0x00000017030c9223 */ /* 0x000fe2000001000c */
[----:B------:R-:W-:Y:S02]  /*3dc0*/  IMAD.MOV.U32 R20, RZ, RZ, R46 ;  /* 0x000000ffff147224 */ /* 0x000fe400078e002e */
[----:B------:R-:W-:Y:S05]  /*3dd0*/  @!P3 IMAD.IADD R48, R51, 0x1, R48 ;  /* 0x000000013330b824 */ /* 0x000fea00078e0230 */
[----:B------:R-:W-:Y:S01]  /*3de0*/  @!P3 LEA.HI.X R45, R50, R45, R48, 0x2, P6 ;  /* 0x0000002d322db211 */ /* 0x000fe200030f1430 */
[----:B------:R-:W2:Y:S01]  /*3df0*/  @!P2 LDS.128 R24, [R32+0x6040] ;  /* 0x006040002018a984 */ /* 0x000ea20000000c00 */
[----:B------:R-:W-:Y:S07]  /*3e00*/  ISETP.NE.AND P6, PT, R38, RZ, PT ;  /* 0x000000ff2600720c */ /* 0x000fee0003fc5270 */
        /* <DEDUP_REMOVED lines=20> */
.L_x_305:
[----:B------:R-:W-:Y:S05]  /*3f50*/  BSYNC B0 ;  /* 0x0000000000007941 */ /* 0x000fea0003800000 */
.L_x_304:
[----:B------:R-:W-:Y:S05]  /*3f60*/  @!P5 BRA `(.L_x_303) ;  /* 0x0000000000d0d947 */ /* 0x000fea0003800000 */
[----:B------:R-:W-:Y:S01]  /*3f70*/  VIADD R6, R46, 0x3 ;  /* 0x000000032e067836 */ /* 0x000fe20000000000 */
[----:B------:R-:W-:Y:S01]  /*3f80*/  HFMA2.MMA R26, -RZ, RZ, 0, 1.78813934326171875e-07 ;  /* 0x00000003ff1a7435 */ /* 0x000fe200000001ff */
[----:B------:R-:W-:-:S03]  /*3f90*/  IMAD.MOV.U32 R20, RZ, RZ, RZ ;  /* 0x000000ffff147224 */ /* 0x000fc600078e00ff */
[----:B------:R-:W-:-:S07]  /*3fa0*/  SHF.R.S32.HI R15, RZ, 0x1f, R6 ;  /* 0x0000001fff0f7819 */ /* 0x000fce0000011406 */
.L_x_307:
        /* <DEDUP_REMOVED lines=9> */
[----:B-1----:R-:W1:Y:S01]  /*4040*/  @!P1 LDC.64 R22, c[0x0][0x238] ;  /* 0x00008e00ff169b82 */ /* 0x002e620000000a00 */
[----:B------:R-:W-:Y:S02]  /*4050*/  ISETP.GE.AND P5, PT, R20, 0x3, PT ;  /* 0x000000031400780c */ /* 0x000fe40003fa6270 */
[----:B------:R-:W-:Y:S05]  /*4060*/  SHF.R.U32.HI R2, RZ, 0x4, R2 ;  /* 0x00000004ff027819 */ /* 0x000fea0000011602 */
[----:B------:R-:W2:Y:S01]  /*4070*/  @!P1 LDC.64 R24, c[0x0][0x210] ;  /* 0x00008400ff189b82 */ /* 0x000ea20000000a00 */
[----:B------:R-:W-:Y:S05]  /*4080*/  LOP3.LUT R3, R2, R3, RZ, 0x3c, !PT ;  /* 0x0000000302037212 */ /* 0x000fea00078e3cff */
[----:B------:R-:W-:Y:S05]  /*4090*/  IMAD R4, R3, 0x4, R0 ;  /* 0x0000000403047824 */ /* 0x000fea00078e0200 */
[----:B------:R-:W3:Y:S01]  /*40a0*/  LDS R2, [R4] ;  /* 0x0000000004027984 */ /* 0x000ee20000000800 */
[-C--:B-1----:R-:W-:Y:S02]  /*40b0*/  @!P1 IMAD R21, R15, R22.reuse, RZ ;  /* 0x000000160f159224 */ /* 0x082fe400078e02ff */
[C---:B------:R-:W-:Y:S04]  /*40c0*/  @!P1 IMAD.WIDE.U32 R28, R6.reuse, R22, R40 ;  /* 0x00000016061c9225 */ /* 0x040fe800078e0028 */
[----:B------:R-:W-:Y:S01]  /*40d0*/  @!P1 IMAD R21, R6, R23, R21 ;  /* 0x0000001706159224 */ /* 0x000fe200078e0215 */
[----:B--2---:R-:W-:Y:S01]  /*40e0*/  @!P1 LEA R24, P0, R28, R24, 0x2 ;  /* 0x000000181c189211 */ /* 0x004fe200078010ff */
        /* <DEDUP_REMOVED lines=28> */
.L_x_303:
[----:B------:R-:W-:Y:S05]  /*42b0*/  BSYNC B1 ;  /* 0x0000000000017941 */ /* 0x000fea0003800000 */
.L_x_302:
[----:B------:R-:W-:Y:S05]  /*42c0*/  @P4 EXIT ;  /* 0x000000000000494d */ /* 0x000fea0003800000 */
[----:B------:R-:W2:Y:S01]  /*42d0*/  S2R R3, SR_CTAID.Y ;  /* 0x0000000000037919 */ /* 0x000ea20000002600 */
[----:B------:R-:W-:Y:S01]  /*42e0*/  ULDC.64 UR4, c[0x0][0x288] ;  /* 0x0000a20000047ab9 */ /* 0x000fe20000000a00 */
[----:B------:R-:W-:Y:S01]  /*42f0*/  SHF.R.S32.HI R0, RZ, 0x1f, R5 ;  /* 0x0000001fff007819 */ /* 0x000fe20000011405 */
[----:B------:R-:W-:Y:S01]  /*4300*/  IMAD R34, R34, UR4, RZ ;  /* 0x0000000422227c24 */ /* 0x000fe2000f8e02ff */
[----:B------:R-:W-:-:S03]  /*4310*/  F2FP.BF16.F32.PACK_AB R2, R11, R9 ;  /* 0x000000090b02723e */ /* 0x000fc600000010ff */
[----:B------:R-:W-:Y:S02]  /*4320*/  IMAD R34, R35, UR5, R34 ;  /* 0x0000000523227c24 */ /* 0x000fe4000f8e0222 */
[----:B--2---:R-:W-:-:S05]  /*4330*/  IMAD.SHL.U32 R3, R3, 0x40, RZ ;  /* 0x0000004003037824 */ /* 0x004fca00078e00ff */
        /* <DEDUP_REMOVED lines=15> */
        .weak           $__internal_8_$__cuda_sm20_div_u64
        .type           $__internal_8_$__cuda_sm20_div_u64,@function
        .size           $__internal_8_$__cuda_sm20_div_u64,(.L_x_1595 - $__internal_8_$__cuda_sm20_div_u64)
$__internal_8_$__cuda_sm20_div_u64:
        /* <DEDUP_REMOVED lines=60> */
[----:B------:R-:W-:Y:S06]  /*47f0*/  RET.REL.NODEC R4 `(_ZN7cutlass13device_kernelIN5flash19FlashAttnFwdCombineIN4cute5tupleIJNS3_1CILi16EEENS5_ILi64EEEEEELi8ELi256ELi1ELb0ELb1ENS_10bfloat16_tEfNS_4arch4Sm90EEEEEvNT_6ParamsE) ;  /* 0xffffffb804007950 */ /* 0x000fec0003c3ffff */
.L_x_308:
        /* <DEDUP_REMOVED lines=16> */
.L_x_1595:


//--------------------- .text._ZN7cutlass13device_kernelIN5flash19FlashAttnFwdCombineIN4cute5tupleIJNS3_1CILi16EEENS5_ILi64EEEEEELi7ELi256ELi1ELb0ELb1ENS_10bfloat16_tEfNS_4arch4Sm90EEEEEvNT_6ParamsE --------------------------
	.section	.text._ZN7cutlass13device_kernelIN5flash19FlashAttnFwdCombineIN4cute5tupleIJNS3_1CILi16EEENS5_ILi64EEEEEELi7ELi256ELi1ELb0ELb1ENS_10bfloat16_tEfNS_4arch4Sm90EEEEEvNT_6ParamsE,"ax",@progbits
	.align	128
.text._ZN7cutlass13device_kernelIN5flash19FlashAttnFwdCombineIN4cute5tupleIJNS3_1CILi16EEENS5_ILi64EEEEEELi7ELi256ELi1ELb0ELb1ENS_10bfloat16_tEfNS_4arch4Sm90EEEEEvNT_6ParamsE:
        .type           _ZN7cutlass13device_kernelIN5flash19FlashAttnFwdCombineIN4cute5tupleIJNS3_1CILi16EEENS5_ILi64EEEEEELi7ELi256ELi1ELb0ELb1ENS_10bfloat16_tEfNS_4arch4Sm90EEEEEvNT_6ParamsE,@function
        .size           _ZN7cutlass13device_kernelIN5flash19FlashAttnFwdCombineIN4cute5tupleIJNS3_1CILi16EEENS5_ILi64EEEEEELi7ELi256ELi1ELb0ELb1ENS_10bfloat16_tEfNS_4arch4Sm90EEEEEvNT_6ParamsE,(.L_x_1597 - _ZN7cutlass13device_kernelIN5flash19FlashAttnFwdCombineIN4cute5tupleIJNS3_1CILi16EEENS5_ILi64EEEEEELi7ELi256ELi1ELb0ELb1ENS_10bfloat16_tEfNS_4arch4Sm90EEEEEvNT_6ParamsE)
        .other          _ZN7cutlass13device_kernelIN5flash19FlashAttnFwdCombineIN4cute5tupleIJNS3_1CILi16EEENS5_ILi64EEEEEELi7ELi256ELi1ELb0ELb1ENS_10bfloat16_tEfNS_4arch4Sm90EEEEEvNT_6ParamsE,@"STO_CUDA_ENTRY STV_DEFAULT"
_ZN7cutlass13device_kernelIN5flash19FlashAttnFwdCombineIN4cute5tupleIJNS3_1CILi16EEENS5_ILi64EEEEEELi7ELi256ELi1ELb0ELb1ENS_10bfloat16_tEfNS_4arch4Sm90EEEEEvNT_6ParamsE:
        /* <DEDUP_REMOVED lines=57> */
.L_x_309:
        /* <DEDUP_REMOVED lines=25> */
.L_x_310:
        /* <DEDUP_REMOVED lines=101> */
.L_x_312:
        /* <DEDUP_REMOVED lines=14> */
[----:B------:R-:W-:Y:S05]  /*0c50*/  CALL.REL.NOINC `($__internal_9_$__cuda_sm20_div_u64) ;  /* 0x0000002800687944 */ /* 0x000fea0003c00000 */
[----:B------:R-:W-:Y:S05]  /*0c60*/  BRA `(.L_x_314) ;  /* 0x00000000004c7947 */ /* 0x000fea0003800000 */
.L_x_313:
        /* <DEDUP_REMOVED lines=19> */
.L_x_314:
[----:B------:R-:W-:Y:S02]  /*0da0*/  IADD3 R4, R7, -0x1, RZ ;  /* 0xffffffff07047810 */ /* 0x000fe40007ffe0ff */
[----:B------:R-:W-:-:S07]  /*0db0*/  MOV R9, R0 ;  /* 0x0000000000097202 */ /* 0x000fce0000000f00 */
.L_x_311:
[----:B------:R-:W-:Y:S01]  /*0dc0*/  SHF.R.S32.HI R8, RZ, 0x1f, R18 ;  /* 0x0000001fff087819 */ /* 0x000fe20000011412 */
[----:B------:R-:W1:Y:S01]  /*0dd0*/  LDC R13, c[0x0][0x21c] ;  /* 0x00008700ff0d7b82 */ /* 0x000e620000000800 */
[----:B------:R-:W-:Y:S02]  /*0de0*/  BSSY B0, `(.L_x_315) ;  /* 0x00000b6000007945 */ /* 0x000fe40003800000 */
[----:B------:R-:W-:-:S04]  /*0df0*/  LEA.HI R8, R8, R18, RZ, 0x4 ;  /* 0x0000001208087211 */ /* 0x000fc800078f20ff */
[C---:B--2---:R-:W-:Y:S02]  /*0e00*/  LOP3.LUT R2, R8.reuse, 0xfffffff0, RZ, 0xc0, !PT ;  /* 0xfffffff008027812 */ /* 0x044fe400078ec0ff */
        /* <DEDUP_REMOVED lines=10> */
[CC--:B------:R-:W-:Y:S01]  /*0eb0*/  ISETP.GE.AND P3, PT, R8.reuse, R16.reuse, PT ;  /* 0x000000100800720c */ /* 0x0c0fe20003f66270 */
[C---:B------:R-:W-:Y:S01]  /*0ec0*/  VIADD R3, R8.reuse, 0x10 ;  /* 0x0000001008037836 */ /* 0x040fe20000000000 */
[----:B------:R-:W2:Y:S01]  /*0ed0*/  S2UR UR6, SR_CgaCtaId ;  /* 0x00000000000679c3 */ /* 0x000ea20000008800 */
[----:B------:R-:W-:Y:S01]  /*0ee0*/  @P1 IMAD.HI.U32 R5, R7, R9, RZ ;  /* 0x0000000907051227 */ /* 0x000fe200078e00ff */
[----:B------:R-:W-:Y:S01]  /*0ef0*/  ULDC.64 UR4, c[0x0][0x270] ;  /* 0x00009c0000047ab9 */ /* 0x000fe20000000a00 */
[----:B------:R-:W-:Y:S02]  /*0f00*/  IADD3 R21, R8, 0x20, RZ ;  /* 0x0000002008157810 */ /* 0x000fe40007ffe0ff */
[----:B------:R-:W-:Y:S01]  /*0f10*/  ISETP.GE.AND P0, PT, R3, R16, PT ;  /* 0x000000100300720c */ /* 0x000fe20003f06270 */
[----:B------:R-:W-:Y:S01]  /*0f20*/  IMAD.MOV.U32 R6, RZ, RZ, R7 ;  /* 0x000000ffff067224 */ /* 0x000fe200078e0007 */
[----:B------:R-:W-:Y:S01]  /*0f30*/  @P1 SHF.R.U32.HI R6, RZ, R4, R5 ;  /* 0x00000004ff061219 */ /* 0x000fe20000011605 */
[----:B------:R-:W-:Y:S01]  /*0f40*/  IMAD.MOV.U32 R26, RZ, RZ, R24 ;  /* 0x000000ffff1a7224 */ /* 0x000fe200078e0018 */
[----:B------:R-:W-:Y:S01]  /*0f50*/  ISETP.GE.AND P6, PT, R21, R16, PT ;  /* 0x000000101500720c */ /* 0x000fe20003fc6270 */
[----:B------:R-:W-:Y:S01]  /*0f60*/  IMAD.MOV.U32 R27, RZ, RZ, R25 ;  /* 0x000000ffff1b7224 */ /* 0x000fe200078e0019 */
[----:B------:R-:W3:Y:S01]  /*0f70*/  @!P3 LDC.64 R18, c[0x0][0x268] ;  /* 0x00009a00ff12bb82 */ /* 0x000ee20000000a00 */
[----:B------:R-:W-:Y:S01]  /*0f80*/  IADD3 R28, -R6, RZ, RZ ;  /* 0x000000ff061c7210 */ /* 0x000fe20007ffe1ff */
[----:B------:R-:W-:Y:S01]  /*0f90*/  VIADD R20, R8, 0x30 ;  /* 0x0000003008147836 */ /* 0x000fe20000000000 */
[----:B------:R-:W-:Y:S01]  /*0fa0*/  SHF.R.S32.HI R5, RZ, 0x1f, R6 ;  /* 0x0000001fff057819 */ /* 0x000fe20000011406 */
[----:B------:R-:W-:Y:S01]  /*0fb0*/  IMAD.WIDE.U32 R26, R6, UR4, R26 ;  /* 0x00000004061a7c25 */ /* 0x000fe2000f8e001a */
[----:B------:R-:W-:-:S02]  /*0fc0*/  @!P3 SHF.R.S32.HI R23, RZ, 0x1f, R8 ;  /* 0x0000001fff17b819 */ /* 0x000fc40000011408 */
[----:B------:R-:W-:Y:S01]  /*0fd0*/  ISETP.GE.AND P5, PT, R20, R16, PT ;  /* 0x000000101400720c */ /* 0x000fe20003fa6270 */
[----:B------:R-:W4:Y:S01]  /*0fe0*/  @!P3 LDC.64 R10, c[0x0][0x250] ;  /* 0x00009400ff0abb82 */ /* 0x000f220000000a00 */
[----:B------:R-:W-:Y:S02]  /*0ff0*/  IMAD R28, R22, R28, R7 ;  /* 0x0000001c161c7224 */ /* 0x000fe400078e0207 */
[----:B------:R-:W-:Y:S01]  /*1000*/  IMAD R5, R5, UR4, RZ ;  /* 0x0000000405057c24 */ /* 0x000fe2000f8e02ff */
[----:B------:R-:W-:Y:S02]  /*1010*/  UMOV UR4, 0x400 ;  /* 0x0000040000047882 */ /* 0x000fe40000000000 */
[----:B--2---:R-:W-:Y:S01]  /*1020*/  ULEA UR4, UR6, UR4, 0x18 ;  /* 0x0000000406047291 */ /* 0x004fe2000f8ec03f */
[----:B------:R-:W-:Y:S01]  /*1030*/  IMAD R5, R6, UR5, R5 ;  /* 0x0000000506057c24 */ /* 0x000fe2000f8e0205 */
[----:B------:R-:W2:Y:S01]  /*1040*/  @!P0 LDC.64 R14, c[0x0][0x268] ;  /* 0x00009a00ff0e8b82 */ /* 0x000ea20000000a00 */
[----:B------:R-:W-:-:S02]  /*1050*/  SHF.R.S32.HI R6, RZ, 0x1f, R28 ;  /* 0x0000001fff067819 */ /* 0x000fc4000001141c */
[----:B------:R-:W-:Y:S02]  /*1060*/  IADD3 R28, P2, R28, R26, RZ ;  /* 0x0000001a1c1c7210 */ /* 0x000fe40007f5e0ff */
[----:B------:R-:W-:Y:S02]  /*1070*/  @!P0 SHF.R.S32.HI R26, RZ, 0x1f, R3 ;  /* 0x0000001fff1a8819 */ /* 0x000fe40000011403 */
[----:B------:R-:W-:Y:S01]  /*1080*/  IADD3.X R29, R6, R27, R5, P2, !PT ;  /* 0x0000001b061d7210 */ /* 0x000fe200017fe405 */
[-C--:B---3--:R-:W-:Y:S01]  /*1090*/  @!P3 IMAD R23, R23, R18.reuse, RZ ;  /* 0x000000121717b224 */ /* 0x088fe200078e02ff */
[----:B------:R-:W3:Y:S01]  /*10a0*/  @!P0 LDC.64 R6, c[0x0][0x250] ;  /* 0x00009400ff068b82 */ /* 0x000ee20000000a00 */
[----:B------:R-:W-:Y:S01]  /*10b0*/  @P3 IMAD.MOV.U32 R5, RZ, RZ, -0x800000 ;  /* 0xff800000ff053424 */ /* 0x000fe200078e00ff */
[----:B------:R-:W-:Y:S01]  /*10c0*/  LEA R0, R0, UR4, 0x2 ;  /* 0x0000000400007c11 */ /* 0x000fe2000f8e10ff */
[C---:B------:R-:W-:Y:S01]  /*10d0*/  @!P3 IMAD R23, R8.reuse, R19, R23 ;  /* 0x000000130817b224 */ /* 0x040fe200078e0217 */
[----:B------:R-:W-:Y:S01]  /*10e0*/  @!P6 MOV R37, R29 ;  /* 0x0000001d0025e202 */ /* 0x000fe20000000f00 */
[----:B------:R-:W-:-:S02]  /*10f0*/  @!P3 IMAD.WIDE.U32 R32, R8, R18, R28 ;  /* 0x000000120820b225 */ /* 0x000fc400078e001c */
[----:B------:R5:W-:Y:S01]  /*1100*/  @P3 STS [R0], R5 ;  /* 0x0000000500003388 */ /* 0x000be20000000800 */
[----:B------:R-:W1:Y:S01]  /*1110*/  @!P6 LDC.64 R18, c[0x0][0x268] ;  /* 0x00009a00ff12eb82 */ /* 0x000e620000000a00 */
[----:B------:R-:W-:Y:S01]  /*1120*/  @!P0 IMAD.MOV.U32 R27, RZ, RZ, R29 ;  /* 0x000000ffff1b8224 */ /* 0x000fe200078e001d */
[----:B------:R-:W-:Y:S01]  /*1130*/  @!P3 IADD3 R23, R33, R23, RZ ;  /* 0x000000172117b210 */ /* 0x000fe20007ffe0ff */
[----:B------:R-:W-:Y:S01]  /*1140*/  @!P6 IMAD.MOV.U32 R36, RZ, RZ, R28 ;  /* 0x000000ffff24e224 */ /* 0x000fe200078e001c */
[----:B----4-:R-:W-:Y:S01]  /*1150*/  @!P3 LEA R30, P2, R32, R10, 0x2 ;  /* 0x0000000a201eb211 */ /* 0x010fe200078410ff */
[----:B--2---:R-:W-:-:S03]  /*1160*/  @!P0 IMAD R26, R26, R14, RZ ;  /* 0x0000000e1a1a8224 */ /* 0x004fc600078e02ff */
[----:B------:R-:W-:Y:S02]  /*1170*/  @!P3 LEA.HI.X R31, R32, R11, R23, 0x2, P2 ;  /* 0x0000000b201fb211 */ /* 0x000fe400010f1417 */
[----:B------:R-:W2:Y:S01]  /*1180*/  @!P5 LDC.64 R10, c[0x0][0x268] ;  /* 0x00009a00ff0adb82 */ /* 0x000ea20000000a00 */
[----:B------:R-:W-:Y:S02]  /*1190*/  IADD3 R23, R8, 0x50, RZ ;  /* 0x0000005008177810 */ /* 0x000fe40007ffe0ff */
[----:B------:R-:W-:Y:S01]  /*11a0*/  @!PT LDS RZ, [RZ] ;  /* 0x00000000fffff984 */ /* 0x000fe20000000800 */
[----:B------:R-:W-:Y:S01]  /*11b0*/  @!PT LDS RZ, [RZ] ;  /* 0x00000000fffff984 */ /* 0x000fe20000000800 */
[----:B------:R-:W-:Y:S01]  /*11c0*/  @!PT LDS RZ, [RZ] ;  /* 0x00000000fffff984 */ /* 0x000fe20000000800 */
[----:B------:R2:W-:Y:S02]  /*11d0*/  @!P3 LDGSTS.E.LTC128B [R0], desc[UR38][R30.64] ;  /* 0x000000001e00bfae */ /* 0x0005e4000b921966 */
[----:B------:R-:W-:Y:S01]  /*11e0*/  ISETP.GE.AND P3, PT, R23, R16, PT ;  /* 0x000000101700720c */ /* 0x000fe20003f66270 */
[----:B-----5:R-:W-:Y:S02]  /*11f0*/  @!P0 IMAD R5, R3, R15, R26 ;  /* 0x0000000f03058224 */ /* 0x020fe400078e021a */
[----:B------:R-:W-:-:S02]  /*1200*/  @!P0 IMAD.MOV.U32 R26, RZ, RZ, R28 ;  /* 0x000000ffff1a8224 */ /* 0x000fc400078e001c */
[----:B-1----:R-:W-:-:S04]  /*1210*/  @!P6 IMAD.WIDE.U32 R36, R21, R18, R36 ;  /* 0x000000121524e225 */ /* 0x002fc800078e0024 */
[----:B------:R-:W-:Y:S01]  /*1220*/  @!P0 IMAD.WIDE.U32 R26, R3, R14, R26 ;  /* 0x0000000e031a8225 */ /* 0x000fe200078e001a */
[----:B------:R-:W-:Y:S01]  /*1230*/  @P0 MOV R3, 0xff800000 ;  /* 0xff80000000030802 */ /* 0x000fe20000000f00 */
[----:B------:R-:W1:Y:S02]  /*1240*/  @!P6 LDC.64 R14, c[0x0][0x250] ;  /* 0x00009400ff0eeb82 */ /* 0x000e640000000a00 */
[----:B------:R-:W-:Y:S01]  /*1250*/  @!P0 IMAD.IADD R5, R27, 0x1, R5 ;  /* 0x000000011b058824 */ /* 0x000fe200078e0205 */
[C---:B---3--:R-:W-:Y:S01]  /*1260*/  @!P0 LEA R32, P2, R26.reuse, R6, 0x2 ;  /* 0x000000061a208211 */ /* 0x048fe200078410ff */
[----:B------:R3:W-:Y:S01]  /*1270*/  @P0 STS [R0+0x400], R3 ;  /* 0x0004000300000388 */ /* 0x0007e20000000800 */
[----:B------:R-:W-:Y:S02]  /*1280*/  @!P6 SHF.R.S32.HI R27, RZ, 0x1f, R21 ;  /* 0x0000001fff1be819 */ /* 0x000fe40000011415 */
[----:B------:R-:W-:Y:S01]  /*1290*/  @!P0 LEA.HI.X R33, R26, R7, R5, 0x2, P2 ;  /* 0x000000071a218211 */ /* 0x000fe200010f1405 */
[----:B------:R-:W-:Y:S01]  /*12a0*/  VIADD R5, R8, 0x60 ;  /* 0x0000006008057836 */ /* 0x000fe20000000000 */
[----:B------:R-:W4:Y:S01]  /*12b0*/  @!P5 LDC.64 R6, c[0x0][0x250] ;  /* 0x00009400ff06db82 */ /* 0x000f220000000a00 */
[----:B------:R-:W-:Y:S01]  /*12c0*/  @!P5 SHF.R.S32.HI R26, RZ, 0x1f, R20 ;  /* 0x0000001fff1ad819 */ /* 0x000fe20000011414 */
[----:B------:R-:W-:Y:S01]  /*12d0*/  @!P6 IMAD R27, R27, R18, RZ ;  /* 0x000000121b1be224 */ /* 0x000fe200078e02ff */
[----:B------:R-:W-:Y:S01]  /*12e0*/  @!PT LDS RZ, [RZ] ;  /* 0x00000000fffff984 */ /* 0x000fe20000000800 */
[----:B------:R-:W-:Y:S01]  /*12f0*/  @!PT LDS RZ, [RZ] ;  /* 0x00000000fffff984 */ /* 0x000fe20000000800 */
[----:B------:R-:W-:Y:S01]  /*1300*/  @!PT LDS RZ, [RZ] ;  /* 0x00000000fffff984 */ /* 0x000fe20000000800 */
[----:B------:R5:W-:Y:S01]  /*1310*/  @!P0 LDGSTS.E.LTC128B [R0+0x400], desc[UR38][R32.64] ;  /* 0x0040000020008fae */ /* 0x000be2000b921966 */
[----:B------:R-:W-:-:S02]  /*1320*/  ISETP.GE.AND P2, PT, R5, R16, PT ;  /* 0x000000100500720c */ /* 0x000fc40003f46270 */
[----:B------:R-:W-:Y:S02]  /*1330*/  @!P6 IMAD R19, R21, R19, R27 ;  /* 0x000000131513e224 */ /* 0x000fe400078e021b */
[----:B--2---:R-:W-:Y:S02]  /*1340*/  @!P5 IMAD R30, R26, R10, RZ ;  /* 0x0000000a1a1ed224 */ /* 0x004fe400078e02ff */
[----:B------:R-:W-:Y:S02]  /*1350*/  @P6 IMAD.MOV.U32 R21, RZ, RZ, -0x800000 ;  /* 0xff800000ff156424 */ /* 0x000fe400078e00ff */
[----:B------:R-:W-:Y:S01]  /*1360*/  @!P5 IMAD R30, R20, R11, R30 ;  /* 0x0000000b141ed224 */ /* 0x000fe200078e021e */
[----:B------:R-:W-:Y:S02]  /*1370*/  @!P6 IADD3 R11, R37, R19, RZ ;  /* 0x00000013250be210 */ /* 0x000fe40007ffe0ff */
[C---:B-1----:R-:W-:Y:S01]  /*1380*/  @!P6 LEA R34, P0, R36.reuse, R14, 0x2 ;  /* 0x0000000e2422e211 */ /* 0x042fe200078010ff */
[----:B------:R-:W1:Y:S01]  /*1390*/  @!P3 LDC.64 R18, c[0x0][0x268] ;  /* 0x00009a00ff12bb82 */ /* 0x000e620000000a00 */
[----:B------:R-:W-:Y:S01]  /*13a0*/  @P5 IMAD.MOV.U32 R14, RZ, RZ, -0x800000 ;  /* 0xff800000ff0e5424 */ /* 0x000fe200078e00ff */
[----:B------:R2:W-:Y:S01]  /*13b0*/  @P6 STS [R0+0x800], R21 ;  /* 0x0008001500006388 */ /* 0x0005e20000000800 */
[----:B------:R-:W-:Y:S01]  /*13c0*/  @!P6 LEA.HI.X R35, R36, R15, R11, 0x2, P0 ;  /* 0x0000000f2423e211 */ /* 0x000fe200000f140b */
[----:B---3--:R-:W-:-:S04]  /*13d0*/  VIADD R3, R8, 0x40 ;  /* 0x0000004008037836 */ /* 0x008fc80000000000 */
[----:B------:R-:W-:Y:S01]  /*13e0*/  @!PT LDS RZ, [RZ] ;  /* 0x00000000fffff984 */ /* 0x000fe20000000800 */
[----:B------:R-:W-:Y:S01]  /*13f0*/  @!PT LDS RZ, [RZ] ;  /* 0x00000000fffff984 */ /* 0x000fe20000000800 */
[----:B------:R-:W-:Y:S01]  /*1400*/  @!PT LDS RZ, [RZ] ;  /* 0x00000000fffff984 */ /* 0x000fe20000000800 */
[----:B------:R3:W-:Y:S01]  /*1410*/  @!P6 LDGSTS.E.LTC128B [R0+0x800], desc[UR38][R34.64] ;  /* 0x008000002200efae */ /* 0x0007e2000b921966 */
[----:B------:R-:W-:-:S03]  /*1420*/  ISETP.GE.AND P4, PT, R3, R16, PT ;  /* 0x000000100300720c */ /* 0x000fc60003f86270 */
[----:B------:R1:W-:Y:S01]  /*1430*/  @P5 STS [R0+0xc00], R14 ;  /* 0x000c000e00005388 */ /* 0x0003e20000000800 */
[----:B-----5:R-:W-:Y:S01]  /*1440*/  @!P5 MOV R33, R29 ;  /* 0x0000001d0021d202 */ /* 0x020fe20000000f00 */
[----:B------:R-:W-:-:S04]  /*1450*/  @!P5 IMAD.MOV.U32 R32, RZ, RZ, R28 ;  /* 0x000000ffff20d224 */ /* 0x000fc800078e001c */
[----:B------:R-:W-:Y:S02]  /*1460*/  @!P5 IMAD.WIDE.U32 R32, R20, R10, R32 ;  /* 0x0000000a1420d225 */ /* 0x000fe400078e0020 */
[----:B------:R-:W5:Y:S02]  /*1470*/  @!P2 LDC.64 R10, c[0x0][0x268] ;  /* 0x00009a00ff0aab82 */ /* 0x000f640000000a00 */
[----:B------:R-:W-:Y:S02]  /*1480*/  @!P4 SHF.R.S32.HI R31, RZ, 0x1f, R3 ;  /* 0x0000001fff1fc819 */ /* 0x000fe40000011403 */
[----:B------:R-:W-:Y:S01]  /*1490*/  @!P5 IADD3 R30, R33, R30, RZ ;  /* 0x0000001e211ed210 */ /* 0x000fe20007ffe0ff */
[----:B------:R-:W-:Y:S01]  /*14a0*/  @!P3 IMAD.MOV.U32 R33, RZ, RZ, R29 ;  /* 0x000000ffff21b224 */ /* 0x000fe200078e001d */
[C---:B----4-:R-:W-:Y:S02]  /*14b0*/  @!P5 LEA R36, P0, R32.reuse, R6, 0x2 ;  /* 0x000000062024d211 */ /* 0x050fe400078010ff */
[----:B------:R-:W4:Y:S02]  /*14c0*/  @!P4 LDC.64 R26, c[0x0][0x268] ;  /* 0x00009a00ff1acb82 */ /* 0x000f240000000a00 */
[----:B------:R-:W-:Y:S01]  /*14d0*/  @!P5 LEA.HI.X R37, R32, R7, R30, 0x2, P0 ;  /* 0x000000072025d211 */ /* 0x000fe200000f141e */
[----:B------:R-:W-:Y:S01]  /*14e0*/  @P4 IMAD.MOV.U32 R30, RZ, RZ, -0x800000 ;  /* 0xff800000ff1e4424 */ /* 0x000fe200078e00ff */
[----:B------:R-:W-:-:S03]  /*14f0*/  @!P3 SHF.R.S32.HI R32, RZ, 0x1f, R23 ;  /* 0x0000001fff20b819 */ /* 0x000fc60000011417 */
[----:B------:R-:W-:Y:S01]  /*1500*/  @!PT LDS RZ, [RZ] ;  /* 0x00000000fffff984 */ /* 0x000fe20000000800 */
[----:B------:R-:W-:Y:S01]  /*1510*/  @!PT LDS RZ, [RZ] ;  /* 0x00000000fffff984 */ /* 0x000fe20000000800 */
[----:B------:R-:W-:Y:S01]  /*1520*/  @!PT LDS RZ, [RZ] ;  /* 0x00000000fffff984 */ /* 0x000fe20000000800 */
[----:B------:R4:W-:Y:S01]  /*1530*/  @!P5 LDGSTS.E.LTC128B [R0+0xc00], desc[UR38][R36.64] ;  /* 0x00c000002400dfae */ /* 0x0009e2000b921966 */
[----:B---3--:R-:W-:Y:S01]  /*1540*/  @!P4 MOV R34, R28 ;  /* 0x0000001c0022c202 */ /* 0x008fe20000000f00 */
[----:B--2---:R-:W2:Y:S01]  /*1550*/  @!P4 LDC.64 R20, c[0x0][0x250] ;  /* 0x00009400ff14cb82 */ /* 0x004ea20000000a00 */
[----:B-1----:R-:W-:Y:S01]  /*1560*/  @!P3 IMAD R32, R32, R18, RZ ;  /* 0x000000122020b224 */ /* 0x002fe200078e02ff */
[----:B------:R1:W-:Y:S01]  /*1570*/  @P4 STS [R0+0x1000], R30 ;  /* 0x0010001e00004388 */ /* 0x0003e20000000800 */
[----:B------:R-:W-:Y:S02]  /*1580*/  @!P4 IMAD.MOV.U32 R35, RZ, RZ, R29 ;  /* 0x000000ffff23c224 */ /* 0x000fe400078e001d */
[C---:B------:R-:W-:Y:S01]  /*1590*/  @!P3 IMAD R19, R23.reuse, R19, R32 ;  /* 0x000000131713b224 */ /* 0x040fe200078e0220 */
[----:B------:R-:W-:Y:S02]  /*15a0*/  @!P3 MOV R32, R28 ;  /* 0x0000001c0020b202 */ /* 0x000fe40000000f00 */
[----:B------:R-:W3:Y:S03]  /*15b0*/  @!P3 LDC.64 R14, c[0x0][0x250] ;  /* 0x00009400ff0ebb82 */ /* 0x000ee60000000a00 */
[----:B------:R-:W-:-:S04]  /*15c0*/  @!P3 IMAD.WIDE.U32 R32, R23, R18, R32 ;  /* 0x000000121720b225 */ /* 0x000fc800078e0020 */
[----:B------:R-:W-:Y:S01]  /*15d0*/  @!P3 IMAD.IADD R19, R33, 0x1, R19 ;  /* 0x000000012113b824 */ /* 0x000fe200078e0213 */
[----:B------:R-:W3:Y:S01]  /*15e0*/  @!P2 LDC.64 R6, c[0x0][0x250] ;  /* 0x00009400ff06ab82 */ /* 0x000ee20000000a00 */
[-C--:B----4-:R-:W-:Y:S02]  /*15f0*/  @!P4 IMAD R31, R31, R26.reuse, RZ ;  /* 0x0000001a1f1fc224 */ /* 0x090fe400078e02ff */
[----:B------:R-:W-:-:S04]  /*1600*/  @!P4 IMAD.WIDE.U32 R34, R3, R26, R34 ;  /* 0x0000001a0322c225 */ /* 0x000fc800078e0022 */
[----:B------:R-:W-:Y:S01]  /*1610*/  @!P4 IMAD R27, R3, R27, R31 ;  /* 0x0000001b031bc224 */ /* 0x000fe200078e021f */
[----:B------:R-:W-:Y:S01]  /*1620*/  IADD3 R3, R8, 0x70, RZ ;  /* 0x0000007008037810 */ /* 0x000fe20007ffe0ff */
[----:B------:R-:W-:Y:S01]  /*1630*/  @!P2 IMAD.MOV.U32 R31, RZ, RZ, R29 ;  /* 0x000000ffff1fa224 */ /* 0x000fe200078e001d */
[C---:B--2---:R-:W-:Y:S01]  /*1640*/  @!P4 LEA R20, P0, R34.reuse, R20, 0x2 ;  /* 0x000000142214c211 */ /* 0x044fe200078010ff */
[----:B------:R-:W-:Y:S01]  /*1650*/  @!P4 IMAD.IADD R27, R35, 0x1, R27 ;  /* 0x00000001231bc824 */ /* 0x000fe200078e021b */
[----:B-1----:R-:W-:Y:S02]  /*1660*/  @!P2 SHF.R.S32.HI R30, RZ, 0x1f, R5 ;  /* 0x0000001fff1ea819 */ /* 0x002fe40000011405 */
[----:B------:R-:W-:Y:S02]  /*1670*/  ISETP.GE.AND P6, PT, R3, R16, PT ;  /* 0x000000100300720c */ /* 0x000fe40003fc6270 */
[----:B------:R-:W-:Y:S01]  /*1680*/  @!P4 LEA.HI.X R21, R34, R21, R27, 0x2, P0 ;  /* 0x000000152215c211 */ /* 0x000fe200000f141b */
[----:B-----5:R-:W-:Y:S01]  /*1690*/  @!P2 IMAD R30, R30, R10, RZ ;  /* 0x0000000a1e1ea224 */ /* 0x020fe200078e02ff */
[----:B---3--:R-:W-:-:S03]  /*16a0*/  @!P3 LEA R14, P5, R32, R14, 0x2 ;  /* 0x0000000e200eb211 */ /* 0x008fc600078a10ff */
[----:B------:R-:W-:Y:S01]  /*16b0*/  @!P2 IMAD R11, R5, R11, R30 ;  /* 0x0000000b050ba224 */ /* 0x000fe200078e021e */
[----:B------:R-:W-:Y:S01]  /*16c0*/  @!P2 MOV R30, R28 ;  /* 0x0000001c001ea202 */ /* 0x000fe20000000f00 */
[----:B------:R-:W-:Y:S01]  /*16d0*/  @!PT LDS RZ, [RZ] ;  /* 0x00000000fffff984 */ /* 0x000fe20000000800 */
[----:B------:R-:W-:Y:S01]  /*16e0*/  @!PT LDS RZ, [RZ] ;  /* 0x00000000fffff984 */ /* 0x000fe20000000800 */
[----:B------:R-:W-:Y:S01]  /*16f0*/  @!PT LDS RZ, [RZ] ;  /* 0x00000000fffff984 */ /* 0x000fe20000000800 */
[----:B------:R2:W-:Y:S01]  /*1700*/  @!P4 LDGSTS.E.LTC128B [R0+0x1000], desc[UR38][R20.64] ;  /* 0x010000001400cfae */ /* 0x0005e2000b921966 */
[----:B------:R-:W-:-:S03]  /*1710*/  @!P3 LEA.HI.X R15, R32, R15, R19, 0x2, P5 ;  /* 0x0000000f200fb211 */ /* 0x000fc600028f1413 */
[----:B------:R-:W-:Y:S01]  /*1720*/  @!P2 IMAD.WIDE.U32 R30, R5, R10, R30 ;  /* 0x0000000a051ea225 */ /* 0x000fe200078e001e */
[----:B------:R-:W-:-:S03]  /*1730*/  @P3 MOV R5, 0xff800000 ;  /* 0xff80000000053802 */ /* 0x000fc60000000f00 */
[----:B------:R-:W-:Y:S01]  /*1740*/  @P2 IMAD.MOV.U32 R10, RZ, RZ, -0x800000 ;  /* 0xff800000ff0a2424 */ /* 0x000fe200078e00ff */
[----:B------:R-:W-:Y:S01]  /*1750*/  @!P2 IADD3 R11, R31, R11, RZ ;  /* 0x0000000b1f0ba210 */ /* 0x000fe20007ffe0ff */
[----:B------:R1:W-:Y:S01]  /*1760*/  @P3 STS [R0+0x1400], R5 ;  /* 0x0014000500003388 */ /* 0x0003e20000000800 */
[----:B------:R-:W-:-:S03]  /*1770*/  @!P2 LEA R6, P0, R30, R6, 0x2 ;  /* 0x000000061e06a211 */ /* 0x000fc600078010ff */
[----:B------:R-:W-:Y:S01]  /*1780*/  @!PT LDS RZ, [RZ] ;  /* 0x00000000fffff984 */ /* 0x000fe20000000800 */
[----:B------:R-:W-:Y:S01]  /*1790*/  @!PT LDS RZ, [RZ] ;  /* 0x00000000fffff984 */ /* 0x000fe20000000800 */
[----:B------:R-:W-:Y:S01]  /*17a0*/  @!PT LDS RZ, [RZ] ;  /* 0x00000000fffff984 */ /* 0x000fe20000000800 */
[----:B------:R2:W-:Y:S01]  /*17b0*/  @!P3 LDGSTS.E.LTC128B [R0+0x1400], desc[UR38][R14.64] ;  /* 0x014000000e00bfae */ /* 0x0005e2000b921966 */
[----:B------:R-:W-:-:S03]  /*17c0*/  @!P2 LEA.HI.X R7, R30, R7, R11, 0x2, P0 ;  /* 0x000000071e07a211 */ /* 0x000fc600000f140b */
        /* <DEDUP_REMOVED lines=23> */
.L_x_316:
[----:B------:R-:W-:Y:S05]  /*1940*/  BSYNC B0 ;  /* 0x0000000000007941 */ /* 0x000fea0003800000 */
.L_x_315:
[----:B------:R-:W-:Y:S01]  /*1950*/  USHF.L.U32 UR4, UR36, 0x6, URZ ;  /* 0x0000000624047899 */ /* 0x000fe2000800063f */
[C---:B--23--:R-:W-:Y:S01]  /*1960*/  @P1 IMAD.HI.U32 R0, R12.reuse, R9, RZ ;  /* 0x000000090c001227 */ /* 0x04cfe200078e00ff */
[----:B------:R-:W2:Y:S01]  /*1970*/  LDC.64 R6, c[0x0][0x240] ;  /* 0x00009000ff067b82 */ /* 0x000ea20000000a00 */
[----:B------:R-:W-:Y:S01]  /*1980*/  ISETP.GE.AND P0, PT, R12, R17, PT ;  /* 0x000000110c00720c */ /* 0x000fe20003f06270 */
[----:B------:R-:W-:Y:S01]  /*1990*/  USHF.R.S32.HI UR5, URZ, 0x1f, UR4 ;  /* 0x0000001f3f057899 */ /* 0x000fe20008011404 */
        /* <DEDUP_REMOVED lines=11> */
[----:B------:R-:W-:Y:S01]  /*1a50*/  SHF.R.S32.HI R34, RZ, 0x1f, R14 ;  /* 0x0000001fff227819 */ /* 0x000fe2000001140e */
[----:B------:R-:W0:Y:S01]  /*1a60*/  LDGDEPBAR ;  /* 0x00000000000079af */ /* 0x000e220000000000 */
[----:B------:R-:W-:-:S02]  /*1a70*/  ISETP.LT.OR P4, PT, R5, RZ, P4 ;  /* 0x000000ff0500720c */ /* 0x000fc40002781670 */
[----:B------:R-:W-:Y:S02]  /*1a80*/  IADD3 R33, P0, R32, R24, RZ ;  /* 0x0000001820217210 */ /* 0x000fe40007f1e0ff */
[----:B------:R-:W-:Y:S02]  /*1a90*/  ISETP.LT.OR P3, PT, R16, 0x3, P4 ;  /* 0x000000031000780c */ /* 0x000fe40002761670 */
[----:B------:R-:W-:Y:S01]  /*1aa0*/  LEA.HI.X.SX32 R32, R32, R25, 0x1, P0 ;  /* 0x0000001920207211 */ /* 0x000fe200000f0eff */
[-C--:B--2---:R-:W-:Y:S02]  /*1ab0*/  IMAD R10, R10, R6.reuse, RZ ;  /* 0x000000060a0a7224 */ /* 0x084fe400078e02ff */
[----:B------:R-:W-:Y:S01]  /*1ac0*/  IMAD.WIDE.U32 R26, R3, R6, UR4 ;  /* 0x00000004031a7e25 */ /* 0x000fe2000f8e0006 */
[----:B------:R-:W-:-:S03]  /*1ad0*/  ULDC.64 UR4, c[0x0][0x230] ;  /* 0x00008c0000047ab9 */ /* 0x000fc60000000a00 */
        /* <DEDUP_REMOVED lines=16> */
[----:B--2---:R-:W-:Y:S01]  /*1be0*/  @!P3 LEA R12, P0, R18, R38, 0x1 ;  /* 0x00000026120cb211 */ /* 0x004fe200078008ff */
        /* <DEDUP_REMOVED lines=79> */
[C---:B------:R-:W-:Y:S01]  /*20e0*/  @P1 VIADD R28, R2.reuse, 0x20 ;  /* 0x00000020021c1836 */ /* 0x040fe20000000000 */
[----:B------:R-:W-:Y:S01]  /*20f0*/  FSETP.NEU.FTZ.AND P2, PT, R23, -INF , PT ;  /* 0xff8000001700780b */ /* 0x000fe20003f5d000 */
[----:B------:R-:W-:Y:S01]  /*2100*/  @P0 VIADD R28, R2, 0x30 ;  /* 0x00000030021c0836 */ /* 0x000fe20000000000 */
[----:B------:R-:W3:Y:S01]  /*2110*/  MUFU.EX2 R16, R16 ;  /* 0x0000001000107308 */ /* 0x000ee20000000800 */
[----:B-1----:R-:W-:Y:S01]  /*2120*/  FADD.FTZ R12, RZ, R18 ;  /* 0x00000012ff0c7221 */ /* 0x002fe20000010000 */
[----:B------:R-:W-:-:S02]  /*2130*/  FSETP.NEU.FTZ.AND P1, PT, R21, -INF , PT ;  /* 0xff8000001500780b */ /* 0x000fc40003f3d000 */
[----:B------:R-:W-:-:S03]  /*2140*/  FSETP.NEU.FTZ.AND P0, PT, R20, -INF , PT ;  /* 0xff8000001400780b */ /* 0x000fc60003f1d000 */
[----:B------:R-:W-:Y:S01]  /*2150*/  @P3 IADD3 R28, R2, 0x40, RZ ;  /* 0x00000040021c3810 */ /* 0x000fe20007ffe0ff */
        /* <DEDUP_REMOVED lines=30> */
[----:B--2---:R-:W-:-:S04]  /*2340*/  FADD.FTZ R21, R23, R21 ;  /* 0x0000001517157221 */ /* 0x004fc80000010000 */
[----:B------:R-:W1:Y:S01]  /*2350*/  SHFL.BFLY PT, R26, R27, 0x1, 0x1f ;  /* 0x0c201f001b1a7f89 */ /* 0x000e6200000e0000 */
[----:B------:R-:W-:Y:S01]  /*2360*/  IMAD.MOV.U32 R23, RZ, RZ, RZ ;  /* 0x000000ffff177224 */ /* 0x000fe200078e00ff */
        /* <DEDUP_REMOVED lines=25> */
[----:B------:R-:W-:-:S11]  /*2500*/  ULDC.64 UR4, c[0x0][0x2a8] ;  /* 0x0000aa0000047ab9 */ /* 0x000fd60000000a00 */
        /* <DEDUP_REMOVED lines=15> */
.L_x_318:
[----:B------:R-:W-:Y:S05]  /*2600*/  BSYNC B0 ;  /* 0x0000000000007941 */ /* 0x000fea0003800000 */
.L_x_317:
[----:B------:R-:W-:Y:S01]  /*2610*/  IMAD R36, R8, 0x4, R0 ;  /* 0x0000000408247824 */ /* 0x000fe200078e0200 */
[----:B------:R-:W-:Y:S01]  /*2620*/  STS [R31], R18 ;  /* 0x000000121f007388 */ /* 0x000fe20000000800 */
[----:B------:R-:W-:Y:S01]  /*2630*/  BSSY B1, `(.L_x_319) ;  /* 0x00000e5000017945 */ /* 0x000fe20003800000 */
[----:B------:R-:W-:Y:S01]  /*2640*/  HFMA2.MMA R12, -RZ, RZ, 0, 0 ;  /* 0x00000000ff0c7435 */ /* 0x000fe200000001ff */
        /* <DEDUP_REMOVED lines=31> */
.L_x_323:
        /* <DEDUP_REMOVED lines=142> */
.L_x_322:
[----:B------:R-:W-:Y:S05]  /*3120*/  BSYNC B0 ;  /* 0x0000000000007941 */ /* 0x000fea0003800000 */
.L_x_321:
[----:B------:R-:W-:Y:S05]  /*3130*/  @!P5 BRA `(.L_x_320) ;  /* 0x0000000000d0d947 */ /* 0x000fea0003800000 */
[----:B------:R-:W-:Y:S01]  /*3140*/  VIADD R4, R40, 0x3 ;  /* 0x0000000328047836 */ /* 0x000fe20000000000 */
[----:B-1----:R-:W-:Y:S01]  /*3150*/  MOV R20, 0x3 ;  /* 0x0000000300147802 */ /* 0x002fe20000000f00 */
[----:B------:R-:W-:-:S03]  /*3160*/  IMAD.MOV.U32 R6, RZ, RZ, RZ ;  /* 0x000000ffff067224 */ /* 0x000fc600078e00ff */
[----:B------:R-:W-:-:S07]  /*3170*/  SHF.R.S32.HI R7, RZ, 0x1f, R4 ;  /* 0x0000001fff077819 */ /* 0x000fce0000011404 */
.L_x_324:
        /* <DEDUP_REMOVED lines=48> */
.L_x_320:
[----:B------:R-:W-:Y:S05]  /*3480*/  BSYNC B1 ;  /* 0x0000000000017941 */ /* 0x000fea0003800000 */
.L_x_319:
        /* <DEDUP_REMOVED lines=23> */
        .weak           $__internal_9_$__cuda_sm20_div_u64
        .type           $__internal_9_$__cuda_sm20_div_u64,@function
        .size           $__internal_9_$__cuda_sm20_div_u64,(.L_x_1597 - $__internal_9_$__cuda_sm20_div_u64)
$__internal_9_$__cuda_sm20_div_u64:
        /* <DEDUP_REMOVED lines=60> */
[----:B------:R-:W-:Y:S06]  /*39c0*/  RET.REL.NODEC R2 `(_ZN7cutlass13device_kernelIN5flash19FlashAttnFwdCombineIN4cute5tupleIJNS3_1CILi16EEENS5_ILi64EEEEEELi7ELi256ELi1ELb0ELb1ENS_10bfloat16_tEfNS_4arch4Sm90EEEEEvNT_6ParamsE) ;  /* 0xffffffc4028c7950 */ /* 0x000fec0003c3ffff */
.L_x_325:
        /* <DEDUP_REMOVED lines=11> */
.L_x_1597:


//--------------------- .text._ZN7cutlass13device_kernelIN5flash19FlashAttnFwdCombineIN4cute5tupleIJNS3_1CILi16EEENS5_ILi64EEEEEELi6ELi256ELi1ELb0ELb1ENS_10bfloat16_tEfNS_4arch4Sm90EEEEEvNT_6ParamsE --------------------------
	.section	.text._ZN7cutlass13device_kernelIN5flash19FlashAttnFwdCombineIN4cute5tupleIJNS3_1CILi16EEENS5_ILi64EEEEEELi6ELi256ELi1ELb0ELb1ENS_10bfloat16_tEfNS_4arch4Sm90EEEEEvNT_6ParamsE,"ax",@progbits
	.align	128
.text._ZN7cutlass13device_kernelIN5flash19FlashAttnFwdCombineIN4cute5tupleIJNS3_1CILi16EEENS5_ILi64EEEEEELi6ELi256ELi1ELb0ELb1ENS_10bfloat16_tEfNS_4arch4Sm90EEEEEvNT_6ParamsE:
        .type           _ZN7cutlass13device_kernelIN5flash19FlashAttnFwdCombineIN4cute5tupleIJNS3_1CILi16EEENS5_ILi64EEEEEELi6ELi256ELi1ELb0ELb1ENS_10bfloat16_tEfNS_4arch4Sm90EEEEEvNT_6ParamsE,@function
        .size           _ZN7cutlass13device_kernelIN5flash19FlashAttnFwdCombineIN4cute5tupleIJNS3_1CILi16EEENS5_ILi64EEEEEELi6ELi256ELi1ELb0ELb1ENS_10bfloat16_tEfNS_4arch4Sm90EEEEEvNT_6ParamsE,(.L_x_1599 - _ZN7cutlass13device_kernelIN5flash19FlashAttnFwdCombineIN4cute5tupleIJNS3_1CILi16EEENS5_ILi64EEEEEELi6ELi256ELi1ELb0ELb1ENS_10bfloat16_tEfNS_4arch4Sm90EEEEEvNT_6ParamsE)
        .other          _ZN7cutlass13device_kernelIN5flash19FlashAttnFwdCombineIN4cute5tupleIJNS3_1CILi16EEENS5_ILi64EEEEEELi6ELi256ELi1ELb0ELb1ENS_10bfloat16_tEfNS_4arch4Sm90EEEEEvNT_6ParamsE,@"STO_CUDA_ENTRY STV_DEFAULT"
_ZN7cutlass13device_kernelIN5flash19FlashAttnFwdCombineIN4cute5tupleIJNS3_1CILi16EEENS5_ILi64EEEEEELi6ELi256ELi1ELb0ELb1ENS_10bfloat16_tEfNS_4arch4Sm90EEEEEvNT_6ParamsE:
        /* <DEDUP_REMOVED lines=57> */
.L_x_326:
        /* <DEDUP_REMOVED lines=25> */
.L_x_327:
        /* <DEDUP_REMOVED lines=101> */
.L_x_329:
        /* <DEDUP_REMOVED lines=14> */
[----:B------:R-:W-:Y:S05]  /*0c50*/  CALL.REL.NOINC `($__internal_10_$__cuda_sm20_div_u64) ;  /* 0x00000020009c7944 */ /* 0x000fea0003c00000 */
[----:B------:R-:W-:Y:S05]  /*0c60*/  BRA `(.L_x_331) ;  /* 0x00000000004c7947 */ /* 0x000fea0003800000 */
.L_x_330:
        /* <DEDUP_REMOVED lines=19> */
.L_x_331:
[----:B------:R-:W-:Y:S02]  /*0da0*/  IADD3 R4, R7, -0x1, RZ ;  /* 0xffffffff07047810 */ /* 0x000fe40007ffe0ff */
[----:B------:R-:W-:-:S03]  /*0db0*/  MOV R9, R0 ;  /* 0x0000000000097202 */ /* 0x000fc60000000f00 */
.L_x_328:
        /* <DEDUP_REMOVED lines=18> */
[----:B------:R-:W-:Y:S01]  /*0ee0*/  VIADD R29, R8, 0x20 ;  /* 0x00000020081d7836 */ /* 0x000fe20000000000 */
[----:B------:R-:W-:Y:S01]  /*0ef0*/  MOV R0, R3 ;  /* 0x0000000300007202 */ /* 0x000fe20000000f00 */
[----:B------:R-:W-:Y:S01]  /*0f00*/  @P1 IMAD.HI.U32 R5, R3, R9, RZ ;  /* 0x0000000903051227 */ /* 0x000fe200078e00ff */
[-C--:B------:R-:W-:Y:S01]  /*0f10*/  ISETP.GE.AND P5, PT, R30, R16.reuse, PT ;  /* 0x000000101e00720c */ /* 0x080fe20003fa6270 */
[----:B------:R-:W-:Y:S01]  /*0f20*/  ULDC.64 UR4, c[0x0][0x270] ;  /* 0x00009c0000047ab9 */ /* 0x000fe20000000a00 */
[----:B------:R-:W-:Y:S01]  /*0f30*/  ISETP.GE.AND P4, PT, R29, R16, PT ;  /* 0x000000101d00720c */ /* 0x000fe20003f86270 */
[----:B------:R-:W-:Y:S01]  /*0f40*/  IMAD.MOV.U32 R32, RZ, RZ, R24 ;  /* 0x000000ffff207224 */ /* 0x000fe200078e0018 */
[----:B------:R-:W-:Y:S01]  /*0f50*/  @P1 SHF.R.U32.HI R0, RZ, R4, R5 ;  /* 0x00000004ff001219 */ /* 0x000fe20000011605 */
[----:B------:R-:W-:Y:S01]  /*0f60*/  UMOV UR7, 0x400 ;  /* 0x0000040000077882 */ /* 0x000fe20000000000 */
[----:B------:R-:W-:Y:S01]  /*0f70*/  MOV R33, R25 ;  /* 0x0000001900217202 */ /* 0x000fe20000000f00 */
[----:B------:R-:W3:Y:S01]  /*0f80*/  @!P6 LDC.64 R26, c[0x0][0x268] ;  /* 0x00009a00ff1aeb82 */ /* 0x000ee20000000a00 */
[--C-:B------:R-:W-:Y:S01]  /*0f90*/  SHF.R.S32.HI R5, RZ, 0x1f, R0.reuse ;  /* 0x0000001fff057819 */ /* 0x100fe20000011400 */
[----:B------:R-:W-:-:S02]  /*0fa0*/  IMAD.MOV R6, RZ, RZ, -R0 ;  /* 0x000000ffff067224 */ /* 0x000fc400078e0a00 */
[----:B------:R-:W-:Y:S02]  /*0fb0*/  IMAD.WIDE.U32 R32, R0, UR4, R32 ;  /* 0x0000000400207c25 */ /* 0x000fe4000f8e0020 */
[----:B------:R-:W-:Y:S02]  /*0fc0*/  @!P5 SHF.R.S32.HI R23, RZ, 0x1f, R30 ;  /* 0x0000001fff17d819 */ /* 0x000fe4000001141e */
[----:B------:R-:W4:Y:S01]  /*0fd0*/  @!P5 LDC.64 R18, c[0x0][0x268] ;  /* 0x00009a00ff12db82 */ /* 0x000f220000000a00 */
[----:B------:R-:W-:Y:S01]  /*0fe0*/  IMAD R6, R22, R6, R3 ;  /* 0x0000000616067224 */ /* 0x000fe200078e0203 */
[----:B------:R-:W-:Y:S01]  /*0ff0*/  @!P6 SHF.R.S32.HI R3, RZ, 0x1f, R8 ;  /* 0x0000001fff03e819 */ /* 0x000fe20000011408 */
[----:B------:R-:W-:Y:S01]  /*1000*/  IMAD R5, R5, UR4, RZ ;  /* 0x0000000405057c24 */ /* 0x000fe2000f8e02ff */
[----:B--2---:R-:W-:Y:S02]  /*1010*/  ULEA UR6, UR6, UR7, 0x18 ;  /* 0x0000000706067291 */ /* 0x004fe4000f8ec03f */
[----:B------:R-:W-:Y:S01]  /*1020*/  SHF.R.S32.HI R28, RZ, 0x1f, R6 ;  /* 0x0000001fff1c7819 */ /* 0x000fe20000011406 */
[----:B------:R-:W-:Y:S01]  /*1030*/  IMAD R5, R0, UR5, R5 ;  /* 0x0000000500057c24 */ /* 0x000fe2000f8e0205 */
[----:B------:R-:W2:Y:S01]  /*1040*/  @!P4 LDC.64 R10, c[0x0][0x268] ;  /* 0x00009a00ff0acb82 */ /* 0x000ea20000000a00 */
[----:B------:R-:W-:Y:S01]  /*1050*/  IADD3 R32, P0, R6, R32, RZ ;  /* 0x0000002006207210 */ /* 0x000fe20007f1e0ff */
[----:B------:R-:W-:Y:S01]  /*1060*/  @P6 IMAD.MOV.U32 R0, RZ, RZ, -0x800000 ;  /* 0xff800000ff006424 */ /* 0x000fe200078e00ff */
[----:B------:R-:W-:-:S02]  /*1070*/  LEA R31, R31, UR6, 0x2 ;  /* 0x000000061f1f7c11 */ /* 0x000fc4000f8e10ff */
[----:B------:R-:W-:Y:S02]  /*1080*/  IADD3.X R33, R28, R33, R5, P0, !PT ;  /* 0x000000211c217210 */ /* 0x000fe400007fe405 */
[----:B------:R-:W-:Y:S01]  /*1090*/  @!P5 MOV R34, R32 ;  /* 0x000000200022d202 */ /* 0x000fe20000000f00 */
[----:B------:R-:W5:Y:S01]  /*10a0*/  @!P6 LDC.64 R20, c[0x0][0x250] ;  /* 0x00009400ff14eb82 */ /* 0x000f620000000a00 */
[----:B---3--:R-:W-:Y:S01]  /*10b0*/  @!P6 IMAD R3, R3, R26, RZ ;  /* 0x0000001a0303e224 */ /* 0x008fe200078e02ff */
[----:B------:R3:W-:Y:S01]  /*10c0*/  @P6 STS [R31], R0 ;  /* 0x000000001f006388 */ /* 0x0007e20000000800 */
[C---:B------:R-:W-:Y:S01]  /*10d0*/  IADD3 R5, R8.reuse, 0x30, RZ ;  /* 0x0000003008057810 */ /* 0x040fe20007ffe0ff */
[----:B------:R-:W-:Y:S02]  /*10e0*/  @!P5 IMAD.MOV.U32 R35, RZ, RZ, R33 ;  /* 0x000000ffff23d224 */ /* 0x000fe400078e0021 */
[C---:B------:R-:W-:Y:S01]  /*10f0*/  @!P6 IMAD R3, R8.reuse, R27, R3 ;  /* 0x0000001b0803e224 */ /* 0x040fe200078e0203 */
[----:B------:R-:W-:Y:S01]  /*1100*/  ISETP.GE.AND P3, PT, R5, R16, PT ;  /* 0x000000100500720c */ /* 0x000fe20003f66270 */
[----:B------:R-:W1:Y:S01]  /*1110*/  @!P5 LDC.64 R14, c[0x0][0x250] ;  /* 0x00009400ff0edb82 */ /* 0x000e620000000a00 */
[----:B------:R-:W-:-:S04]  /*1120*/  @!P6 IMAD.WIDE.U32 R26, R8, R26, R32 ;  /* 0x0000001a081ae225 */ /* 0x000fc800078e0020 */
[-C--:B----4-:R-:W-:Y:S02]  /*1130*/  @!P5 IMAD R23, R23, R18.reuse, RZ ;  /* 0x000000121717d224 */ /* 0x090fe400078e02ff */
[----:B------:R-:W-:Y:S01]  /*1140*/  @!P6 IMAD.IADD R3, R27, 0x1, R3 ;  /* 0x000000011b03e824 */ /* 0x000fe200078e0203 */
[----:B------:R-:W4:Y:S01]  /*1150*/  @!P4 LDC.64 R6, c[0x0][0x250] ;  /* 0x00009400ff06cb82 */ /* 0x000f220000000a00 */
[C---:B------:R-:W-:Y:S02]  /*1160*/  @!P5 IMAD R19, R30.reuse, R19, R23 ;  /* 0x000000131e13d224 */ /* 0x040fe400078e0217 */
[----:B------:R-:W-:-:S04]  /*1170*/  @!P5 IMAD.WIDE.U32 R34, R30, R18, R34 ;  /* 0x000000121e22d225 */ /* 0x000fc800078e0022 */
[----:B------:R-:W-:Y:S01]  /*1180*/  @!P5 IMAD.IADD R19, R35, 0x1, R19 ;  /* 0x000000012313d824 */ /* 0x000fe200078e0213 */
[C---:B-----5:R-:W-:Y:S02]  /*1190*/  @!P6 LEA R20, P0, R26.reuse, R20, 0x2 ;  /* 0x000000141a14e211 */ /* 0x060fe400078010ff */
[----:B---3--:R-:W-:Y:S02]  /*11a0*/  @!P4 SHF.R.S32.HI R0, RZ, 0x1f, R29 ;  /* 0x0000001fff00c819 */ /* 0x008fe4000001141d */
[----:B------:R-:W-:Y:S02]  /*11b0*/  @!P6 LEA.HI.X R21, R26, R21, R3, 0x2, P0 ;  /* 0x000000151a15e211 */ /* 0x000fe400000f1403 */
[----:B------:R-:W-:Y:S01]  /*11c0*/  @P5 MOV R3, 0xff800000 ;  /* 0xff80000000035802 */ /* 0x000fe20000000f00 */
[----:B--2---:R-:W-:Y:S01]  /*11d0*/  @!P4 IMAD R0, R0, R10, RZ ;  /* 0x0000000a0000c224 */ /* 0x004fe200078e02ff */
[C---:B-1----:R-:W-:Y:S01]  /*11e0*/  @!P5 LEA R14, P2, R34.reuse, R14, 0x2 ;  /* 0x0000000e220ed211 */ /* 0x042fe200078410ff */
[----:B------:R-:W-:Y:S01]  /*11f0*/  @!PT LDS RZ, [RZ] ;  /* 0x00000000fffff984 */ /* 0x000fe20000000800 */
[----:B------:R-:W-:Y:S01]  /*1200*/  @!PT LDS RZ, [RZ] ;  /* 0x00000000fffff984 */ /* 0x000fe20000000800 */
[----:B------:R-:W-:Y:S01]  /*1210*/  @!PT LDS RZ, [RZ] ;  /* 0x00000000fffff984 */ /* 0x000fe20000000800 */
[----:B------:R2:W-:Y:S02]  /*1220*/  @!P6 LDGSTS.E.LTC128B [R31], desc[UR38][R20.64] ;  /* 0x00000000141fefae */ /* 0x0005e4000b921966 */
[C---:B------:R-:W-:Y:S01]  /*1230*/  @!P4 IMAD R0, R29.reuse, R11, R0 ;  /* 0x0000000b1d00c224 */ /* 0x040fe200078e0200 */
[----:B------:R-:W-:Y:S01]  /*1240*/  @!P5 LEA.HI.X R15, R34, R15, R19, 0x2, P2 ;  /* 0x0000000f220fd211 */ /* 0x000fe200010f1413 */
[----:B------:R-:W-:Y:S01]  /*1250*/  @!P4 IMAD.WIDE.U32 R10, R29, R10, R32 ;  /* 0x0000000a1d0ac225 */ /* 0x000fe200078e0020 */
[----:B------:R1:W-:Y:S04]  /*1260*/  @P5 STS [R31+0x400], R3 ;  /* 0x000400031f005388 */ /* 0x0003e80000000800 */
[----:B------:R-:W-:Y:S01]  /*1270*/  @!P4 IADD3 R0, R11, R0, RZ ;  /* 0x000000000b00c210 */ /* 0x000fe20007ffe0ff */
[----:B------:R-:W-:Y:S01]  /*1280*/  @!PT LDS RZ, [RZ] ;  /* 0x00000000fffff984 */ /* 0x000fe20000000800 */
[----:B------:R-:W-:Y:S01]  /*1290*/  @!PT LDS RZ, [RZ] ;  /* 0x00000000fffff984 */ /* 0x000fe20000000800 */
[----:B------:R-:W-:Y:S01]  /*12a0*/  @!PT LDS RZ, [RZ] ;  /* 0x00000000fffff984 */ /* 0x000fe20000000800 */
[----:B------:R2:W-:Y:S01]  /*12b0*/  @!P5 LDGSTS.E.LTC128B [R31+0x400], desc[UR38][R14.64] ;  /* 0x004000000e1fdfae */ /* 0x0005e2000b921966 */
[----:B----4-:R-:W-:-:S04]  /*12c0*/  @!P4 LEA R6, P0, R10, R6, 0x2 ;  /* 0x000000060a06c211 */ /* 0x010fc800078010ff */
[----:B------:R-:W-:Y:S02]  /*12d0*/  @!P4 LEA.HI.X R7, R10, R7, R0, 0x2, P0 ;  /* 0x000000070a07c211 */ /* 0x000fe400000f1400 */
        /* <DEDUP_REMOVED lines=24> */
.L_x_333:
[----:B------:R-:W-:Y:S05]  /*1460*/  BSYNC B0 ;  /* 0x0000000000007941 */ /* 0x000fea0003800000 */
.L_x_332:
[----:B------:R-:W-:Y:S01]  /*1470*/  USHF.L.U32 UR4, UR36, 0x6, URZ ;  /* 0x0000000624047899 */ /* 0x000fe2000800063f */
[C---:B--2---:R-:W-:Y:S01]  /*1480*/  @P1 IMAD.HI.U32 R0, R12.reuse, R9, RZ ;  /* 0x000000090c001227 */ /* 0x044fe200078e00ff */
[----:B------:R-:W2:Y:S01]  /*1490*/  LDC.64 R6, c[0x0][0x240] ;  /* 0x00009000ff067b82 */ /* 0x000ea20000000a00 */
[----:B------:R-:W-:Y:S01]  /*14a0*/  ISETP.GE.AND P0, PT, R12, R17, PT ;  /* 0x000000110c00720c */ /* 0x000fe20003f06270 */
[----:B------:R-:W-:Y:S01]  /*14b0*/  USHF.R.S32.HI UR5, URZ, 0x1f, UR4 ;  /* 0x0000001f3f057899 */ /* 0x000fe20008011404 */
        /* <DEDUP_REMOVED lines=22> */
[----:B------:R-:W-:Y:S02]  /*1620*/  IMAD R3, R32, UR4, RZ ;  /* 0x0000000420037c24 */ /* 0x000fe4000f8e02ff */
[----:B------:R-:W-:Y:S02]  /*1630*/  IMAD.IADD R27, R27, 0x1, R7 ;  /* 0x000000011b1b7824 */ /* 0x000fe400078e0207 */
[C---:B------:R-:W-:Y:S01]  /*1640*/  IMAD R3, R33.reuse, UR5, R3 ;  /* 0x0000000521037c24 */ /* 0x040fe2000f8e0203 */
        /* <DEDUP_REMOVED lines=13> */
[----:B------:R-:W-:Y:S02]  /*1720*/  @!P3 LEA.HI.X R19, R18, R37, R19, 0x1, P0 ;  /* 0x000000251213b211 */ /* 0x000fe400000f0c13 */
        /* <DEDUP_REMOVED lines=125> */
.L_x_335:
[----:B------:R-:W-:Y:S05]  /*1f00*/  BSYNC B0 ;  /* 0x0000000000007941 */ /* 0x000fea0003800000 */
.L_x_334:
[----:B------:R-:W-:Y:S01]  /*1f10*/  IMAD R35, R8, 0x4, R0 ;  /* 0x0000000408237824 */ /* 0x000fe200078e0200 */
[----:B------:R-:W-:Y:S01]  /*1f20*/  STS [R21], R17 ;  /* 0x0000001115007388 */ /* 0x000fe20000000800 */
[----:B------:R-:W-:Y:S01]  /*1f30*/  BSSY B1, `(.L_x_336) ;  /* 0x00000e2000017945 */ /* 0x000fe20003800000 */
[----:B------:R-:W-:Y:S02]  /*1f40*/  IMAD.MOV.U32 R9, RZ, RZ, RZ ;  /* 0x000000ffff097224 */ /* 0x000fe400078e00ff */
[----:B------:R-:W-:Y:S04]  /*1f50*/  STS [R21+0x400], R16 ;  /* 0x0004001015007388 */ /* 0x000fe80000000800 */
[----:B------:R2:W-:Y:S04]  /*1f60*/  STS [R21+0x800], R12 ;  /* 0x0008000c15007388 */ /* 0x0005e80000000800 */
[----:B------:R3:W-:Y:S04]  /*1f70*/  STS [R21+0xc00], R10 ;  /* 0x000c000a15007388 */ /* 0x0007e80000000800 */
        /* <DEDUP_REMOVED lines=25> */
.L_x_340:
        /* <DEDUP_REMOVED lines=142> */
.L_x_339:
[----:B------:R-:W-:Y:S05]  /*29f0*/  BSYNC B0 ;  /* 0x0000000000007941 */ /* 0x000fea0003800000 */
.L_x_338:
[----:B------:R-:W-:Y:S05]  /*2a00*/  @!P5 BRA `(.L_x_337) ;  /* 0x0000000000d0d947 */ /* 0x000fea0003800000 */
[----:B------:R-:W-:Y:S01]  /*2a10*/  VIADD R4, R40, 0x3 ;  /* 0x0000000328047836 */ /* 0x000fe20000000000 */
[----:B------:R-:W-:Y:S01]  /*2a20*/  HFMA2.MMA R20, -RZ, RZ, 0, 1.78813934326171875e-07 ;  /* 0x00000003ff147435 */ /* 0x000fe200000001ff */
[----:B-1----:R-:W-:-:S03]  /*2a30*/  IMAD.MOV.U32 R6, RZ, RZ, RZ ;  /* 0x000000ffff067224 */ /* 0x002fc600078e00ff */
[----:B------:R-:W-:-:S07]  /*2a40*/  SHF.R.S32.HI R7, RZ, 0x1f, R4 ;  /* 0x0000001fff077819 */ /* 0x000fce0000011404 */
.L_x_341:
        /* <DEDUP_REMOVED lines=48> */
.L_x_337:
[----:B------:R-:W-:Y:S05]  /*2d50*/  BSYNC B1 ;  /* 0x0000000000017941 */ /* 0x000fea0003800000 */
.L_x_336:
        /* <DEDUP_REMOVED lines=23> */
        .weak           $__internal_10_$__cuda_sm20_div_u64
        .type           $__internal_10_$__cuda_sm20_div_u64,@function
        .size           $__internal_10_$__cuda_sm20_div_u64,(.L_x_1599 - $__internal_10_$__cuda_sm20_div_u64)
$__internal_10_$__cuda_sm20_div_u64:
[----:B------:R-:W-:-:S04]  /*2ed0*/  MOV R9, RZ ;  /* 0x000000ff00097202 */ /* 0x000fc80000000f00 */
        /* <DEDUP_REMOVED lines=59> */
[----:B------:R-:W-:Y:S06]  /*3290*/  RET.REL.NODEC R2 `(_ZN7cutlass13device_kernelIN5flash19FlashAttnFwdCombineIN4cute5tupleIJNS3_1CILi16EEENS5_ILi64EEEEEELi6ELi256ELi1ELb0ELb1ENS_10bfloat16_tEfNS_4arch4Sm90EEEEEvNT_6ParamsE) ;  /* 0xffffffcc02587950 */ /* 0x000fec0003c3ffff */
.L_x_342:
        /* <DEDUP_REMOVED lines=14> */
.L_x_1599:


//--------------------- .text._ZN7cutlass13device_kernelIN5flash19FlashAttnFwdCombineIN4cute5tupleIJNS3_1CILi16EEENS5_ILi64EEEEEELi5ELi256ELi1ELb0ELb1ENS_10bfloat16_tEfNS_4arch4Sm90EEEEEvNT_6ParamsE --------------------------
	.section	.text._ZN7cutlass13device_kernelIN5flash19FlashAttnFwdCombineIN4cute5tupleIJNS3_1CILi16EEENS5_ILi64EEEEEELi5ELi256ELi1ELb0ELb1ENS_10bfloat16_tEfNS_4arch4Sm90EEEEEvNT_6ParamsE,"ax",@progbits
	.align	128
.text._ZN7cutlass13device_kernelIN5flash19FlashAttnFwdCombineIN4cute5tupleIJNS3_1CILi16EEENS5_ILi64EEEEEELi5ELi256ELi1ELb0ELb1ENS_10bfloat16_tEfNS_4arch4Sm90EEEEEvNT_6ParamsE:
        .type           _ZN7cutlass13device_kernelIN5flash19FlashAttnFwdCombineIN4cute5tupleIJNS3_1CILi16EEENS5_ILi64EEEEEELi5ELi256ELi1ELb0ELb1ENS_10bfloat16_tEfNS_4arch4Sm90EEEEEvNT_6ParamsE,@function
        .size           _ZN7cutlass13device_kernelIN5flash19FlashAttnFwdCombineIN4cute5tupleIJNS3_1CILi16EEENS5_ILi64EEEEEELi5ELi256ELi1ELb0ELb1ENS_10bfloat16_tEfNS_4arch4Sm90EEEEEvNT_6ParamsE,(.L_x_1601 - _ZN7cutlass13device_kernelIN5flash19FlashAttnFwdCombineIN4cute5tupleIJNS3_1CILi16EEENS5_ILi64EEEEEELi5ELi256ELi1ELb0ELb1ENS_10bfloat16_tEfNS_4arch4Sm90EEEEEvNT_6ParamsE)
        .other          _ZN7cutlass13device_kernelIN5flash19FlashAttnFwdCombineIN4cute5tupleIJNS3_1CILi16EEENS5_ILi64EEEEEELi5ELi256ELi1ELb0ELb1ENS_10bfloat16_tEfNS_4arch4Sm90EEEEEvNT_6ParamsE,@"STO_CUDA_ENTRY STV_DEFAULT"
_ZN7cutlass13device_kernelIN5flash19FlashAttnFwdCombineIN4cute5tupleIJNS3_1CILi16EEENS5_ILi64EEEEEELi5ELi256ELi1ELb0ELb1ENS_10bfloat16_tEfNS_4arch4Sm90EEEEEvNT_6ParamsE:
        /* <DEDUP_REMOVED lines=57> */
.L_x_343:
        /* <DEDUP_REMOVED lines=25> */
.L_x_344:
        /* <DEDUP_REMOVED lines=101> */
.L_x_346:
        /* <DEDUP_REMOVED lines=14> */
[----:B------:R-:W-:Y:S05]  /*0c50*/  CALL.REL.NOINC `($__internal_11_$__cuda_sm20_div_u64) ;  /* 0x0000001c00bc7944 */ /* 0x000fea0003c00000 */
[----:B------:R-:W-:Y:S05]  /*0c60*/  BRA `(.L_x_348) ;  /* 0x00000000004c7947 */ /* 0x000fea0003800000 */
.L_x_347:
        /* <DEDUP_REMOVED lines=19> */
.L_x_348:
[----:B------:R-:W-:Y:S02]  /*0da0*/  IADD3 R4, R7, -0x1, RZ ;  /* 0xffffffff07047810 */ /* 0x000fe40007ffe0ff */
[----:B------:R-:W-:-:S03]  /*0db0*/  MOV R9, R0 ;  /* 0x0000000000097202 */ /* 0x000fc60000000f00 */
.L_x_345:
        /* <DEDUP_REMOVED lines=26> */
[----:B------:R-:W-:-:S04]  /*0f60*/  IMAD.WIDE.U32 R18, R3, UR4, R18 ;  /* 0x0000000403127c25 */ /* 0x000fc8000f8e0012 */
        /* <DEDUP_REMOVED lines=8> */
[----:B------:R-:W-:Y:S02]  /*0ff0*/  @!P3 SHF.R.S32.HI R3, RZ, 0x1f, R8 ;  /* 0x0000001fff03b819 */ /* 0x000fe40000011408 */
[----:B------:R-:W-:-:S02]  /*1000*/  IADD3.X R19, R5, R19, R0, P0, !PT ;  /* 0x0000001305137210 */ /* 0x000fc400007fe400 */
[----:B------:R-:W-:Y:S02]  /*1010*/  IADD3 R0, R8, 0x10, RZ ;  /* 0x0000001008007810 */ /* 0x000fe40007ffe0ff */
[----:B------:R-:W-:Y:S02]  /*1020*/  @P3 MOV R5, 0xff800000 ;  /* 0xff80000000053802 */ /* 0x000fe40000000f00 */
[----:B------:R-:W-:Y:S01]  /*1030*/  ISETP.GE.AND P2, PT, R0, R16, PT ;  /* 0x000000100000720c */ /* 0x000fe20003f46270 */
[----:B---3--:R-:W-:Y:S01]  /*1040*/  @!P3 IMAD R3, R3, R10, RZ ;  /* 0x0000000a0303b224 */ /* 0x008fe200078e02ff */
[----:B------:R-:W-:-:S03]  /*1050*/  LEA R15, R15, UR4, 0x2 ;  /* 0x000000040f0f7c11 */ /* 0x000fc6000f8e10ff */
[C---:B------:R-:W-:Y:S02]  /*1060*/  @!P3 IMAD R3, R8.reuse, R11, R3 ;  /* 0x0000000b0803b224 */ /* 0x040fe400078e0203 */
[----:B------:R-:W-:Y:S01]  /*1070*/  @!P3 IMAD.WIDE.U32 R10, R8, R10, R18 ;  /* 0x0000000a080ab225 */ /* 0x000fe200078e0012 */
[----:B------:R2:W-:Y:S03]  /*1080*/  @P3 STS [R15], R5 ;  /* 0x000000050f003388 */ /* 0x0005e60000000800 */
[----:B------:R-:W-:Y:S01]  /*1090*/  @!P3 IMAD.IADD R3, R11, 0x1, R3 ;  /* 0x000000010b03b824 */ /* 0x000fe200078e0203 */
[----:B----4-:R-:W-:-:S04]  /*10a0*/  @!P3 LEA R6, P0, R10, R6, 0x2 ;  /* 0x000000060a06b211 */ /* 0x010fc800078010ff */
[----:B------:R-:W-:Y:S01]  /*10b0*/  @!P3 LEA.HI.X R7, R10, R7, R3, 0x2, P0 ;  /* 0x000000070a07b211 */ /* 0x000fe200000f1403 */
[----:B------:R-:W-:-:S04]  /*10c0*/  @P2 IMAD.MOV.U32 R3, RZ, RZ, -0x800000 ;  /* 0xff800000ff032424 */ /* 0x000fc800078e00ff */
        /* <DEDUP_REMOVED lines=21> */
.L_x_350:
[----:B------:R-:W-:Y:S05]  /*1220*/  BSYNC B0 ;  /* 0x0000000000007941 */ /* 0x000fea0003800000 */
.L_x_349:
[----:B------:R-:W-:Y:S01]  /*1230*/  USHF.L.U32 UR4, UR36, 0x6, URZ ;  /* 0x0000000624047899 */ /* 0x000fe2000800063f */
[C---:B------:R-:W-:Y:S01]  /*1240*/  @P1 IMAD.HI.U32 R0, R12.reuse, R9, RZ ;  /* 0x000000090c001227 */ /* 0x040fe200078e00ff */
[----:B--2---:R-:W2:Y:S01]  /*1250*/  LDC.64 R6, c[0x0][0x240] ;  /* 0x00009000ff067b82 */ /* 0x004ea20000000a00 */
        /* <DEDUP_REMOVED lines=39> */
[--C-:B------:R-:W-:Y:S02]  /*14d0*/  @!P4 IMAD R3, R15, 0x4, R0.reuse ;  /* 0x000000040f03c824 */ /* 0x100fe400078e0200 */
[----:B------:R-:W-:Y:S01]  /*14e0*/  IMAD R35, R8, 0x4, R0 ;  /* 0x0000000408237824 */ /* 0x000fe200078e0200 */
[----:B------:R-:W-:Y:S02]  /*14f0*/  @!P3 LEA.HI.X R19, R18, R37, R19, 0x1, P0 ;  /* 0x000000251213b211 */ /* 0x000fe400000f0c13 */
[----:B---3--:R-:W-:-:S04]  /*1500*/  @!P4 LEA R16, P2, R36, R16, 0x2 ;  /* 0x000000102410c211 */ /* 0x008fc800078410ff */
        /* <DEDUP_REMOVED lines=106> */
.L_x_352:
[----:B------:R-:W-:Y:S05]  /*1bb0*/  BSYNC B0 ;  /* 0x0000000000007941 */ /* 0x000fea0003800000 */
.L_x_351:
        /* <DEDUP_REMOVED lines=29> */
.L_x_357:
        /* <DEDUP_REMOVED lines=142> */
.L_x_356:
[----:B------:R-:W-:Y:S05]  /*2670*/  BSYNC B0 ;  /* 0x0000000000007941 */ /* 0x000fea0003800000 */
.L_x_355:
[----:B------:R-:W-:Y:S05]  /*2680*/  @!P5 BRA `(.L_x_354) ;  /* 0x0000000000d0d947 */ /* 0x000fea0003800000 */
[----:B------:R-:W-:Y:S01]  /*2690*/  VIADD R4, R40, 0x3 ;  /* 0x0000000328047836 */ /* 0x000fe20000000000 */
[----:B-1----:R-:W-:Y:S01]  /*26a0*/  MOV R20, 0x3 ;  /* 0x0000000300147802 */ /* 0x002fe20000000f00 */
[----:B------:R-:W-:-:S03]  /*26b0*/  IMAD.MOV.U32 R6, RZ, RZ, RZ ;  /* 0x000000ffff067224 */ /* 0x000fc600078e00ff */
[----:B------:R-:W-:-:S07]  /*26c0*/  SHF.R.S32.HI R7, RZ, 0x1f, R4 ;  /* 0x0000001fff077819 */ /* 0x000fce0000011404 */
.L_x_358:
        /* <DEDUP_REMOVED lines=48> */
.L_x_354:
[----:B------:R-:W-:Y:S05]  /*29d0*/  BSYNC B1 ;  /* 0x0000000000017941 */ /* 0x000fea0003800000 */
.L_x_353:
        /* <DEDUP_REMOVED lines=23> */
        .weak           $__internal_11_$__cuda_sm20_div_u64
        .type           $__internal_11_$__cuda_sm20_div_u64,@function
        .size           $__internal_11_$__cuda_sm20_div_u64,(.L_x_1601 - $__internal_11_$__cuda_sm20_div_u64)
$__internal_11_$__cuda_sm20_div_u64:
        /* <DEDUP_REMOVED lines=60> */
[----:B------:R-:W-:Y:S06]  /*2f10*/  RET.REL.NODEC R2 `(_ZN7cutlass13device_kernelIN5flash19FlashAttnFwdCombineIN4cute5tupleIJNS3_1CILi16EEENS5_ILi64EEEEEELi5ELi256ELi1ELb0ELb1ENS_10bfloat16_tEfNS_4arch4Sm90EEEEEvNT_6ParamsE) ;  /* 0xffffffd002387950 */ /* 0x000fec0003c3ffff */
.L_x_359:
        /* <DEDUP_REMOVED lines=14> */
.L_x_1601:


//--------------------- .text._ZN7cutlass13device_kernelIN5flash19FlashAttnFwdCombineIN4cute5tupleIJNS3_1CILi16EEENS5_ILi64EEEEEELi4ELi256ELi1ELb0ELb1ENS_10bfloat16_tEfNS_4arch4Sm90EEEEEvNT_6ParamsE --------------------------
	.section	.text._ZN7cutlass13device_kernelIN5flash19FlashAttnFwdCombineIN4cute5tupleIJNS3_1CILi16EEENS5_ILi64EEEEEELi4ELi256ELi1ELb0ELb1ENS_10bfloat16_tEfNS_4arch4Sm90EEEEEvNT_6ParamsE,"ax",@progbits
	.align	128
.text._ZN7cutlass13device_kernelIN5flash19FlashAttnFwdCombineIN4cute5tupleIJNS3_1CILi16EEENS5_ILi64EEEEEELi4ELi256ELi1ELb0ELb1ENS_10bfloat16_tEfNS_4arch4Sm90EEEEEvNT_6ParamsE:
        .type           _ZN7cutlass13device_kernelIN5flash19FlashAttnFwdCombineIN4cute5tupleIJNS3_1CILi16EEENS5_ILi64EEEEEELi4ELi256ELi1ELb0ELb1ENS_10bfloat16_tEfNS_4arch4Sm90EEEEEvNT_6ParamsE,@function
        .size           _ZN7cutlass13device_kernelIN5flash19FlashAttnFwdCombineIN4cute5tupleIJNS3_1CILi16EEENS5_ILi64EEEEEELi4ELi256ELi1ELb0ELb1ENS_10bfloat16_tEfNS_4arch4Sm90EEEEEvNT_6ParamsE,(.L_x_1603 - _ZN7cutlass13device_kernelIN5flash19FlashAttnFwdCombineIN4cute5tupleIJNS3_1CILi16EEENS5_ILi64EEEEEELi4ELi256ELi1ELb0ELb1ENS_10bfloat16_tEfNS_4arch4Sm90EEEEEvNT_6ParamsE)
        .other          _ZN7cutlass13device_kernelIN5flash19FlashAttnFwdCombineIN4cute5tupleIJNS3_1CILi16EEENS5_ILi64EEEEEELi4ELi256ELi1ELb0ELb1ENS_10bfloat16_tEfNS_4arch4Sm90EEEEEvNT_6ParamsE,@"STO_CUDA_ENTRY STV_DEFAULT"
_ZN7cutlass13device_kernelIN5flash19FlashAttnFwdCombineIN4cute5tupleIJNS3_1CILi16EEENS5_ILi64EEEEEELi4ELi256ELi1ELb0ELb1ENS_10bfloat16_tEfNS_4arch4Sm90EEEEEvNT_6ParamsE:
        /* <DEDUP_REMOVED lines=57> */
.L_x_360:
        /* <DEDUP_REMOVED lines=25> */
.L_x_361:
        /* <DEDUP_REMOVED lines=101> */
.L_x_363:
        /* <DEDUP_REMOVED lines=14> */
[----:B------:R-:W-:Y:S05]  /*0c50*/  CALL.REL.NOINC `($__internal_12_$__cuda_sm20_div_u64) ;  /* 0x0000001c004c7944 */ /* 0x000fea0003c00000 */
[----:B------:R-:W-:Y:S05]  /*0c60*/  BRA `(.L_x_365) ;  /* 0x00000000004c7947 */ /* 0x000fea0003800000 */
.L_x_364:
        /* <DEDUP_REMOVED lines=19> */
.L_x_365:
[----:B------:R-:W-:Y:S02]  /*0da0*/  IADD3 R4, R7, -0x1, RZ ;  /* 0xffffffff07047810 */ /* 0x000fe40007ffe0ff */
[----:B------:R-:W-:-:S07]  /*0db0*/  MOV R9, R0 ;  /* 0x0000000000097202 */ /* 0x000fce0000000f00 */
.L_x_362:
[----:B------:R-:W-:Y:S01]  /*0dc0*/  SHF.R.S32.HI R8, RZ, 0x1f, R18 ;  /* 0x0000001fff087819 */ /* 0x000fe20000011412 */
[----:B------:R-:W1:Y:S01]  /*0dd0*/  LDC R13, c[0x0][0x21c] ;  /* 0x00008700ff0d7b82 */ /* 0x000e620000000800 */
[----:B------:R-:W-:Y:S02]  /*0de0*/  BSSY B0, `(.L_x_366) ;  /* 0x0000032000007945 */ /* 0x000fe40003800000 */
[----:B------:R-:W-:-:S04]  /*0df0*/  LEA.HI R8, R8, R18, RZ, 0x4 ;  /* 0x0000001208087211 */ /* 0x000fc800078f20ff */
[----:B--2---:R-:W-:Y:S02]  /*0e00*/  LOP3.LUT R2, R8, 0xfffffff0, RZ, 0xc0, !PT ;  /* 0xfffffff008027812 */ /* 0x004fe400078ec0ff */
[----:B------:R-:W-:-:S03]  /*0e10*/  SHF.R.S32.HI R8, RZ, 0x4, R8 ;  /* 0x00000004ff087819 */ /* 0x000fc60000011408 */
[----:B------:R-:W-:Y:S02]  /*0e20*/  IMAD.IADD R2, R18, 0x1, -R2 ;  /* 0x0000000112027824 */ /* 0x000fe400078e0a02 */
[----:B------:R-:W-:Y:S02]  /*0e30*/  VIADD R10, R8, UR37 ;  /* 0x00000025080a7c36 */ /* 0x000fe40008000000 */
[----:B------:R-:W-:-:S05]  /*0e40*/  VIADD R0, R2, UR37 ;  /* 0x0000002502007c36 */ /* 0x000fca0008000000 */
[----:B------:R-:W-:-:S13]  /*0e50*/  ISETP.GE.AND P0, PT, R0, R17, PT ;  /* 0x000000110000720c */ /* 0x000fda0003f06270 */
[----:B------:R-:W-:Y:S05]  /*0e60*/  @P0 BRA `(.L_x_367) ;  /* 0x0000000000a40947 */ /* 0x000fea0003800000 */
[----:B------:R-:W2:Y:S01]  /*0e70*/  S2UR UR4, SR_CgaCtaId ;  /* 0x00000000000479c3 */ /* 0x000ea20000008800 */
[C---:B------:R-:W-:Y:S01]  /*0e80*/  IMAD.SHL.U32 R3, R8.reuse, 0x10, RZ ;  /* 0x0000001008037824 */ /* 0x040fe200078e00ff */
[----:B------:R-:W-:Y:S01]  /*0e90*/  ISETP.GE.AND P0, PT, R8, R16, PT ;  /* 0x000000100800720c */ /* 0x000fe20003f06270 */
[----:B------:R-:W-:Y:S01]  /*0ea0*/  UMOV UR5, 0x400 ;  /* 0x0000040000057882 */ /* 0x000fe20000000000 */
[----:B------:R-:W-:Y:S02]  /*0eb0*/  IMAD.MOV.U32 R7, RZ, RZ, R0 ;  /* 0x000000ffff077224 */ /* 0x000fe400078e0000 */
[----:B------:R-:W-:-:S04]  /*0ec0*/  LOP3.LUT R3, R3, 0xf0, RZ, 0xc0, !PT ;  /* 0x000000f003037812 */ /* 0x000fc800078ec0ff */
[----:B------:R-:W-:Y:S02]  /*0ed0*/  LOP3.LUT R6, R3, 0xf, R18, 0xf8, !PT ;  /* 0x0000000f03067812 */ /* 0x000fe400078ef812 */
[----:B------:R-:W-:-:S04]  /*0ee0*/  SHF.R.U32.HI R3, RZ, 0x4, R3 ;  /* 0x00000004ff037819 */ /* 0x000fc80000011603 */
[----:B------:R-:W-:Y:S01]  /*0ef0*/  LOP3.LUT R6, R6, R3, RZ, 0x3c, !PT ;  /* 0x0000000306067212 */ /* 0x000fe200078e3cff */
        /* <DEDUP_REMOVED lines=12> */
[----:B------:R-:W-:Y:S01]  /*0fc0*/  IMAD.MOV.U32 R14, RZ, RZ, R24 ;  /* 0x000000ffff0e7224 */ /* 0x000fe200078e0018 */
[----:B------:R-:W-:Y:S01]  /*0fd0*/  SHF.R.S32.HI R3, RZ, 0x1f, R7 ;  /* 0x0000001fff037819 */ /* 0x000fe20000011407 */
[----:B------:R-:W-:Y:S02]  /*0fe0*/  IMAD R5, R5, UR4, RZ ;  /* 0x0000000405057c24 */ /* 0x000fe4000f8e02ff */
[----:B------:R-:W-:-:S04]  /*0ff0*/  IMAD.WIDE.U32 R14, R8, UR4, R14 ;  /* 0x00000004080e7c25 */ /* 0x000fc8000f8e000e */
[----:B------:R-:W-:Y:S01]  /*1000*/  IMAD R5, R8, UR5, R5 ;  /* 0x0000000508057c24 */ /* 0x000fe2000f8e0205 */
[----:B------:R-:W-:Y:S02]  /*1010*/  ULDC.64 UR4, c[0x0][0x270] ;  /* 0x00009c0000047ab9 */ /* 0x000fe40000000a00 */
[----:B------:R-:W-:Y:S02]  /*1020*/  IMAD R3, R3, UR4, RZ ;  /* 0x0000000403037c24 */ /* 0x000fe4000f8e02ff */
[----:B------:R-:W-:Y:S01]  /*1030*/  IMAD.IADD R15, R15, 0x1, R5 ;  /* 0x000000010f0f7824 */ /* 0x000fe200078e0205 */
[----:B------:R-:W-:Y:S01]  /*1040*/  SHF.R.S32.HI R5, RZ, 0x1f, R0 ;  /* 0x0000001fff057819 */ /* 0x000fe20000011400 */
[C---:B------:R-:W-:Y:S02]  /*1050*/  IMAD R3, R7.reuse, UR5, R3 ;  /* 0x0000000507037c24 */ /* 0x040fe4000f8e0203 */
[----:B------:R-:W-:Y:S01]  /*1060*/  IMAD.WIDE.U32 R14, R7, UR4, R14 ;  /* 0x00000004070e7c25 */ /* 0x000fe2000f8e000e */
[----:B------:R-:W-:-:S02]  /*1070*/  ULDC.64 UR4, c[0x0][0x250] ;  /* 0x0000940000047ab9 */ /* 0x000fc40000000a00 */
        /* <DEDUP_REMOVED lines=8> */
.L_x_367:
[----:B------:R-:W-:Y:S05]  /*1100*/  BSYNC B0 ;  /* 0x0000000000007941 */ /* 0x000fea0003800000 */
.L_x_366:
        /* <DEDUP_REMOVED lines=33> */
[----:B------:R-:W4:Y:S01]  /*1320*/  @!P4 LDC.64 R16, c[0x0][0x210] ;  /* 0x00008400ff10cb82 */ /* 0x000f220000000a00 */
[----:B------:R-:W-:Y:S02]  /*1330*/  IADD3.X R37, R34, R27, R3, P0, !PT ;  /* 0x0000001b22257210 */ /* 0x000fe400007fe403 */
[----:B------:R-:W-:-:S05]  /*1340*/  MOV R3, 0x400 ;  /* 0x0000040000037802 */ /* 0x000fca0000000f00 */
[----:B------:R-:W5:Y:S01]  /*1350*/  @!P3 LDC.64 R6, c[0x0][0x210] ;  /* 0x00008400ff06bb82 */ /* 0x000f620000000a00 */
[----:B-1----:R-:W-:Y:S02]  /*1360*/  @!P4 IADD3 R20, P1, R36, R20, RZ ;  /* 0x000000142414c210 */ /* 0x002fe40007f3e0ff */
[----:B---3--:R-:W-:-:S03]  /*1370*/  LEA R0, R0, R3, 0x18 ;  /* 0x0000000300007211 */ /* 0x008fc600078ec0ff */
[----:B------:R-:W-:Y:S02]  /*1380*/  @!P4 IMAD.X R21, R37, 0x1, R21, P1 ;  /* 0x000000012515c824 */ /* 0x000fe400008e0615 */
[----:B------:R-:W1:Y:S01]  /*1390*/  @!P4 LDC.64 R10, c[0x0][0x210] ;  /* 0x00008400ff0acb82 */ /* 0x000e620000000a00 */
[----:B--2---:R-:W-:Y:S01]  /*13a0*/  @!P3 LEA R12, P0, R18, R36, 0x1 ;  /* 0x00000024120cb211 */ /* 0x004fe200078008ff */
[--C-:B------:R-:W-:Y:S02]  /*13b0*/  @!P4 IMAD R3, R15, 0x4, R0.reuse ;  /* 0x000000040f03c824 */ /* 0x100fe400078e0200 */
[----:B------:R-:W-:Y:S01]  /*13c0*/  IMAD R35, R8, 0x4, R0 ;  /* 0x0000000408237824 */ /* 0x000fe200078e0200 */
[----:B------:R-:W-:Y:S02]  /*13d0*/  @!P3 LEA.HI.X R19, R18, R37, R19, 0x1, P0 ;  /* 0x000000251213b211 */ /* 0x000fe400000f0c13 */
        /* <DEDUP_REMOVED lines=98> */
.L_x_369:
[----:B------:R-:W-:Y:S05]  /*1a00*/  BSYNC B0 ;  /* 0x0000000000007941 */ /* 0x000fea0003800000 */
.L_x_368:
        /* <DEDUP_REMOVED lines=28> */
.L_x_374:
        /* <DEDUP_REMOVED lines=142> */
.L_x_373:
[----:B------:R-:W-:Y:S05]  /*24b0*/  BSYNC B0 ;  /* 0x0000000000007941 */ /* 0x000fea0003800000 */
.L_x_372:
[----:B------:R-:W-:Y:S05]  /*24c0*/  @!P5 BRA `(.L_x_371) ;  /* 0x0000000000d0d947 */ /* 0x000fea0003800000 */
[----:B------:R-:W-:Y:S01]  /*24d0*/  VIADD R4, R40, 0x3 ;  /* 0x0000000328047836 */ /* 0x000fe20000000000 */
[----:B------:R-:W-:Y:S01]  /*24e0*/  MOV R20, 0x3 ;  /* 0x0000000300147802 */ /* 0x000fe20000000f00 */
[----:B-1----:R-:W-:-:S03]  /*24f0*/  IMAD.MOV.U32 R6, RZ, RZ, RZ ;  /* 0x000000ffff067224 */ /* 0x002fc600078e00ff */
[----:B------:R-:W-:-:S07]  /*2500*/  SHF.R.S32.HI R7, RZ, 0x1f, R4 ;  /* 0x0000001fff077819 */ /* 0x000fce0000011404 */
.L_x_375:
        /* <DEDUP_REMOVED lines=48> */
.L_x_371:
[----:B------:R-:W-:Y:S05]  /*2810*/  BSYNC B1 ;  /* 0x0000000000017941 */ /* 0x000fea0003800000 */
.L_x_370:
        /* <DEDUP_REMOVED lines=23> */
        .weak           $__internal_12_$__cuda_sm20_div_u64
        .type           $__internal_12_$__cuda_sm20_div_u64,@function
        .size           $__internal_12_$__cuda_sm20_div_u64,(.L_x_1603 - $__internal_12_$__cuda_sm20_div_u64)
$__internal_12_$__cuda_sm20_div_u64:
        /* <DEDUP_REMOVED lines=60> */
[----:B------:R-:W-:Y:S06]  /*2d50*/  RET.REL.NODEC R2 `(_ZN7cutlass13device_kernelIN5flash19FlashAttnFwdCombineIN4cute5tupleIJNS3_1CILi16EEENS5_ILi64EEEEEELi4ELi256ELi1ELb0ELb1ENS_10bfloat16_tEfNS_4arch4Sm90EEEEEvNT_6ParamsE) ;  /* 0xffffffd002a87950 */ /* 0x000fec0003c3ffff */
.L_x_376:
        /* <DEDUP_REMOVED lines=10> */
.L_x_1603:


//--------------------- .text._ZN7cutlass13device_kernelIN5flash19FlashAttnFwdCombineIN4cute5tupleIJNS3_1CILi16EEENS5_ILi64EEEEEELi8ELi256ELi1ELb0ELb0ENS_10bfloat16_tEfNS_4arch4Sm80EEEEEvNT_6ParamsE --------------------------
	.section	.text._ZN7cutlass13device_kernelIN5flash19FlashAttnFwdCombineIN4cute5tupleIJNS3_1CILi16EEENS5_ILi64EEEEEELi8ELi256ELi1ELb0ELb0ENS_10bfloat16_tEfNS_4arch4Sm80EEEEEvNT_6ParamsE,"ax",@progbits
	.align	128
.text._ZN7cutlass13device_kernelIN5flash19FlashAttnFwdCombineIN4cute5tupleIJNS3_1CILi16EEENS5_ILi64EEEEEELi8ELi256ELi1ELb0ELb0ENS_10bfloat16_tEfNS_4arch4Sm80EEEEEvNT_6ParamsE:
        .type           _ZN7cutlass13device_kernelIN5flash19FlashAttnFwdCombineIN4cute5tupleIJNS3_1CILi16EEENS5_ILi64EEEEEELi8ELi256ELi1ELb0ELb0ENS_10bfloat16_tEfNS_4arch4Sm80EEEEEvNT_6ParamsE,@function
        .size           _ZN7cutlass13device_kernelIN5flash19FlashAttnFwdCombineIN4cute5tupleIJNS3_1CILi16EEENS5_ILi64EEEEEELi8ELi256ELi1ELb0ELb0ENS_10bfloat16_tEfNS_4arch4Sm80EEEEEvNT_6ParamsE,(.L_x_1605 - _ZN7cutlass13device_kernelIN5flash19FlashAttnFwdCombineIN4cute5tupleIJNS3_1CILi16EEENS5_ILi64EEEEEELi8ELi256ELi1ELb0ELb0ENS_10bfloat16_tEfNS_4arch4Sm80EEEEEvNT_6ParamsE)
        .other          _ZN7cutlass13device_kernelIN5flash19FlashAttnFwdCombineIN4cute5tupleIJNS3_1CILi16EEENS5_ILi64EEEEEELi8ELi256ELi1ELb0ELb0ENS_10bfloat16_tEfNS_4arch4Sm80EEEEEvNT_6ParamsE,@"STO_CUDA_ENTRY STV_DEFAULT"
_ZN7cutlass13device_kernelIN5flash19FlashAttnFwdCombineIN4cute5tupleIJNS3_1CILi16EEENS5_ILi64EEEEEELi8ELi256ELi1ELb0ELb0ENS_10bfloat16_tEfNS_4arch4Sm80EEEEEvNT_6ParamsE:
        /* <DEDUP_REMOVED lines=58> */
.L_x_377:
        /* <DEDUP_REMOVED lines=344> */
.L_x_379:
[----:B------:R-:W-:Y:S05]  /*1920*/  BSYNC B0 ;  /* 0x0000000000007941 */ /* 0x000fea0003800000 */
.L_x_378:
        /* <DEDUP_REMOVED lines=283> */
.L_x_381:
[----:B------:R-:W-:Y:S05]  /*2ae0*/  BSYNC B0 ;  /* 0x0000000000007941 */ /* 0x000fea0003800000 */
.L_x_380:
        /* <DEDUP_REMOVED lines=43> */
.L_x_386:
        /* <DEDUP_REMOVED lines=142> */
.L_x_385:
[----:B------:R-:W-:Y:S05]  /*3680*/  BSYNC B0 ;  /* 0x0000000000007941 */ /* 0x000fea0003800000 */
.L_x_384:
[----:B------:R-:W-:Y:S05]  /*3690*/  @!P5 BRA `(.L_x_383) ;  /* 0x0000000000d0d947 */ /* 0x000fea0003800000 */
[----:B------:R-:W-:Y:S01]  /*36a0*/  VIADD R4, R42, 0x3 ;  /* 0x000000032a047836 */ /* 0x000fe20000000000 */
[----:B------:R-:W-:Y:S01]  /*36b0*/  HFMA2.MMA R20, -RZ, RZ, 0, 1.78813934326171875e-07 ;  /* 0x00000003ff147435 */ /* 0x000fe200000001ff */
[----:B------:R-:W-:-:S03]  /*36c0*/  IMAD.MOV.U32 R6, RZ, RZ, RZ ;  /* 0x000000ffff067224 */ /* 0x000fc600078e00ff */
[----:B------:R-:W-:-:S07]  /*36d0*/  SHF.R.S32.HI R7, RZ, 0x1f, R4 ;  /* 0x0000001fff077819 */ /* 0x000fce0000011404 */
.L_x_387:
        /* <DEDUP_REMOVED lines=48> */
.L_x_383:
[----:B------:R-:W-:Y:S05]  /*39e0*/  BSYNC B1 ;  /* 0x0000000000017941 */ /* 0x000fea0003800000 */
.L_x_382:
        /* <DEDUP_REMOVED lines=29> */
.L_x_388:
        /* <DEDUP_REMOVED lines=12> */
.L_x_1605:


//--------------------- .text._ZN7cutlass13device_kernelIN5flash19FlashAttnFwdCombineIN4cute5tupleIJNS3_1CILi16EEENS5_ILi64EEEEEELi7ELi256ELi1ELb0ELb0ENS_10bfloat16_tEfNS_4arch4Sm80EEEEEvNT_6ParamsE --------------------------
	.section	.text._ZN7cutlass13device_kernelIN5flash19FlashAttnFwdCombineIN4cute5tupleIJNS3_1CILi16EEENS5_ILi64EEEEEELi7ELi256ELi1ELb0ELb0ENS_10bfloat16_tEfNS_4arch4Sm80EEEEEvNT_6ParamsE,"ax",@progbits
	.align	128
.text._ZN7cutlass13device_kernelIN5flash19FlashAttnFwdCombineIN4cute5tupleIJNS3_1CILi16EEENS5_ILi64EEEEEELi7ELi256ELi1ELb0ELb0ENS_10bfloat16_tEfNS_4arch4Sm80EEEEEvNT_6ParamsE:
        .type           _ZN7cutlass13device_kernelIN5flash19FlashAttnFwdCombineIN4cute5tupleIJNS3_1CILi16EEENS5_ILi64EEEEEELi7ELi256ELi1ELb0ELb0ENS_10bfloat16_tEfNS_4arch4Sm80EEEEEvNT_6ParamsE,@function
        .size           _ZN7cutlass13device_kernelIN5flash19FlashAttnFwdCombineIN4cute5tupleIJNS3_1CILi16EEENS5_ILi64EEEEEELi7ELi256ELi1ELb0ELb0ENS_10bfloat16_tEfNS_4arch4Sm80EEEEEvNT_6ParamsE,(.L_x_1606 - _ZN7cutlass13device_kernelIN5flash19FlashAttnFwdCombineIN4cute5tupleIJNS3_1CILi16EEENS5_ILi64EEEEEELi7ELi256ELi1ELb0ELb0ENS_10bfloat16_tEfNS_4arch4Sm80EEEEEvNT_6ParamsE)
        .other          _ZN7cutlass13device_kernelIN5flash19FlashAttnFwdCombineIN4cute5tupleIJNS3_1CILi16EEENS5_ILi64EEEEEELi7ELi256ELi1ELb0ELb0ENS_10bfloat16_tEfNS_4arch4Sm80EEEEEvNT_6ParamsE,@"STO_CUDA_ENTRY STV_DEFAULT"
_ZN7cutlass13device_kernelIN5flash19FlashAttnFwdCombineIN4cute5tupleIJNS3_1CILi16EEENS5_ILi64EEEEEELi7ELi256ELi1ELb0ELb0ENS_10bfloat16_tEfNS_4arch4Sm80EEEEEvNT_6ParamsE:
        /* <DEDUP_REMOVED lines=58> */
.L_x_389:
        /* <DEDUP_REMOVED lines=191> */
.L_x_391:
[----:B------:R-:W-:Y:S05]  /*0f90*/  BSYNC B0 ;  /* 0x0000000000007941 */ /* 0x000fea0003800000 */
.L_x_390:
        /* <DEDUP_REMOVED lines=211> */
.L_x_393:
[----:B------:R-:W-:Y:S05]  /*1cd0*/  BSYNC B0 ;  /* 0x0000000000007941 */ /* 0x000fea0003800000 */
.L_x_392:
        /* <DEDUP_REMOVED lines=36> */
.L_x_398:
        /* <DEDUP_REMOVED lines=142> */
.L_x_397:
[----:B------:R-:W-:Y:S05]  /*2800*/  BSYNC B0 ;  /* 0x0000000000007941 */ /* 0x000fea0003800000 */
.L_x_396:
[----:B------:R-:W-:Y:S05]  /*2810*/  @!P5 BRA `(.L_x_395) ;  /* 0x0000000000d0d947 */ /* 0x000fea0003800000 */
[----:B------:R-:W-:Y:S01]  /*2820*/  VIADD R4, R42, 0x3 ;  /* 0x000000032a047836 */ /* 0x000fe20000000000 */
[----:B-1----:R-:W-:Y:S01]  /*2830*/  MOV R20, 0x3 ;  /* 0x0000000300147802 */ /* 0x002fe20000000f00 */
[----:B------:R-:W-:-:S03]  /*2840*/  IMAD.MOV.U32 R6, RZ, RZ, RZ ;  /* 0x000000ffff067224 */ /* 0x000fc600078e00ff */
[----:B------:R-:W-:-:S07]  /*2850*/  SHF.R.S32.HI R7, RZ, 0x1f, R4 ;  /* 0x0000001fff077819 */ /* 0x000fce0000011404 */
.L_x_399:
        /* <DEDUP_REMOVED lines=48> */
.L_x_395:
[----:B------:R-:W-:Y:S05]  /*2b60*/  BSYNC B1 ;  /* 0x0000000000017941 */ /* 0x000fea0003800000 */
.L_x_394:
        /* <DEDUP_REMOVED lines=29> */
.L_x_400:
        /* <DEDUP_REMOVED lines=12> */
.L_x_1606:


//--------------------- .text._ZN7cutlass13device_kernelIN5flash19FlashAttnFwdCombineIN4cute5tupleIJNS3_1CILi16EEENS5_ILi64EEEEEELi6ELi256ELi1ELb0ELb0ENS_10bfloat16_tEfNS_4arch4Sm80EEEEEvNT_6ParamsE --------------------------
	.section	.text._ZN7cutlass13device_kernelIN5flash19FlashAttnFwdCombineIN4cute5tupleIJNS3_1CILi16EEENS5_ILi64EEEEEELi6ELi256ELi1ELb0ELb0ENS_10bfloat16_tEfNS_4arch4Sm80EEEEEvNT_6ParamsE,"ax",@progbits
	.align	128
.text._ZN7cutlass13device_kernelIN5flash19FlashAttnFwdCombineIN4cute5tupleIJNS3_1CILi16EEENS5_ILi64EEEEEELi6ELi256ELi1ELb0ELb0ENS_10bfloat16_tEfNS_4arch4Sm80EEEEEvNT_6ParamsE:
        .type           _ZN7cutlass13device_kernelIN5flash19FlashAttnFwdCombineIN4cute5tupleIJNS3_1CILi16EEENS5_ILi64EEEEEELi6ELi256ELi1ELb0ELb0ENS_10bfloat16_tEfNS_4arch4Sm80EEEEEvNT_6ParamsE,@function
        .size           _ZN7cutlass13device_kernelIN5flash19FlashAttnFwdCombineIN4cute5tupleIJNS3_1CILi16EEENS5_ILi64EEEEEELi6ELi256ELi1ELb0ELb0ENS_10bfloat16_tEfNS_4arch4Sm80EEEEEvNT_6ParamsE,(.L_x_1607 - _ZN7cutlass13device_kernelIN5flash19FlashAttnFwdCombineIN4cute5tupleIJNS3_1CILi16EEENS5_ILi64EEEEEELi6ELi256ELi1ELb0ELb0ENS_10bfloat16_tEfNS_4arch4Sm80EEEEEvNT_6ParamsE)
        .other          _ZN7cutlass13device_kernelIN5flash19FlashAttnFwdCombineIN4cute5tupleIJNS3_1CILi16EEENS5_ILi64EEEEEELi6ELi256ELi1ELb0ELb0ENS_10bfloat16_tEfNS_4arch4Sm80EEEEEvNT_6ParamsE,@"STO_CUDA_ENTRY STV_DEFAULT"
_ZN7cutlass13device_kernelIN5flash19FlashAttnFwdCombineIN4cute5tupleIJNS3_1CILi16EEENS5_ILi64EEEEEELi6ELi256ELi1ELb0ELb0ENS_10bfloat16_tEfNS_4arch4Sm80EEEEEvNT_6ParamsE:
        /* <DEDUP_REMOVED lines=58> */
.L_x_401:
        /* <DEDUP_REMOVED lines=119> */
.L_x_403:
[----:B------:R-:W-:Y:S05]  /*0b10*/  BSYNC B0 ;  /* 0x0000000000007941 */ /* 0x000fea0003800000 */
.L_x_402:
        /* <DEDUP_REMOVED lines=174> */
.L_x_405:
[----:B------:R-:W-:Y:S05]  /*1600*/  BSYNC B0 ;  /* 0x0000000000007941 */ /* 0x000fea0003800000 */
.L_x_404:
        /* <DEDUP_REMOVED lines=31> */
.L_x_410:
        /* <DEDUP_REMOVED lines=142> */
.L_x_409:
[----:B------:R-:W-:Y:S05]  /*20e0*/  BSYNC B0 ;  /* 0x0000000000007941 */ /* 0x000fea0003800000 */
.L_x_408:
[----:B------:R-:W-:Y:S05]  /*20f0*/  @!P5 BRA `(.L_x_407) ;  /* 0x0000000000d0d947 */ /* 0x000fea0003800000 */
[----:B------:R-:W-:Y:S01]  /*2100*/  VIADD R4, R42, 0x3 ;  /* 0x000000032a047836 */ /* 0x000fe20000000000 */
[----:B------:R-:W-:Y:S01]  /*2110*/  MOV R20, 0x3 ;  /* 0x0000000300147802 */ /* 0x000fe20000000f00 */
[----:B-1----:R-:W-:-:S03]  /*2120*/  IMAD.MOV.U32 R6, RZ, RZ, RZ ;  /* 0x000000ffff067224 */ /* 0x002fc600078e00ff */
[----:B------:R-:W-:-:S07]  /*2130*/  SHF.R.S32.HI R7, RZ, 0x1f, R4 ;  /* 0x0000001fff077819 */ /* 0x000fce0000011404 */
.L_x_411:
        /* <DEDUP_REMOVED lines=48> */
.L_x_407:
[----:B------:R-:W-:Y:S05]  /*2440*/  BSYNC B1 ;  /* 0x0000000000017941 */ /* 0x000fea0003800000 */
.L_x_406:
        /* <DEDUP_REMOVED lines=29> */
.L_x_412:
        /* <DEDUP_REMOVED lines=14> */
.L_x_1607:


//--------------------- .text._ZN7cutlass13device_kernelIN5flash19FlashAttnFwdCombineIN4cute5tupleIJNS3_1CILi16EEENS5_ILi64EEEEEELi5ELi256ELi1ELb0ELb0ENS_10bfloat16_tEfNS_4arch4Sm80EEEEEvNT_6ParamsE --------------------------
	.section	.text._ZN7cutlass13device_kernelIN5flash19FlashAttnFwdCombineIN4cute5tupleIJNS3_1CILi16EEENS5_ILi64EEEEEELi5ELi256ELi1ELb0ELb0ENS_10bfloat16_tEfNS_4arch4Sm80EEEEEvNT_6ParamsE,"ax",@progbits
	.align	128
.text._ZN7cutlass13device_kernelIN5flash19FlashAttnFwdCombineIN4cute5tupleIJNS3_1CILi16EEENS5_ILi64EEEEEELi5ELi256ELi1ELb0ELb0ENS_10bfloat16_tEfNS_4arch4Sm80EEEEEvNT_6ParamsE:
        .type           _ZN7cutlass13device_kernelIN5flash19FlashAttnFwdCombineIN4cute5tupleIJNS3_1CILi16EEENS5_ILi64EEEEEELi5ELi256ELi1ELb0ELb0ENS_10bfloat16_tEfNS_4arch4Sm80EEEEEvNT_6ParamsE,@function
        .size           _ZN7cutlass13device_kernelIN5flash19FlashAttnFwdCombineIN4cute5tupleIJNS3_1CILi16EEENS5_ILi64EEEEEELi5ELi256ELi1ELb0ELb0ENS_10bfloat16_tEfNS_4arch4Sm80EEEEEvNT_6ParamsE,(.L_x_1608 - _ZN7cutlass13device_kernelIN5flash19FlashAttnFwdCombineIN4cute5tupleIJNS3_1CILi16EEENS5_ILi64EEEEEELi5ELi256ELi1ELb0ELb0ENS_10bfloat16_tEfNS_4arch4Sm80EEEEEvNT_6ParamsE)
        .other          _ZN7cutlass13device_kernelIN5flash19FlashAttnFwdCombineIN4cute5tupleIJNS3_1CILi16EEENS5_ILi64EEEEEELi5ELi256ELi1ELb0ELb0ENS_10bfloat16_tEfNS_4arch4Sm80EEEEEvNT_6ParamsE,@"STO_CUDA_ENTRY STV_DEFAULT"
_ZN7cutlass13device_kernelIN5flash19FlashAttnFwdCombineIN4cute5tupleIJNS3_1CILi16EEENS5_ILi64EEEEEELi5ELi256ELi1ELb0ELb0ENS_10bfloat16_tEfNS_4arch4Sm80EEEEEvNT_6ParamsE:
        /* <DEDUP_REMOVED lines=58> */
.L_x_413:
        /* <DEDUP_REMOVED lines=83> */
.L_x_415:
[----:B------:R-:W-:Y:S05]  /*08d0*/  BSYNC B0 ;  /* 0x0000000000007941 */ /* 0x000fea0003800000 */
.L_x_414:
        /* <DEDUP_REMOVED lines=158> */
.L_x_417:
[----:B------:R-:W-:Y:S05]  /*12c0*/  BSYNC B0 ;  /* 0x0000000000007941 */ /* 0x000fea0003800000 */
.L_x_416:
        /* <DEDUP_REMOVED lines=29> */
.L_x_422:
        /* <DEDUP_REMOVED lines=142> */
.L_x_421:
[----:B------:R-:W-:Y:S05]  /*1d80*/  BSYNC B0 ;  /* 0x0000000000007941 */ /* 0x000fea0003800000 */
.L_x_420:
[----:B------:R-:W-:Y:S05]  /*1d90*/  @!P5 BRA `(.L_x_419) ;  /* 0x0000000000d0d947 */ /* 0x000fea0003800000 */
[----:B------:R-:W-:Y:S01]  /*1da0*/  VIADD R4, R42, 0x3 ;  /* 0x000000032a047836 */ /* 0x000fe20000000000 */
[----:B------:R-:W-:Y:S01]  /*1db0*/  MOV R20, 0x3 ;  /* 0x0000000300147802 */ /* 0x000fe20000000f00 */
[----:B-1----:R-:W-:-:S03]  /*1dc0*/  IMAD.MOV.U32 R6, RZ, RZ, RZ ;  /* 0x000000ffff067224 */ /* 0x002fc600078e00ff */
[----:B------:R-:W-:-:S07]  /*1dd0*/  SHF.R.S32.HI R7, RZ, 0x1f, R4 ;  /* 0x0000001fff077819 */ /* 0x000fce0000011404 */
.L_x_423:
        /* <DEDUP_REMOVED lines=48> */
.L_x_419:
[----:B------:R-:W-:Y:S05]  /*20e0*/  BSYNC B1 ;  /* 0x0000000000017941 */ /* 0x000fea0003800000 */
.L_x_418:
        /* <DEDUP_REMOVED lines=29> */
.L_x_424:
        /* <DEDUP_REMOVED lines=12> */
.L_x_1608:


//--------------------- .text._ZN7cutlass13device_kernelIN5flash19FlashAttnFwdCombineIN4cute5tupleIJNS3_1CILi16EEENS5_ILi64EEEEEELi4ELi256ELi1ELb0ELb0ENS_10bfloat16_tEfNS_4arch4Sm80EEEEEvNT_6ParamsE --------------------------
	.section	.text._ZN7cutlass13device_kernelIN5flash19FlashAttnFwdCombineIN4cute5tupleIJNS3_1CILi16EEENS5_ILi64EEEEEELi4ELi256ELi1ELb0ELb0ENS_10bfloat16_tEfNS_4arch4Sm80EEEEEvNT_6ParamsE,"ax",@progbits
	.align	128
.text._ZN7cutlass13device_kernelIN5flash19FlashAttnFwdCombineIN4cute5tupleIJNS3_1CILi16EEENS5_ILi64EEEEEELi4ELi256ELi1ELb0ELb0ENS_10bfloat16_tEfNS_4arch4Sm80EEEEEvNT_6ParamsE:
        .type           _ZN7cutlass13device_kernelIN5flash19FlashAttnFwdCombineIN4cute5tupleIJNS3_1CILi16EEENS5_ILi64EEEEEELi4ELi256ELi1ELb0ELb0ENS_10bfloat16_tEfNS_4arch4Sm80EEEEEvNT_6ParamsE,@function
        .size           _ZN7cutlass13device_kernelIN5flash19FlashAttnFwdCombineIN4cute5tupleIJNS3_1CILi16EEENS5_ILi64EEEEEELi4ELi256ELi1ELb0ELb0ENS_10bfloat16_tEfNS_4arch4Sm80EEEEEvNT_6ParamsE,(.L_x_1609 - _ZN7cutlass13device_kernelIN5flash19FlashAttnFwdCombineIN4cute5tupleIJNS3_1CILi16EEENS5_ILi64EEEEEELi4ELi256ELi1ELb0ELb0ENS_10bfloat16_tEfNS_4arch4Sm80EEEEEvNT_6ParamsE)
        .other          _ZN7cutlass13device_kernelIN5flash19FlashAttnFwdCombineIN4cute5tupleIJNS3_1CILi16EEENS5_ILi64EEEEEELi4ELi256ELi1ELb0ELb0ENS_10bfloat16_tEfNS_4arch4Sm80EEEEEvNT_6ParamsE,@"STO_CUDA_ENTRY STV_DEFAULT"
_ZN7cutlass13device_kernelIN5flash19FlashAttnFwdCombineIN4cute5tupleIJNS3_1CILi16EEENS5_ILi64EEEEEELi4ELi256ELi1ELb0ELb0ENS_10bfloat16_tEfNS_4arch4Sm80EEEEEvNT_6ParamsE:
        /* <DEDUP_REMOVED lines=58> */
.L_x_425:
        /* <DEDUP_REMOVED lines=65> */
.L_x_427:
[----:B------:R-:W-:Y:S05]  /*07b0*/  BSYNC B0 ;  /* 0x0000000000007941 */ /* 0x000fea0003800000 */
.L_x_426:
        /* <DEDUP_REMOVED lines=149> */
.L_x_429:
[----:B------:R-:W-:Y:S05]  /*1110*/  BSYNC B0 ;  /* 0x0000000000007941 */ /* 0x000fea0003800000 */
.L_x_428:
        /* <DEDUP_REMOVED lines=28> */
.L_x_434:
        /* <DEDUP_REMOVED lines=142> */
.L_x_433:
[----:B------:R-:W-:Y:S05]  /*1bc0*/  BSYNC B0 ;  /* 0x0000000000007941 */ /* 0x000fea0003800000 */
.L_x_432:
[----:B------:R-:W-:Y:S05]  /*1bd0*/  @!P5 BRA `(.L_x_431) ;  /* 0x0000000000d0d947 */ /* 0x000fea0003800000 */
[----:B------:R-:W-:Y:S01]  /*1be0*/  VIADD R4, R42, 0x3 ;  /* 0x000000032a047836 */ /* 0x000fe20000000000 */
[----:B------:R-:W-:Y:S01]  /*1bf0*/  MOV R20, 0x3 ;  /* 0x0000000300147802 */ /* 0x000fe20000000f00 */
[----:B------:R-:W-:-:S03]  /*1c00*/  IMAD.MOV.U32 R6, RZ, RZ, RZ ;  /* 0x000000ffff067224 */ /* 0x000fc600078e00ff */
[----:B------:R-:W-:-:S07]  /*1c10*/  SHF.R.S32.HI R7, RZ, 0x1f, R4 ;  /* 0x0000001fff077819 */ /* 0x000fce0000011404 */
.L_x_435:
        /* <DEDUP_REMOVED lines=48> */
.L_x_431:
[----:B------:R-:W-:Y:S05]  /*1f20*/  BSYNC B1 ;  /* 0x0000000000017941 */ /* 0x000fea0003800000 */
.L_x_430:
        /* <DEDUP_REMOVED lines=29> */
.L_x_436:
        /* <DEDUP_REMOVED lines=16> */
.L_x_1609:


//--------------------- .text._ZN7cutlass13device_kernelIN5flash19FlashAttnFwdCombineIN4cute5tupleIJNS3_1CILi16EEENS5_ILi64EEEEEELi8ELi256ELi1ELb0ELb1ENS_10bfloat16_tEfNS_4arch4Sm80EEEEEvNT_6ParamsE --------------------------
	.section	.text._ZN7cutlass13device_kernelIN5flash19FlashAttnFwdCombineIN4cute5tupleIJNS3_1CILi16EEENS5_ILi64EEEEEELi8ELi256ELi1ELb0ELb1ENS_10bfloat16_tEfNS_4arch4Sm80EEEEEvNT_6ParamsE,"ax",@progbits
	.align	128
.text._ZN7cutlass13device_kernelIN5flash19FlashAttnFwdCombineIN4cute5tupleIJNS3_1CILi16EEENS5_ILi64EEEEEELi8ELi256ELi1ELb0ELb1ENS_10bfloat16_tEfNS_4arch4Sm80EEEEEvNT_6ParamsE:
        .type           _ZN7cutlass13device_kernelIN5flash19FlashAttnFwdCombineIN4cute5tupleIJNS3_1CILi16EEENS5_ILi64EEEEEELi8ELi256ELi1ELb0ELb1ENS_10bfloat16_tEfNS_4arch4Sm80EEEEEvNT_6ParamsE,@function
        .size           _ZN7cutlass13device_kernelIN5flash19FlashAttnFwdCombineIN4cute5tupleIJNS3_1CILi16EEENS5_ILi64EEEEEELi8ELi256ELi1ELb0ELb1ENS_10bfloat16_tEfNS_4arch4Sm80EEEEEvNT_6ParamsE,(.L_x_1610 - _ZN7cutlass13device_kernelIN5flash19FlashAttnFwdCombineIN4cute5tupleIJNS3_1CILi16EEENS5_ILi64EEEEEELi8ELi256ELi1ELb0ELb1ENS_10bfloat16_tEfNS_4arch4Sm80EEEEEvNT_6ParamsE)
        .other          _ZN7cutlass13device_kernelIN5flash19FlashAttnFwdCombineIN4cute5tupleIJNS3_1CILi16EEENS5_ILi64EEEEEELi8ELi256ELi1ELb0ELb1ENS_10bfloat16_tEfNS_4arch4Sm80EEEEEvNT_6ParamsE,@"STO_CUDA_ENTRY STV_DEFAULT"
_ZN7cutlass13device_kernelIN5flash19FlashAttnFwdCombineIN4cute5tupleIJNS3_1CILi16EEENS5_ILi64EEEEEELi8ELi256ELi1ELb0ELb1ENS_10bfloat16_tEfNS_4arch4Sm80EEEEEvNT_6ParamsE:
        /* <DEDUP_REMOVED lines=57> */
.L_x_437:
        /* <DEDUP_REMOVED lines=25> */
.L_x_438:
        /* <DEDUP_REMOVED lines=101> */
.L_x_440:
        /* <DEDUP_REMOVED lines=13> */
[----:B------:R-:W-:Y:S05]  /*0c40*/  CALL.REL.NOINC `($__internal_13_$__cuda_sm20_div_u64) ;  /* 0x0000003400f87944 */ /* 0x000fea0003c00000 */
[----:B------:R-:W-:Y:S01]  /*0c50*/  MOV R2, R3 ;  /* 0x0000000300027202 */ /* 0x000fe20000000f00 */
[----:B------:R-:W-:Y:S06]  /*0c60*/  BRA `(.L_x_442) ;  /* 0x0000000000487947 */ /* 0x000fec0003800000 */
.L_x_441:
        /* <DEDUP_REMOVED lines=18> */
.L_x_442:
[----:B------:R-:W-:Y:S02]  /*0d90*/  IADD3 R6, R6, -0x1, RZ ;  /* 0xffffffff06067810 */ /* 0x000fe40007ffe0ff */
[----:B------:R-:W-:-:S07]  /*0da0*/  MOV R12, R2 ;  /* 0x00000002000c7202 */ /* 0x000fce0000000f00 */
.L_x_439:
        /* <DEDUP_REMOVED lines=330> */
.L_x_444:
[----:B------:R-:W-:Y:S05]  /*2250*/  BSYNC B0 ;  /* 0x0000000000007941 */ /* 0x000fea0003800000 */
.L_x_443:
        /* <DEDUP_REMOVED lines=277> */
.L_x_446:
[----:B------:R-:W-:Y:S05]  /*33b0*/  BSYNC B0 ;  /* 0x0000000000007941 */ /* 0x000fea0003800000 */
.L_x_445:
        /* <DEDUP_REMOVED lines=43> */
.L_x_451:
        /* <DEDUP_REMOVED lines=142> */
.L_x_450:
[----:B------:R-:W-:Y:S05]  /*3f50*/  BSYNC B0 ;  /* 0x0000000000007941 */ /* 0x000fea0003800000 */
.L_x_449:
[----:B------:R-:W-:Y:S05]  /*3f60*/  @!P5 BRA `(.L_x_448) ;  /* 0x0000000000d0d947 */ /* 0x000fea0003800000 */
[----:B------:R-:W-:Y:S01]  /*3f70*/  VIADD R6, R46, 0x3 ;  /* 0x000000032e067836 */ /* 0x000fe20000000000 */
[----:B------:R-:W-:Y:S01]  /*3f80*/  HFMA2.MMA R26, -RZ, RZ, 0, 1.78813934326171875e-07 ;  /* 0x00000003ff1a7435 */ /* 0x000fe200000001ff */
[----:B------:R-:W-:-:S03]  /*3f90*/  IMAD.MOV.U32 R20, RZ, RZ, RZ ;  /* 0x000000ffff147224 */ /* 0x000fc600078e00ff */
[----:B------:R-:W-:-:S07]  /*3fa0*/  SHF.R.S32.HI R15, RZ, 0x1f, R6 ;  /* 0x0000001fff0f7819 */ /* 0x000fce0000011406 */
.L_x_452:
        /* <DEDUP_REMOVED lines=48> */
.L_x_448:
[----:B------:R-:W-:Y:S05]  /*42b0*/  BSYNC B1 ;  /* 0x0000000000017941 */ /* 0x000fea0003800000 */
.L_x_447:
        /* <DEDUP_REMOVED lines=23> */
        .weak           $__internal_13_$__cuda_sm20_div_u64
        .type           $__internal_13_$__cuda_sm20_div_u64,@function
        .size           $__internal_13_$__cuda_sm20_div_u64,(.L_x_1610 - $__internal_13_$__cuda_sm20_div_u64)
$__internal_13_$__cuda_sm20_div_u64:
        /* <DEDUP_REMOVED lines=60> */
[----:B------:R-:W-:Y:S06]  /*47f0*/  RET.REL.NODEC R4 `(_ZN7cutlass13device_kernelIN5flash19FlashAttnFwdCombineIN4cute5tupleIJNS3_1CILi16EEENS5_ILi64EEEEEELi8ELi256ELi1ELb0ELb1ENS_10bfloat16_tEfNS_4arch4Sm80EEEEEvNT_6ParamsE) ;  /* 0xffffffb804007950 */ /* 0x000fec0003c3ffff */
.L_x_453:
        /* <DEDUP_REMOVED lines=16> */
.L_x_1610:


//--------------------- .text._ZN7cutlass13device_kernelIN5flash19FlashAttnFwdCombineIN4cute5tupleIJNS3_1CILi16EEENS5_ILi64EEEEEELi7ELi256ELi1ELb0ELb1ENS_10bfloat16_tEfNS_4arch4Sm80EEEEEvNT_6ParamsE --------------------------
	.section	.text._ZN7cutlass13device_kernelIN5flash19FlashAttnFwdCombineIN4cute5tupleIJNS3_1CILi16EEENS5_ILi64EEEEEELi7ELi256ELi1ELb0ELb1ENS_10bfloat16_tEfNS_4arch4Sm80EEEEEvNT_6ParamsE,"ax",@progbits
	.align	128
.text._ZN7cutlass13device_kernelIN5flash19FlashAttnFwdCombineIN4cute5tupleIJNS3_1CILi16EEENS5_ILi64EEEEEELi7ELi256ELi1ELb0ELb1ENS_10bfloat16_tEfNS_4arch4Sm80EEEEEvNT_6ParamsE:
        .type           _ZN7cutlass13device_kernelIN5flash19FlashAttnFwdCombineIN4cute5tupleIJNS3_1CILi16EEENS5_ILi64EEEEEELi7ELi256ELi1ELb0ELb1ENS_10bfloat16_tEfNS_4arch4Sm80EEEEEvNT_6ParamsE,@function
        .size           _ZN7cutlass13device_kernelIN5flash19FlashAttnFwdCombineIN4cute5tupleIJNS3_1CILi16EEENS5_ILi64EEEEEELi7ELi256ELi1ELb0ELb1ENS_10bfloat16_tEfNS_4arch4Sm80EEEEEvNT_6ParamsE,(.L_x_1612 - _ZN7cutlass13device_kernelIN5flash19FlashAttnFwdCombineIN4cute5tupleIJNS3_1CILi16EEENS5_ILi64EEEEEELi7ELi256ELi1ELb0ELb1ENS_10bfloat16_tEfNS_4arch4Sm80EEEEEvNT_6ParamsE)
        .other          _ZN7cutlass13device_kernelIN5flash19FlashAttnFwdCombineIN4cute5tupleIJNS3_1CILi16EEENS5_ILi64EEEEEELi7ELi256ELi1ELb0ELb1ENS_10bfloat16_tEfNS_4arch4Sm80EEEEEvNT_6ParamsE,@"STO_CUDA_ENTRY STV_DEFAULT"
_ZN7cutlass13device_kernelIN5flash19FlashAttnFwdCombineIN4cute5tupleIJNS3_1CILi16EEENS5_ILi64EEEEEELi7ELi256ELi1ELb0ELb1ENS_10bfloat16_tEfNS_4arch4Sm80EEEEEvNT_6ParamsE:
        /* <DEDUP_REMOVED lines=57> */
.L_x_454:
        /* <DEDUP_REMOVED lines=25> */
.L_x_455:
        /* <DEDUP_REMOVED lines=101> */
.L_x_457:
        /* <DEDUP_REMOVED lines=14> */
[----:B------:R-:W-:Y:S05]  /*0c50*/  CALL.REL.NOINC `($__internal_14_$__cuda_sm20_div_u64) ;  /* 0x0000002800687944 */ /* 0x000fea0003c00000 */
[----:B------:R-:W-:Y:S05]  /*0c60*/  BRA `(.L_x_459) ;  /* 0x00000000004c7947 */ /* 0x000fea0003800000 */
.L_x_458:
        /* <DEDUP_REMOVED lines=19> */
.L_x_459:
[----:B------:R-:W-:Y:S02]  /*0da0*/  IADD3 R4, R7, -0x1, RZ ;  /* 0xffffffff07047810 */ /* 0x000fe40007ffe0ff */
[----:B------:R-:W-:-:S07]  /*0db0*/  MOV R9, R0 ;  /* 0x0000000000097202 */ /* 0x000fce0000000f00 */
.L_x_456:
        /* <DEDUP_REMOVED lines=184> */
.L_x_461:
[----:B------:R-:W-:Y:S05]  /*1940*/  BSYNC B0 ;  /* 0x0000000000007941 */ /* 0x000fea0003800000 */
.L_x_460:
        /* <DEDUP_REMOVED lines=203> */
.L_x_463:
[----:B------:R-:W-:Y:S05]  /*2600*/  BSYNC B0 ;  /* 0x0000000000007941 */ /* 0x000fea0003800000 */
.L_x_462:
        /* <DEDUP_REMOVED lines=35> */
.L_x_468:
        /* <DEDUP_REMOVED lines=142> */
.L_x_467:
[----:B------:R-:W-:Y:S05]  /*3120*/  BSYNC B0 ;  /* 0x0000000000007941 */ /* 0x000fea0003800000 */
.L_x_466:
[----:B------:R-:W-:Y:S05]  /*3130*/  @!P5 BRA `(.L_x_465) ;  /* 0x0000000000d0d947 */ /* 0x000fea0003800000 */
[----:B------:R-:W-:Y:S01]  /*3140*/  VIADD R4, R40, 0x3 ;  /* 0x0000000328047836 */ /* 0x000fe20000000000 */
[----:B-1----:R-:W-:Y:S01]  /*3150*/  MOV R20, 0x3 ;  /* 0x0000000300147802 */ /* 0x002fe20000000f00 */
[----:B------:R-:W-:-:S03]  /*3160*/  IMAD.MOV.U32 R6, RZ, RZ, RZ ;  /* 0x000000ffff067224 */ /* 0x000fc600078e00ff */
[----:B------:R-:W-:-:S07]  /*3170*/  SHF.R.S32.HI R7, RZ, 0x1f, R4 ;  /* 0x0000001fff077819 */ /* 0x000fce0000011404 */
.L_x_469:
        /* <DEDUP_REMOVED lines=48> */
.L_x_465:
[----:B------:R-:W-:Y:S05]  /*3480*/  BSYNC B1 ;  /* 0x0000000000017941 */ /* 0x000fea0003800000 */
.L_x_464:
        /* <DEDUP_REMOVED lines=23> */
        .weak           $__internal_14_$__cuda_sm20_div_u64
        .type           $__internal_14_$__cuda_sm20_div_u64,@function
        .size           $__internal_14_$__cuda_sm20_div_u64,(.L_x_1612 - $__internal_14_$__cuda_sm20_div_u64)
$__internal_14_$__cuda_sm20_div_u64:
        /* <DEDUP_REMOVED lines=60> */
[----:B------:R-:W-:Y:S06]  /*39c0*/  RET.REL.NODEC R2 `(_ZN7cutlass13device_kernelIN5flash19FlashAttnFwdCombineIN4cute5tupleIJNS3_1CILi16EEENS5_ILi64EEEEEELi7ELi256ELi1ELb0ELb1ENS_10bfloat16_tEfNS_4arch4Sm80EEEEEvNT_6ParamsE) ;  /* 0xffffffc4028c7950 */ /* 0x000fec0003c3ffff */
.L_x_470:
        /* <DEDUP_REMOVED lines=11> */
.L_x_1612:


//--------------------- .text._ZN7cutlass13device_kernelIN5flash19FlashAttnFwdCombineIN4cute5tupleIJNS3_1CILi16EEENS5_ILi64EEEEEELi6ELi256ELi1ELb0ELb1ENS_10bfloat16_tEfNS_4arch4Sm80EEEEEvNT_6ParamsE --------------------------
	.section	.text._ZN7cutlass13device_kernelIN5flash19FlashAttnFwdCombineIN4cute5tupleIJNS3_1CILi16EEENS5_ILi64EEEEEELi6ELi256ELi1ELb0ELb1ENS_10bfloat16_tEfNS_4arch4Sm80EEEEEvNT_6ParamsE,"ax",@progbits
	.align	128
.text._ZN7cutlass13device_kernelIN5flash19FlashAttnFwdCombineIN4cute5tupleIJNS3_1CILi16EEENS5_ILi64EEEEEELi6ELi256ELi1ELb0ELb1ENS_10bfloat16_tEfNS_4arch4Sm80EEEEEvNT_6ParamsE:
        .type           _ZN7cutlass13device_kernelIN5flash19FlashAttnFwdCombineIN4cute5tupleIJNS3_1CILi16EEENS5_ILi64EEEEEELi6ELi256ELi1ELb0ELb1ENS_10bfloat16_tEfNS_4arch4Sm80EEEEEvNT_6ParamsE,@function
        .size           _ZN7cutlass13device_kernelIN5flash19FlashAttnFwdCombineIN4cute5tupleIJNS3_1CILi16EEENS5_ILi64EEEEEELi6ELi256ELi1ELb0ELb1ENS_10bfloat16_tEfNS_4arch4Sm80EEEEEvNT_6ParamsE,(.L_x_1614 - _ZN7cutlass13device_kernelIN5flash19FlashAttnFwdCombineIN4cute5tupleIJNS3_1CILi16EEENS5_ILi64EEEEEELi6ELi256ELi1ELb0ELb1ENS_10bfloat16_tEfNS_4arch4Sm80EEEEEvNT_6ParamsE)
        .other          _ZN7cutlass13device_kernelIN5flash19FlashAttnFwdCombineIN4cute5tupleIJNS3_1CILi16EEENS5_ILi64EEEEEELi6ELi256ELi1ELb0ELb1ENS_10bfloat16_tEfNS_4arch4Sm80EEEEEvNT_6ParamsE,@"STO_CUDA_ENTRY STV_DEFAULT"
_ZN7cutlass13device_kernelIN5flash19FlashAttnFwdCombineIN4cute5tupleIJNS3_1CILi16EEENS5_ILi64EEEEEELi6ELi256ELi1ELb0ELb1ENS_10bfloat16_tEfNS_4arch4Sm80EEEEEvNT_6ParamsE:
        /* <DEDUP_REMOVED lines=57> */
.L_x_471:
        /* <DEDUP_REMOVED lines=25> */
.L_x_472:
        /* <DEDUP_REMOVED lines=101> */
.L_x_474:
        /* <DEDUP_REMOVED lines=14> */
[----:B------:R-:W-:Y:S05]  /*0c50*/  CALL.REL.NOINC `($__internal_15_$__cuda_sm20_div_u64) ;  /* 0x00000020009c7944 */ /* 0x000fea0003c00000 */
[----:B------:R-:W-:Y:S05]  /*0c60*/  BRA `(.L_x_476) ;  /* 0x00000000004c7947 */ /* 0x000fea0003800000 */
.L_x_475:
        /* <DEDUP_REMOVED lines=19> */
.L_x_476:
[----:B------:R-:W-:Y:S02]  /*0da0*/  IADD3 R4, R7, -0x1, RZ ;  /* 0xffffffff07047810 */ /* 0x000fe40007ffe0ff */
[----:B------:R-:W-:-:S03]  /*0db0*/  MOV R9, R0 ;  /* 0x0000000000097202 */ /* 0x000fc60000000f00 */
.L_x_473:
        /* <DEDUP_REMOVED lines=106> */
.L_x_478:
[----:B------:R-:W-:Y:S05]  /*1460*/  BSYNC B0 ;  /* 0x0000000000007941 */ /* 0x000fea0003800000 */
.L_x_477:
        /* <DEDUP_REMOVED lines=169> */
.L_x_480:
[----:B------:R-:W-:Y:S05]  /*1f00*/  BSYNC B0 ;  /* 0x0000000000007941 */ /* 0x000fea0003800000 */
.L_x_479:
        /* <DEDUP_REMOVED lines=32> */
.L_x_485:
        /* <DEDUP_REMOVED lines=142> */
.L_x_484:
[----:B------:R-:W-:Y:S05]  /*29f0*/  BSYNC B0 ;  /* 0x0000000000007941 */ /* 0x000fea0003800000 */
.L_x_483:
[----:B------:R-:W-:Y:S05]  /*2a00*/  @!P5 BRA `(.L_x_482) ;  /* 0x0000000000d0d947 */ /* 0x000fea0003800000 */
[----:B------:R-:W-:Y:S01]  /*2a10*/  VIADD R4, R40, 0x3 ;  /* 0x0000000328047836 */ /* 0x000fe20000000000 */
[----:B------:R-:W-:Y:S01]  /*2a20*/  HFMA2.MMA R20, -RZ, RZ, 0, 1.78813934326171875e-07 ;  /* 0x00000003ff147435 */ /* 0x000fe200000001ff */
[----:B-1----:R-:W-:-:S03]  /*2a30*/  IMAD.MOV.U32 R6, RZ, RZ, RZ ;  /* 0x000000ffff067224 */ /* 0x002fc600078e00ff */
[----:B------:R-:W-:-:S07]  /*2a40*/  SHF.R.S32.HI R7, RZ, 0x1f, R4 ;  /* 0x0000001fff077819 */ /* 0x000fce0000011404 */
.L_x_486:
        /* <DEDUP_REMOVED lines=48> */
.L_x_482:
[----:B------:R-:W-:Y:S05]  /*2d50*/  BSYNC B1 ;  /* 0x0000000000017941 */ /* 0x000fea0003800000 */
.L_x_481:
        /* <DEDUP_REMOVED lines=23> */
        .weak           $__internal_15_$__cuda_sm20_div_u64
        .type           $__internal_15_$__cuda_sm20_div_u64,@function
        .size           $__internal_15_$__cuda_sm20_div_u64,(.L_x_1614 - $__internal_15_$__cuda_sm20_div_u64)
$__internal_15_$__cuda_sm20_div_u64:
        /* <DEDUP_REMOVED lines=60> */
[----:B------:R-:W-:Y:S06]  /*3290*/  RET.REL.NODEC R2 `(_ZN7cutlass13device_kernelIN5flash19FlashAttnFwdCombineIN4cute5tupleIJNS3_1CILi16EEENS5_ILi64EEEEEELi6ELi256ELi1ELb0ELb1ENS_10bfloat16_tEfNS_4arch4Sm80EEEEEvNT_6ParamsE) ;  /* 0xffffffcc02587950 */ /* 0x000fec0003c3ffff */
.L_x_487:
        /* <DEDUP_REMOVED lines=14> */
.L_x_1614:


//--------------------- .text._ZN7cutlass13device_kernelIN5flash19FlashAttnFwdCombineIN4cute5tupleIJNS3_1CILi16EEENS5_ILi64EEEEEELi5ELi256ELi1ELb0ELb1ENS_10bfloat16_tEfNS_4arch4Sm80EEEEEvNT_6ParamsE --------------------------
	.section	.text._ZN7cutlass13device_kernelIN5flash19FlashAttnFwdCombineIN4cute5tupleIJNS3_1CILi16EEENS5_ILi64EEEEEELi5ELi256ELi1ELb0ELb1ENS_10bfloat16_tEfNS_4arch4Sm80EEEEEvNT_6ParamsE,"ax",@progbits
	.align	128
.text._ZN7cutlass13device_kernelIN5flash19FlashAttnFwdCombineIN4cute5tupleIJNS3_1CILi16EEENS5_ILi64EEEEEELi5ELi256ELi1ELb0ELb1ENS_10bfloat16_tEfNS_4arch4Sm80EEEEEvNT_6ParamsE:
        .type           _ZN7cutlass13device_kernelIN5flash19FlashAttnFwdCombineIN4cute5tupleIJNS3_1CILi16EEENS5_ILi64EEEEEELi5ELi256ELi1ELb0ELb1ENS_10bfloat16_tEfNS_4arch4Sm80EEEEEvNT_6ParamsE,@function
        .size           _ZN7cutlass13device_kernelIN5flash19FlashAttnFwdCombineIN4cute5tupleIJNS3_1CILi16EEENS5_ILi64EEEEEELi5ELi256ELi1ELb0ELb1ENS_10bfloat16_tEfNS_4arch4Sm80EEEEEvNT_6ParamsE,(.L_x_1616 - _ZN7cutlass13device_kernelIN5flash19FlashAttnFwdCombineIN4cute5tupleIJNS3_1CILi16EEENS5_ILi64EEEEEELi5ELi256ELi1ELb0ELb1ENS_10bfloat16_tEfNS_4arch4Sm80EEEEEvNT_6ParamsE)
        .other          _ZN7cutlass13device_kernelIN5flash19FlashAttnFwdCombineIN4cute5tupleIJNS3_1CILi16EEENS5_ILi64EEEEEELi5ELi256ELi1ELb0ELb1ENS_10bfloat16_tEfNS_4arch4Sm80EEEEEvNT_6ParamsE,@"STO_CUDA_ENTRY STV_DEFAULT"
_ZN7cutlass13device_kernelIN5flash19FlashAttnFwdCombineIN4cute5tupleIJNS3_1CILi16EEENS5_ILi64EEEEEELi5ELi256ELi1ELb0ELb1ENS_10bfloat16_tEfNS_4arch4Sm80EEEEEvNT_6ParamsE:
        /* <DEDUP_REMOVED lines=57> */
.L_x_488:
        /* <DEDUP_REMOVED lines=25> */
.L_x_489:
        /* <DEDUP_REMOVED lines=101> */
.L_x_491:
        /* <DEDUP_REMOVED lines=14> */
[----:B------:R-:W-:Y:S05]  /*0c50*/  CALL.REL.NOINC `($__internal_16_$__cuda_sm20_div_u64) ;  /* 0x0000001c00bc7944 */ /* 0x000fea0003c00000 */
[----:B------:R-:W-:Y:S05]  /*0c60*/  BRA `(.L_x_493) ;  /* 0x00000000004c7947 */ /* 0x000fea0003800000 */
.L_x_492:
        /* <DEDUP_REMOVED lines=19> */
.L_x_493:
[----:B------:R-:W-:Y:S02]  /*0da0*/  IADD3 R4, R7, -0x1, RZ ;  /* 0xffffffff07047810 */ /* 0x000fe40007ffe0ff */
[----:B------:R-:W-:-:S03]  /*0db0*/  MOV R9, R0 ;  /* 0x0000000000097202 */ /* 0x000fc60000000f00 */
.L_x_490:
        /* <DEDUP_REMOVED lines=70> */
.L_x_495:
[----:B------:R-:W-:Y:S05]  /*1220*/  BSYNC B0 ;  /* 0x0000000000007941 */ /* 0x000fea0003800000 */
.L_x_494:
        /* <DEDUP_REMOVED lines=152> */
.L_x_497:
[----:B------:R-:W-:Y:S05]  /*1bb0*/  BSYNC B0 ;  /* 0x0000000000007941 */ /* 0x000fea0003800000 */
.L_x_496:
        /* <DEDUP_REMOVED lines=29> */
.L_x_502:
        /* <DEDUP_REMOVED lines=142> */
.L_x_501:
[----:B------:R-:W-:Y:S05]  /*2670*/  BSYNC B0 ;  /* 0x0000000000007941 */ /* 0x000fea0003800000 */
.L_x_500:
[----:B------:R-:W-:Y:S05]  /*2680*/  @!P5 BRA `(.L_x_499) ;  /* 0x0000000000d0d947 */ /* 0x000fea0003800000 */
[----:B------:R-:W-:Y:S01]  /*2690*/  VIADD R4, R40, 0x3 ;  /* 0x0000000328047836 */ /* 0x000fe20000000000 */
[----:B-1----:R-:W-:Y:S01]  /*26a0*/  MOV R20, 0x3 ;  /* 0x0000000300147802 */ /* 0x002fe20000000f00 */
[----:B------:R-:W-:-:S03]  /*26b0*/  IMAD.MOV.U32 R6, RZ, RZ, RZ ;  /* 0x000000ffff067224 */ /* 0x000fc600078e00ff */
[----:B------:R-:W-:-:S07]  /*26c0*/  SHF.R.S32.HI R7, RZ, 0x1f, R4 ;  /* 0x0000001fff077819 */ /* 0x000fce0000011404 */
.L_x_503:
        /* <DEDUP_REMOVED lines=48> */
.L_x_499:
[----:B------:R-:W-:Y:S05]  /*29d0*/  BSYNC B1 ;  /* 0x0000000000017941 */ /* 0x000fea0003800000 */
.L_x_498:
        /* <DEDUP_REMOVED lines=23> */
        .weak           $__internal_16_$__cuda_sm20_div_u64
        .type           $__internal_16_$__cuda_sm20_div_u64,@function
        .size           $__internal_16_$__cuda_sm20_div_u64,(.L_x_1616 - $__internal_16_$__cuda_sm20_div_u64)
$__internal_16_$__cuda_sm20_div_u64:
        /* <DEDUP_REMOVED lines=60> */
[----:B------:R-:W-:Y:S06]  /*2f10*/  RET.REL.NODEC R2 `(_ZN7cutlass13device_kernelIN5flash19FlashAttnFwdCombineIN4cute5tupleIJNS3_1CILi16EEENS5_ILi64EEEEEELi5ELi256ELi1ELb0ELb1ENS_10bfloat16_tEfNS_4arch4Sm80EEEEEvNT_6ParamsE) ;  /* 0xffffffd002387950 */ /* 0x000fec0003c3ffff */
.L_x_504:
        /* <DEDUP_REMOVED lines=14> */
.L_x_1616:


//--------------------- .text._ZN7cutlass13device_kernelIN5flash19FlashAttnFwdCombineIN4cute5tupleIJNS3_1CILi16EEENS5_ILi64EEEEEELi4ELi256ELi1ELb0ELb1ENS_10bfloat16_tEfNS_4arch4Sm80EEEEEvNT_6ParamsE --------------------------
	.section	.text._ZN7cutlass13device_kernelIN5flash19FlashAttnFwdCombineIN4cute5tupleIJNS3_1CILi16EEENS5_ILi64EEEEEELi4ELi256ELi1ELb0ELb1ENS_10bfloat16_tEfNS_4arch4Sm80EEEEEvNT_6ParamsE,"ax",@progbits
	.align	128
.text._ZN7cutlass13device_kernelIN5flash19FlashAttnFwdCombineIN4cute5tupleIJNS3_1CILi16EEENS5_ILi64EEEEEELi4ELi256ELi1ELb0ELb1ENS_10bfloat16_tEfNS_4arch4Sm80EEEEEvNT_6ParamsE:
        .type           _ZN7cutlass13device_kernelIN5flash19FlashAttnFwdCombineIN4cute5tupleIJNS3_1CILi16EEENS5_ILi64EEEEEELi4ELi256ELi1ELb0ELb1ENS_10bfloat16_tEfNS_4arch4Sm80EEEEEvNT_6ParamsE,@function
        .size           _ZN7cutlass13device_kernelIN5flash19FlashAttnFwdCombineIN4cute5tupleIJNS3_1CILi16EEENS5_ILi64EEEEEELi4ELi256ELi1ELb0ELb1ENS_10bfloat16_tEfNS_4arch4Sm80EEEEEvNT_6ParamsE,(.L_x_1618 - _ZN7cutlass13device_kernelIN5flash19FlashAttnFwdCombineIN4cute5tupleIJNS3_1CILi16EEENS5_ILi64EEEEEELi4ELi256ELi1ELb0ELb1ENS_10bfloat16_tEfNS_4arch4Sm80EEEEEvNT_6ParamsE)
        .other          _ZN7cutlass13device_kernelIN5flash19FlashAttnFwdCombineIN4cute5tupleIJNS3_1CILi16EEENS5_ILi64EEEEEELi4ELi256ELi1ELb0ELb1ENS_10bfloat16_tEfNS_4arch4Sm80EEEEEvNT_6ParamsE,@"STO_CUDA_ENTRY STV_DEFAULT"
_ZN7cutlass13device_kernelIN5flash19FlashAttnFwdCombineIN4cute5tupleIJNS3_1CILi16EEENS5_ILi64EEEEEELi4ELi256ELi1ELb0ELb1ENS_10bfloat16_tEfNS_4arch4Sm80EEEEEvNT_6ParamsE:
        /* <DEDUP_REMOVED lines=57> */
.L_x_505:
        /* <DEDUP_REMOVED lines=25> */
.L_x_506:
        /* <DEDUP_REMOVED lines=101> */
.L_x_508:
        /* <DEDUP_REMOVED lines=14> */
[----:B------:R-:W-:Y:S05]  /*0c50*/  CALL.REL.NOINC `($__internal_17_$__cuda_sm20_div_u64) ;  /* 0x0000001c004c7944 */ /* 0x000fea0003c00000 */
[----:B------:R-:W-:Y:S05]  /*0c60*/  BRA `(.L_x_510) ;  /* 0x00000000004c7947 */ /* 0x000fea0003800000 */
.L_x_509:
        /* <DEDUP_REMOVED lines=19> */
.L_x_510:
[----:B------:R-:W-:Y:S02]  /*0da0*/  IADD3 R4, R7, -0x1, RZ ;  /* 0xffffffff07047810 */ /* 0x000fe40007ffe0ff */
[----:B------:R-:W-:-:S07]  /*0db0*/  MOV R9, R0 ;  /* 0x0000000000097202 */ /* 0x000fce0000000f00 */
.L_x_507:
        /* <DEDUP_REMOVED lines=52> */
.L_x_512:
[----:B------:R-:W-:Y:S05]  /*1100*/  BSYNC B0 ;  /* 0x0000000000007941 */ /* 0x000fea0003800000 */
.L_x_511:
        /* <DEDUP_REMOVED lines=143> */
.L_x_514:
[----:B------:R-:W-:Y:S05]  /*1a00*/  BSYNC B0 ;  /* 0x0000000000007941 */ /* 0x000fea0003800000 */
.L_x_513:
        /* <DEDUP_REMOVED lines=28> */
.L_x_519:
        /* <DEDUP_REMOVED lines=142> */
.L_x_518:
[----:B------:R-:W-:Y:S05]  /*24b0*/  BSYNC B0 ;  /* 0x0000000000007941 */ /* 0x000fea0003800000 */
.L_x_517:
[----:B------:R-:W-:Y:S05]  /*24c0*/  @!P5 BRA `(.L_x_516) ;  /* 0x0000000000d0d947 */ /* 0x000fea0003800000 */
[----:B------:R-:W-:Y:S01]  /*24d0*/  VIADD R4, R40, 0x3 ;  /* 0x0000000328047836 */ /* 0x000fe20000000000 */
[----:B------:R-:W-:Y:S01]  /*24e0*/  MOV R20, 0x3 ;  /* 0x0000000300147802 */ /* 0x000fe20000000f00 */
[----:B-1----:R-:W-:-:S03]  /*24f0*/  IMAD.MOV.U32 R6, RZ, RZ, RZ ;  /* 0x000000ffff067224 */ /* 0x002fc600078e00ff */
[----:B------:R-:W-:-:S07]  /*2500*/  SHF.R.S32.HI R7, RZ, 0x1f, R4 ;  /* 0x0000001fff077819 */ /* 0x000fce0000011404 */
.L_x_520:
        /* <DEDUP_REMOVED lines=48> */
.L_x_516:
[----:B------:R-:W-:Y:S05]  /*2810*/  BSYNC B1 ;  /* 0x0000000000017941 */ /* 0x000fea0003800000 */
.L_x_515:
        /* <DEDUP_REMOVED lines=23> */
        .weak           $__internal_17_$__cuda_sm20_div_u64
        .type           $__internal_17_$__cuda_sm20_div_u64,@function
        .size           $__internal_17_$__cuda_sm20_div_u64,(.L_x_1618 - $__internal_17_$__cuda_sm20_div_u64)
$__internal_17_$__cuda_sm20_div_u64:
        /* <DEDUP_REMOVED lines=60> */
[----:B------:R-:W-:Y:S06]  /*2d50*/  RET.REL.NODEC R2 `(_ZN7cutlass13device_kernelIN5flash19FlashAttnFwdCombineIN4cute5tupleIJNS3_1CILi16EEENS5_ILi64EEEEEELi4ELi256ELi1ELb0ELb1ENS_10bfloat16_tEfNS_4arch4Sm80EEEEEvNT_6ParamsE) ;  /* 0xffffffd002a87950 */ /* 0x000fec0003c3ffff */
.L_x_521:
        /* <DEDUP_REMOVED lines=10> */
.L_x_1618:


//--------------------- .text._ZN7cutlass13device_kernelIN5flash19FlashAttnFwdCombineIN4cute5tupleIJNS3_1CILi8EEENS5_ILi128EEEEEELi8ELi256ELi1ELb0ELb0ENS_6half_tEfNS_4arch4Sm90EEEEEvNT_6ParamsE --------------------------
	.section	.text._ZN7cutlass13device_kernelIN5flash19FlashAttnFwdCombineIN4cute5tupleIJNS3_1CILi8EEENS5_ILi128EEEEEELi8ELi256ELi1ELb0ELb0ENS_6half_tEfNS_4arch4Sm90EEEEEvNT_6ParamsE,"ax",@progbits
	.align	128
.text._ZN7cutlass13device_kernelIN5flash19FlashAttnFwdCombineIN4cute5tupleIJNS3_1CILi8EEENS5_ILi128EEEEEELi8ELi256ELi1ELb0ELb0ENS_6half_tEfNS_4arch4Sm90EEEEEvNT_6ParamsE:
        .type           _ZN7cutlass13device_kernelIN5flash19FlashAttnFwdCombineIN4cute5tupleIJNS3_1CILi8EEENS5_ILi128EEEEEELi8ELi256ELi1ELb0ELb0ENS_6half_tEfNS_4arch4Sm90EEEEEvNT_6ParamsE,@function
        .size           _ZN7cutlass13device_kernelIN5flash19FlashAttnFwdCombineIN4cute5tupleIJNS3_1CILi8EEENS5_ILi128EEEEEELi8ELi256ELi1ELb0ELb0ENS_6half_tEfNS_4arch4Sm90EEEEEvNT_6ParamsE,(.L_x_1620 - _ZN7cutlass13device_kernelIN5flash19FlashAttnFwdCombineIN4cute5tupleIJNS3_1CILi8EEENS5_ILi128EEEEEELi8ELi256ELi1ELb0ELb0ENS_6half_tEfNS_4arch4Sm90EEEEEvNT_6ParamsE)
        .other          _ZN7cutlass13device_kernelIN5flash19FlashAttnFwdCombineIN4cute5tupleIJNS3_1CILi8EEENS5_ILi128EEEEEELi8ELi256ELi1ELb0ELb0ENS_6half_tEfNS_4arch4Sm90EEEEEvNT_6ParamsE,@"STO_CUDA_ENTRY STV_DEFAULT"
_ZN7cutlass13device_kernelIN5flash19FlashAttnFwdCombineIN4cute5tupleIJNS3_1CILi8EEENS5_ILi128EEEEEELi8ELi256ELi1ELb0ELb0ENS_6half_tEfNS_4arch4Sm90EEEEEvNT_6ParamsE:
        /* <DEDUP_REMOVED lines=58> */
.L_x_522:
        /* <DEDUP_REMOVED lines=212> */
.L_x_524:
[----:B------:R-:W-:Y:S05]  /*10e0*/  BSYNC B0 ;  /* 0x0000000000007941 */ /* 0x000fea0003800000 */
.L_x_523:
        /* <DEDUP_REMOVED lines=228> */
.L_x_526:
[----:B------:R-:W-:Y:S05]  /*1f30*/  BSYNC B0 ;  /* 0x0000000000007941 */ /* 0x000fea0003800000 */
.L_x_525:
        /* <DEDUP_REMOVED lines=36> */
.L_x_531:
        /* <DEDUP_REMOVED lines=142> */
.L_x_530:
[----:B------:R-:W-:Y:S05]  /*2a60*/  BSYNC B0 ;  /* 0x0000000000007941 */ /* 0x000fea0003800000 */
.L_x_529:
[----:B------:R-:W-:Y:S05]  /*2a70*/  @!P5 BRA `(.L_x_528) ;  /* 0x0000000000d0d947 */ /* 0x000fea0003800000 */
[----:B------:R-:W-:Y:S01]  /*2a80*/  VIADD R6, R48, 0x3 ;  /* 0x0000000330067836 */ /* 0x000fe20000000000 */
[----:B------:R-:W-:Y:S01]  /*2a90*/  MOV R26, 0x3 ;  /* 0x00000003001a7802 */ /* 0x000fe20000000f00 */
[----:B------:R-:W-:-:S03]  /*2aa0*/  IMAD.MOV.U32 R20, RZ, RZ, RZ ;  /* 0x000000ffff147224 */ /* 0x000fc600078e00ff */
[----:B------:R-:W-:-:S07]  /*2ab0*/  SHF.R.S32.HI R15, RZ, 0x1f, R6 ;  /* 0x0000001fff0f7819 */ /* 0x000fce0000011406 */
.L_x_532:
        /* <DEDUP_REMOVED lines=48> */
.L_x_528:
[----:B------:R-:W-:Y:S05]  /*2dc0*/  BSYNC B1 ;  /* 0x0000000000017941 */ /* 0x000fea0003800000 */
.L_x_527:
[----:B------:R-:W-:Y:S05]  /*2dd0*/  @P4 EXIT ;  /* 0x000000000000494d */ /* 0x000fea0003800000 */
[----:B------:R-:W2:Y:S01]  /*2de0*/  S2R R3, SR_CTAID.Y ;  /* 0x0000000000037919 */ /* 0x000ea20000002600 */
[----:B------:R-:W-:Y:S01]  /*2df0*/  ULDC.64 UR4, c[0x0][0x288] ;  /* 0x0000a20000047ab9 */ /* 0x000fe20000000a00 */
[----:B------:R-:W-:Y:S01]  /*2e00*/  SHF.R.S32.HI R0, RZ, 0x1f, R5 ;  /* 0x0000001fff007819 */ /* 0x000fe20000011405 */
[----:B------:R-:W-:Y:S01]  /*2e10*/  IMAD R36, R36, UR4, RZ ;  /* 0x0000000424247c24 */ /* 0x000fe2000f8e02ff */
[----:B------:R-:W-:-:S03]  /*2e20*/  F2FP.F16.F32.PACK_AB R2, R11, R9 ;  /* 0x000000090b02723e */ /* 0x000fc600000000ff */
[----:B------:R-:W-:Y:S01]  /*2e30*/  IMAD R36, R37, UR5, R36 ;  /* 0x0000000525247c24 */ /* 0x000fe2000f8e0224 */
[----:B--2---:R-:W-:-:S04]  /*2e40*/  SHF.L.U32 R3, R3, 0x7, RZ ;  /* 0x0000000703037819 */ /* 0x004fc800000006ff */
[----:B------:R-:W-:-:S04]  /*2e50*/  IADD3 R14, P0, R14, R3, RZ ;  /* 0x000000030e0e7210 */ /* 0x000fc80007f1e0ff */
[----:B------:R-:W-:Y:S02]  /*2e60*/  LEA.HI.X.SX32 R15, R3, R38, 0x1, P0 ;  /* 0x00000026030f7211 */ /* 0x000fe400000f0eff */
[----:B------:R-:W-:Y:S01]  /*2e70*/  F2FP.F16.F32.PACK_AB R3, R12, R10 ;  /* 0x0000000a0c03723e */ /* 0x000fe200000000ff */
        /* <DEDUP_REMOVED lines=17> */
.L_x_533:
        /* <DEDUP_REMOVED lines=15> */
.L_x_1620:


//--------------------- .text._ZN7cutlass13device_kernelIN5flash19FlashAttnFwdCombineIN4cute5tupleIJNS3_1CILi8EEENS5_ILi128EEEEEELi7ELi256ELi1ELb0ELb0ENS_6half_tEfNS_4arch4Sm90EEEEEvNT_6ParamsE --------------------------
	.section	.text._ZN7cutlass13device_kernelIN5flash19FlashAttnFwdCombineIN4cute5tupleIJNS3_1CILi8EEENS5_ILi128EEEEEELi7ELi256ELi1ELb0ELb0ENS_6half_tEfNS_4arch4Sm90EEEEEvNT_6ParamsE,"ax",@progbits
	.align	128
.text._ZN7cutlass13device_kernelIN5flash19FlashAttnFwdCombineIN4cute5tupleIJNS3_1CILi8EEENS5_ILi128EEEEEELi7ELi256ELi1ELb0ELb0ENS_6half_tEfNS_4arch4Sm90EEEEEvNT_6ParamsE:
        .type           _ZN7cutlass13device_kernelIN5flash19FlashAttnFwdCombineIN4cute5tupleIJNS3_1CILi8EEENS5_ILi128EEEEEELi7ELi256ELi1ELb0ELb0ENS_6half_tEfNS_4arch4Sm90EEEEEvNT_6ParamsE,@function
        .size           _ZN7cutlass13device_kernelIN5flash19FlashAttnFwdCombineIN4cute5tupleIJNS3_1CILi8EEENS5_ILi128EEEEEELi7ELi256ELi1ELb0ELb0ENS_6half_tEfNS_4arch4Sm90EEEEEvNT_6ParamsE,(.L_x_1621 - _ZN7cutlass13device_kernelIN5flash19FlashAttnFwdCombineIN4cute5tupleIJNS3_1CILi8EEENS5_ILi128EEEEEELi7ELi256ELi1ELb0ELb0ENS_6half_tEfNS_4arch4Sm90EEEEEvNT_6ParamsE)
        .other          _ZN7cutlass13device_kernelIN5flash19FlashAttnFwdCombineIN4cute5tupleIJNS3_1CILi8EEENS5_ILi128EEEEEELi7ELi256ELi1ELb0ELb0ENS_6half_tEfNS_4arch4Sm90EEEEEvNT_6ParamsE,@"STO_CUDA_ENTRY STV_DEFAULT"
_ZN7cutlass13device_kernelIN5flash19FlashAttnFwdCombineIN4cute5tupleIJNS3_1CILi8EEENS5_ILi128EEEEEELi7ELi256ELi1ELb0ELb0ENS_6half_tEfNS_4arch4Sm90EEEEEvNT_6ParamsE:
        /* <DEDUP_REMOVED lines=58> */
.L_x_534:
        /* <DEDUP_REMOVED lines=144> */
.L_x_536:
[----:B------:R-:W-:Y:S05]  /*0ca0*/  BSYNC B0 ;  /* 0x0000000000007941 */ /* 0x000fea0003800000 */
.L_x_535:
        /* <DEDUP_REMOVED lines=192> */
.L_x_538:
[----:B------:R-:W-:Y:S05]  /*18b0*/  BSYNC B0 ;  /* 0x0000000000007941 */ /* 0x000fea0003800000 */
.L_x_537:
        /* <DEDUP_REMOVED lines=32> */
.L_x_543:
        /* <DEDUP_REMOVED lines=142> */
.L_x_542:
[----:B------:R-:W-:Y:S05]  /*23a0*/  BSYNC B0 ;  /* 0x0000000000007941 */ /* 0x000fea0003800000 */
.L_x_541:
[----:B------:R-:W-:Y:S05]  /*23b0*/  @!P5 BRA `(.L_x_540) ;  /* 0x0000000000d0d947 */ /* 0x000fea0003800000 */
[----:B------:R-:W-:Y:S01]  /*23c0*/  VIADD R4, R42, 0x3 ;  /* 0x000000032a047836 */ /* 0x000fe20000000000 */
[----:B------:R-:W-:Y:S01]  /*23d0*/  HFMA2.MMA R20, -RZ, RZ, 0, 1.78813934326171875e-07 ;  /* 0x00000003ff147435 */ /* 0x000fe200000001ff */
[----:B-1----:R-:W-:-:S03]  /*23e0*/  IMAD.MOV.U32 R6, RZ, RZ, RZ ;  /* 0x000000ffff067224 */ /* 0x002fc600078e00ff */
[----:B------:R-:W-:-:S07]  /*23f0*/  SHF.R.S32.HI R7, RZ, 0x1f, R4 ;  /* 0x0000001fff077819 */ /* 0x000fce0000011404 */
.L_x_544:
        /* <DEDUP_REMOVED lines=48> */
.L_x_540:
[----:B------:R-:W-:Y:S05]  /*2700*/  BSYNC B1 ;  /* 0x0000000000017941 */ /* 0x000fea0003800000 */
.L_x_539:
[----:B------:R-:W-:Y:S05]  /*2710*/  @P4 EXIT ;  /* 0x000000000000494d */ /* 0x000fea0003800000 */
[----:B------:R-:W2:Y:S01]  /*2720*/  S2R R0, SR_CTAID.Y ;  /* 0x0000000000007919 */ /* 0x000ea20000002600 */
[----:B------:R-:W-:Y:S01]  /*2730*/  ULDC.64 UR4, c[0x0][0x288] ;  /* 0x0000a20000047ab9 */ /* 0x000fe20000000a00 */
[----:B------:R-:W-:Y:S01]  /*2740*/  F2FP.F16.F32.PACK_AB R10, R10, R9 ;  /* 0x000000090a0a723e */ /* 0x000fe200000000ff */
[----:B------:R-:W-:Y:S01]  /*2750*/  IMAD R34, R34, UR4, RZ ;  /* 0x0000000422227c24 */ /* 0x000fe2000f8e02ff */
[----:B------:R-:W-:-:S03]  /*2760*/  F2FP.F16.F32.PACK_AB R11, R12, R11 ;  /* 0x0000000b0c0b723e */ /* 0x000fc600000000ff */
        /* <DEDUP_REMOVED lines=23> */
.L_x_545:
        /* <DEDUP_REMOVED lines=10> */
.L_x_1621:


//--------------------- .text._ZN7cutlass13device_kernelIN5flash19FlashAttnFwdCombineIN4cute5tupleIJNS3_1CILi8EEENS5_ILi128EEEEEELi6ELi256ELi1ELb0ELb0ENS_6half_tEfNS_4arch4Sm90EEEEEvNT_6ParamsE --------------------------
	.section	.text._ZN7cutlass13device_kernelIN5flash19FlashAttnFwdCombineIN4cute5tupleIJNS3_1CILi8EEENS5_ILi128EEEEEELi6ELi256ELi1ELb0ELb0ENS_6half_tEfNS_4arch4Sm90EEEEEvNT_6ParamsE,"ax",@progbits
	.align	128
.text._ZN7cutlass13device_kernelIN5flash19FlashAttnFwdCombineIN4cute5tupleIJNS3_1CILi8EEENS5_ILi128EEEEEELi6ELi256ELi1ELb0ELb0ENS_6half_tEfNS_4arch4Sm90EEEEEvNT_6ParamsE:
        .type           _ZN7cutlass13device_kernelIN5flash19FlashAttnFwdCombineIN4cute5tupleIJNS3_1CILi8EEENS5_ILi128EEEEEELi6ELi256ELi1ELb0ELb0ENS_6half_tEfNS_4arch4Sm90EEEEEvNT_6ParamsE,@function
        .size           _ZN7cutlass13device_kernelIN5flash19FlashAttnFwdCombineIN4cute5tupleIJNS3_1CILi8EEENS5_ILi128EEEEEELi6ELi256ELi1ELb0ELb0ENS_6half_tEfNS_4arch4Sm90EEEEEvNT_6ParamsE,(.L_x_1622 - _ZN7cutlass13device_kernelIN5flash19FlashAttnFwdCombineIN4cute5tupleIJNS3_1CILi8EEENS5_ILi128EEEEEELi6ELi256ELi1ELb0ELb0ENS_6half_tEfNS_4arch4Sm90EEEEEvNT_6ParamsE)
        .other          _ZN7cutlass13device_kernelIN5flash19FlashAttnFwdCombineIN4cute5tupleIJNS3_1CILi8EEENS5_ILi128EEEEEELi6ELi256ELi1ELb0ELb0ENS_6half_tEfNS_4arch4Sm90EEEEEvNT_6ParamsE,@"STO_CUDA_ENTRY STV_DEFAULT"
_ZN7cutlass13device_kernelIN5flash19FlashAttnFwdCombineIN4cute5tupleIJNS3_1CILi8EEENS5_ILi128EEEEEELi6ELi256ELi1ELb0ELb0ENS_6half_tEfNS_4arch4Sm90EEEEEvNT_6ParamsE:
        /* <DEDUP_REMOVED lines=58> */
.L_x_546:
        /* <DEDUP_REMOVED lines=94> */
.L_x_548:
[----:B------:R-:W-:Y:S05]  /*0980*/  BSYNC B0 ;  /* 0x0000000000007941 */ /* 0x000fea0003800000 */
.L_x_547:
        /* <DEDUP_REMOVED lines=170> */
.L_x_550:
[----:B------:R-:W-:Y:S05]  /*1430*/  BSYNC B0 ;  /* 0x0000000000007941 */ /* 0x000fea0003800000 */
.L_x_549:
        /* <DEDUP_REMOVED lines=29> */
.L_x_555:
        /* <DEDUP_REMOVED lines=142> */
.L_x_554:
[----:B------:R-:W-:Y:S05]  /*1ef0*/  BSYNC B0 ;  /* 0x0000000000007941 */ /* 0x000fea0003800000 */
.L_x_553:
[----:B------:R-:W-:Y:S05]  /*1f00*/  @!P5 BRA `(.L_x_552) ;  /* 0x0000000000d0d947 */ /* 0x000fea0003800000 */
[----:B------:R-:W-:Y:S01]  /*1f10*/  VIADD R4, R42, 0x3 ;  /* 0x000000032a047836 */ /* 0x000fe20000000000 */
[----:B------:R-:W-:Y:S01]  /*1f20*/  MOV R20, 0x3 ;  /* 0x0000000300147802 */ /* 0x000fe20000000f00 */
[----:B------:R-:W-:-:S03]  /*1f30*/  IMAD.MOV.U32 R6, RZ, RZ, RZ ;  /* 0x000000ffff067224 */ /* 0x000fc600078e00ff */
[----:B------:R-:W-:-:S07]  /*1f40*/  SHF.R.S32.HI R7, RZ, 0x1f, R4 ;  /* 0x0000001fff077819 */ /* 0x000fce0000011404 */
.L_x_556:
        /* <DEDUP_REMOVED lines=48> */
.L_x_552:
[----:B------:R-:W-:Y:S05]  /*2250*/  BSYNC B1 ;  /* 0x0000000000017941 */ /* 0x000fea0003800000 */
.L_x_551:
[----:B------:R-:W-:Y:S05]  /*2260*/  @P4 EXIT ;  /* 0x000000000000494d */ /* 0x000fea0003800000 */
[----:B------:R-:W1:Y:S01]  /*2270*/  S2R R0, SR_CTAID.Y ;  /* 0x0000000000007919 */ /* 0x000e620000002600 */
[----:B------:R-:W-:Y:S01]  /*2280*/  ULDC.64 UR4, c[0x0][0x288] ;  /* 0x0000a20000047ab9 */ /* 0x000fe20000000a00 */
[----:B------:R-:W-:Y:S01]  /*2290*/  F2FP.F16.F32.PACK_AB R8, R12, R11 ;  /* 0x0000000b0c08723e */ /* 0x000fe200000000ff */
[----:B------:R-:W-:Y:S01]  /*22a0*/  IMAD R34, R34, UR4, RZ ;  /* 0x0000000422227c24 */ /* 0x000fe2000f8e02ff */
[----:B------:R-:W-:-:S03]  /*22b0*/  F2FP.F16.F32.PACK_AB R9, R9, R10 ;  /* 0x0000000a0909723e */ /* 0x000fc600000000ff */
        /* <DEDUP_REMOVED lines=23> */
.L_x_557:
        /* <DEDUP_REMOVED lines=13> */
.L_x_1622:


//--------------------- .text._ZN7cutlass13device_kernelIN5flash19FlashAttnFwdCombineIN4cute5tupleIJNS3_1CILi8EEENS5_ILi128EEEEEELi5ELi256ELi1ELb0ELb0ENS_6half_tEfNS_4arch4Sm90EEEEEvNT_6ParamsE --------------------------
	.section	.text._ZN7cutlass13device_kernelIN5flash19FlashAttnFwdCombineIN4cute5tupleIJNS3_1CILi8EEENS5_ILi128EEEEEELi5ELi256ELi1ELb0ELb0ENS_6half_tEfNS_4arch4Sm90EEEEEvNT_6ParamsE,"ax",@progbits
	.align	128
.text._ZN7cutlass13device_kernelIN5flash19FlashAttnFwdCombineIN4cute5tupleIJNS3_1CILi8EEENS5_ILi128EEEEEELi5ELi256ELi1ELb0ELb0ENS_6half_tEfNS_4arch4Sm90EEEEEvNT_6ParamsE:
        .type           _ZN7cutlass13device_kernelIN5flash19FlashAttnFwdCombineIN4cute5tupleIJNS3_1CILi8EEENS5_ILi128EEEEEELi5ELi256ELi1ELb0ELb0ENS_6half_tEfNS_4arch4Sm90EEEEEvNT_6ParamsE,@function
        .size           _ZN7cutlass13device_kernelIN5flash19FlashAttnFwdCombineIN4cute5tupleIJNS3_1CILi8EEENS5_ILi128EEEEEELi5ELi256ELi1ELb0ELb0ENS_6half_tEfNS_4arch4Sm90EEEEEvNT_6ParamsE,(.L_x_1623 - _ZN7cutlass13device_kernelIN5flash19FlashAttnFwdCombineIN4cute5tupleIJNS3_1CILi8EEENS5_ILi128EEEEEELi5ELi256ELi1ELb0ELb0ENS_6half_tEfNS_4arch4Sm90EEEEEvNT_6ParamsE)
        .other          _ZN7cutlass13device_kernelIN5flash19FlashAttnFwdCombineIN4cute5tupleIJNS3_1CILi8EEENS5_ILi128EEEEEELi5ELi256ELi1ELb0ELb0ENS_6half_tEfNS_4arch4Sm90EEEEEvNT_6ParamsE,@"STO_CUDA_ENTRY STV_DEFAULT"
_ZN7cutlass13device_kernelIN5flash19FlashAttnFwdCombineIN4cute5tupleIJNS3_1CILi8EEENS5_ILi128EEEEEELi5ELi256ELi1ELb0ELb0ENS_6half_tEfNS_4arch4Sm90EEEEEvNT_6ParamsE:
        /* <DEDUP_REMOVED lines=58> */
.L_x_558:
        /* <DEDUP_REMOVED lines=67> */
.L_x_560:
[----:B------:R-:W-:Y:S05]  /*07d0*/  BSYNC B0 ;  /* 0x0000000000007941 */ /* 0x000fea0003800000 */
.L_x_559:
        /* <DEDUP_REMOVED lines=157> */
.L_x_562:
[----:B------:R-:W-:Y:S05]  /*11b0*/  BSYNC B0 ;  /* 0x0000000000007941 */ /* 0x000fea0003800000 */
.L_x_561:
        /* <DEDUP_REMOVED lines=28> */
.L_x_567:
        /* <DEDUP_REMOVED lines=142> */
.L_x_566:
[----:B------:R-:W-:Y:S05]  /*1c60*/  BSYNC B0 ;  /* 0x0000000000007941 */ /* 0x000fea0003800000 */
.L_x_565:
[----:B------:R-:W-:Y:S05]  /*1c70*/  @!P5 BRA `(.L_x_564) ;  /* 0x0000000000d0d947 */ /* 0x000fea0003800000 */
[----:B------:R-:W-:Y:S01]  /*1c80*/  VIADD R4, R42, 0x3 ;  /* 0x000000032a047836 */ /* 0x000fe20000000000 */
[----:B------:R-:W-:Y:S01]  /*1c90*/  MOV R20, 0x3 ;  /* 0x0000000300147802 */ /* 0x000fe20000000f00 */
[----:B------:R-:W-:-:S03]  /*1ca0*/  IMAD.MOV.U32 R6, RZ, RZ, RZ ;  /* 0x000000ffff067224 */ /* 0x000fc600078e00ff */
[----:B------:R-:W-:-:S07]  /*1cb0*/  SHF.R.S32.HI R7, RZ, 0x1f, R4 ;  /* 0x0000001fff077819 */ /* 0x000fce0000011404 */
.L_x_568:
        /* <DEDUP_REMOVED lines=48> */
.L_x_564:
[----:B------:R-:W-:Y:S05]  /*1fc0*/  BSYNC B1 ;  /* 0x0000000000017941 */ /* 0x000fea0003800000 */
.L_x_563:
        /* <DEDUP_REMOVED lines=29> */
.L_x_569:
        /* <DEDUP_REMOVED lines=14> */
.L_x_1623:


//--------------------- .text._ZN7cutlass13device_kernelIN5flash19FlashAttnFwdCombineIN4cute5tupleIJNS3_1CILi8EEENS5_ILi128EEEEEELi8ELi256ELi1ELb0ELb1ENS_6half_tEfNS_4arch4Sm90EEEEEvNT_6ParamsE --------------------------
	.section	.text._ZN7cutlass13device_kernelIN5flash19FlashAttnFwdCombineIN4cute5tupleIJNS3_1CILi8EEENS5_ILi128EEEEEELi8ELi256ELi1ELb0ELb1ENS_6half_tEfNS_4arch4Sm90EEEEEvNT_6ParamsE,"ax",@progbits
	.align	128
.text._ZN7cutlass13device_kernelIN5flash19FlashAttnFwdCombineIN4cute5tupleIJNS3_1CILi8EEENS5_ILi128EEEEEELi8ELi256ELi1ELb0ELb1ENS_6half_tEfNS_4arch4Sm90EEEEEvNT_6ParamsE:
        .type           _ZN7cutlass13device_kernelIN5flash19FlashAttnFwdCombineIN4cute5tupleIJNS3_1CILi8EEENS5_ILi128EEEEEELi8ELi256ELi1ELb0ELb1ENS_6half_tEfNS_4arch4Sm90EEEEEvNT_6ParamsE,@function
        .size           _ZN7cutlass13device_kernelIN5flash19FlashAttnFwdCombineIN4cute5tupleIJNS3_1CILi8EEENS5_ILi128EEEEEELi8ELi256ELi1ELb0ELb1ENS_6half_tEfNS_4arch4Sm90EEEEEvNT_6ParamsE,(.L_x_1624 - _ZN7cutlass13device_kernelIN5flash19FlashAttnFwdCombineIN4cute5tupleIJNS3_1CILi8EEENS5_ILi128EEEEEELi8ELi256ELi1ELb0ELb1ENS_6half_tEfNS_4arch4Sm90EEEEEvNT_6ParamsE)
        .other          _ZN7cutlass13device_kernelIN5flash19FlashAttnFwdCombineIN4cute5tupleIJNS3_1CILi8EEENS5_ILi128EEEEEELi8ELi256ELi1ELb0ELb1ENS_6half_tEfNS_4arch4Sm90EEEEEvNT_6ParamsE,@"STO_CUDA_ENTRY STV_DEFAULT"
_ZN7cutlass13device_kernelIN5flash19FlashAttnFwdCombineIN4cute5tupleIJNS3_1CILi8EEENS5_ILi128EEEEEELi8ELi256ELi1ELb0ELb1ENS_6half_tEfNS_4arch4Sm90EEEEEvNT_6ParamsE:
        /* <DEDUP_REMOVED lines=57> */
.L_x_570:
        /* <DEDUP_REMOVED lines=25> */
.L_x_571:
        /* <DEDUP_REMOVED lines=101> */
.L_x_573:
        /* <DEDUP_REMOVED lines=14> */
[----:B------:R-:W-:Y:S05]  /*0c50*/  CALL.REL.NOINC `($__internal_18_$__cuda_sm20_div_u64) ;  /* 0x0000002800f47944 */ /* 0x000fea0003c00000 */
[----:B------:R-:W-:Y:S05]  /*0c60*/  BRA `(.L_x_575) ;  /* 0x00000000004c7947 */ /* 0x000fea0003800000 */
.L_x_574:
        /* <DEDUP_REMOVED lines=19> */
.L_x_575:
[----:B------:R-:W-:Y:S02]  /*0da0*/  IADD3 R4, R7, -0x1, RZ ;  /* 0xffffffff07047810 */ /* 0x000fe40007ffe0ff */
[----:B------:R-:W-:-:S07]  /*0db0*/  MOV R9, R0 ;  /* 0x0000000000097202 */ /* 0x000fce0000000f00 */
.L_x_572:
        /* <DEDUP_REMOVED lines=200> */
.L_x_577:
[----:B------:R-:W-:Y:S05]  /*1a40*/  BSYNC B0 ;  /* 0x0000000000007941 */ /* 0x000fea0003800000 */
.L_x_576:
        /* <DEDUP_REMOVED lines=222> */
.L_x_579:
[----:B------:R-:W-:Y:S05]  /*2830*/  BSYNC B0 ;  /* 0x0000000000007941 */ /* 0x000fea0003800000 */
.L_x_578:
        /* <DEDUP_REMOVED lines=35> */
.L_x_584:
        /* <DEDUP_REMOVED lines=142> */
.L_x_583:
[----:B------:R-:W-:Y:S05]  /*3350*/  BSYNC B0 ;  /* 0x0000000000007941 */ /* 0x000fea0003800000 */
.L_x_582:
[----:B------:R-:W-:Y:S05]  /*3360*/  @!P5 BRA `(.L_x_581) ;  /* 0x0000000000d0d947 */ /* 0x000fea0003800000 */
[----:B------:R-:W-:Y:S01]  /*3370*/  VIADD R4, R40, 0x3 ;  /* 0x0000000328047836 */ /* 0x000fe20000000000 */
[----:B-1----:R-:W-:Y:S01]  /*3380*/  MOV R20, 0x3 ;  /* 0x0000000300147802 */ /* 0x002fe20000000f00 */
[----:B------:R-:W-:-:S03]  /*3390*/  IMAD.MOV.U32 R6, RZ, RZ, RZ ;  /* 0x000000ffff067224 */ /* 0x000fc600078e00ff */
[----:B------:R-:W-:-:S07]  /*33a0*/  SHF.R.S32.HI R7, RZ, 0x1f, R4 ;  /* 0x0000001fff077819 */ /* 0x000fce0000011404 */
.L_x_585:
        /* <DEDUP_REMOVED lines=48> */
.L_x_581:
[----:B------:R-:W-:Y:S05]  /*36b0*/  BSYNC B1 ;  /* 0x0000000000017941 */ /* 0x000fea0003800000 */
.L_x_580:
[----:B------:R-:W-:Y:S05]  /*36c0*/  @P4 EXIT ;  /* 0x000000000000494d */ /* 0x000fea0003800000 */
[----:B------:R-:W2:Y:S01]  /*36d0*/  S2R R0, SR_CTAID.Y ;  /* 0x0000000000007919 */ /* 0x000ea20000002600 */
[----:B------:R-:W-:Y:S01]  /*36e0*/  ULDC.64 UR4, c[0x0][0x288] ;  /* 0x0000a20000047ab9 */ /* 0x000fe20000000a00 */
[----:B------:R-:W-:Y:S01]  /*36f0*/  F2FP.F16.F32.PACK_AB R10, R10, R9 ;  /* 0x000000090a0a723e */ /* 0x000fe200000000ff */
[----:B------:R-:W-:Y:S01]  /*3700*/  IMAD R32, R32, UR4, RZ ;  /* 0x0000000420207c24 */ /* 0x000fe2000f8e02ff */
[----:B------:R-:W-:-:S03]  /*3710*/  F2FP.F16.F32.PACK_AB R11, R12, R11 ;  /* 0x0000000b0c0b723e */ /* 0x000fc600000000ff */
        /* <DEDUP_REMOVED lines=17> */
        .weak           $__internal_18_$__cuda_sm20_div_u64
        .type           $__internal_18_$__cuda_sm20_div_u64,@function
        .size           $__internal_18_$__cuda_sm20_div_u64,(.L_x_1624 - $__internal_18_$__cuda_sm20_div_u64)
$__internal_18_$__cuda_sm20_div_u64:
        /* <DEDUP_REMOVED lines=60> */
[----:B------:R-:W-:Y:S06]  /*3bf0*/  RET.REL.NODEC R2 `(_ZN7cutlass13device_kernelIN5flash19FlashAttnFwdCombineIN4cute5tupleIJNS3_1CILi8EEENS5_ILi128EEEEEELi8ELi256ELi1ELb0ELb1ENS_6half_tEfNS_4arch4Sm90EEEEEvNT_6ParamsE) ;  /* 0xffffffc402007950 */ /* 0x000fec0003c3ffff */
.L_x_586:
        /* <DEDUP_REMOVED lines=16> */
.L_x_1624:


//--------------------- .text._ZN7cutlass13device_kernelIN5flash19FlashAttnFwdCombineIN4cute5tupleIJNS3_1CILi8EEENS5_ILi128EEEEEELi7ELi256ELi1ELb0ELb1ENS_6half_tEfNS_4arch4Sm90EEEEEvNT_6ParamsE --------------------------
	.section	.text._ZN7cutlass13device_kernelIN5flash19FlashAttnFwdCombineIN4cute5tupleIJNS3_1CILi8EEENS5_ILi128EEEEEELi7ELi256ELi1ELb0ELb1ENS_6half_tEfNS_4arch4Sm90EEEEEvNT_6ParamsE,"ax",@progbits
	.align	128
.text._ZN7cutlass13device_kernelIN5flash19FlashAttnFwdCombineIN4cute5tupleIJNS3_1CILi8EEENS5_ILi128EEEEEELi7ELi256ELi1ELb0ELb1ENS_6half_tEfNS_4arch4Sm90EEEEEvNT_6ParamsE:
        .type           _ZN7cutlass13device_kernelIN5flash19FlashAttnFwdCombineIN4cute5tupleIJNS3_1CILi8EEENS5_ILi128EEEEEELi7ELi256ELi1ELb0ELb1ENS_6half_tEfNS_4arch4Sm90EEEEEvNT_6ParamsE,@function
        .size           _ZN7cutlass13device_kernelIN5flash19FlashAttnFwdCombineIN4cute5tupleIJNS3_1CILi8EEENS5_ILi128EEEEEELi7ELi256ELi1ELb0ELb1ENS_6half_tEfNS_4arch4Sm90EEEEEvNT_6ParamsE,(.L_x_1626 - _ZN7cutlass13device_kernelIN5flash19FlashAttnFwdCombineIN4cute5tupleIJNS3_1CILi8EEENS5_ILi128EEEEEELi7ELi256ELi1ELb0ELb1ENS_6half_tEfNS_4arch4Sm90EEEEEvNT_6ParamsE)
        .other          _ZN7cutlass13device_kernelIN5flash19FlashAttnFwdCombineIN4cute5tupleIJNS3_1CILi8EEENS5_ILi128EEEEEELi7ELi256ELi1ELb0ELb1ENS_6half_tEfNS_4arch4Sm90EEEEEvNT_6ParamsE,@"STO_CUDA_ENTRY STV_DEFAULT"
_ZN7cutlass13device_kernelIN5flash19FlashAttnFwdCombineIN4cute5tupleIJNS3_1CILi8EEENS5_ILi128EEEEEELi7ELi256ELi1ELb0ELb1ENS_6half_tEfNS_4arch4Sm90EEEEEvNT_6ParamsE:
        /* <DEDUP_REMOVED lines=57> */
.L_x_587:
        /* <DEDUP_REMOVED lines=25> */
.L_x_588:
        /* <DEDUP_REMOVED lines=101> */
.L_x_590:
        /* <DEDUP_REMOVED lines=14> */
[----:B------:R-:W-:Y:S05]  /*0c50*/  CALL.REL.NOINC `($__internal_19_$__cuda_sm20_div_u64) ;  /* 0x00000024003c7944 */ /* 0x000fea0003c00000 */
[----:B------:R-:W-:Y:S05]  /*0c60*/  BRA `(.L_x_592) ;  /* 0x00000000004c7947 */ /* 0x000fea0003800000 */
.L_x_591:
        /* <DEDUP_REMOVED lines=19> */
.L_x_592:
[----:B------:R-:W-:Y:S02]  /*0da0*/  IADD3 R4, R8, -0x1, RZ ;  /* 0xffffffff08047810 */ /* 0x000fe40007ffe0ff */
[----:B------:R-:W-:-:S07]  /*0db0*/  MOV R9, R0 ;  /* 0x0000000000097202 */ /* 0x000fce0000000f00 */
.L_x_589:
        /* <DEDUP_REMOVED lines=129> */
.L_x_594:
[----:B------:R-:W-:Y:S05]  /*15d0*/  BSYNC B0 ;  /* 0x0000000000007941 */ /* 0x000fea0003800000 */
.L_x_593:
        /* <DEDUP_REMOVED lines=186> */
.L_x_596:
[----:B------:R-:W-:Y:S05]  /*2180*/  BSYNC B0 ;  /* 0x0000000000007941 */ /* 0x000fea0003800000 */
.L_x_595:
        /* <DEDUP_REMOVED lines=32> */
.L_x_601:
        /* <DEDUP_REMOVED lines=142> */
.L_x_600:
[----:B------:R-:W-:Y:S05]  /*2c70*/  BSYNC B0 ;  /* 0x0000000000007941 */ /* 0x000fea0003800000 */
.L_x_599:
[----:B------:R-:W-:Y:S05]  /*2c80*/  @!P5 BRA `(.L_x_598) ;  /* 0x0000000000d0d947 */ /* 0x000fea0003800000 */
[----:B------:R-:W-:Y:S01]  /*2c90*/  VIADD R4, R40, 0x3 ;  /* 0x0000000328047836 */ /* 0x000fe20000000000 */
[----:B-1----:R-:W-:Y:S01]  /*2ca0*/  HFMA2.MMA R20, -RZ, RZ, 0, 1.78813934326171875e-07 ;  /* 0x00000003ff147435 */ /* 0x002fe200000001ff */
[----:B------:R-:W-:-:S03]  /*2cb0*/  IMAD.MOV.U32 R6, RZ, RZ, RZ ;  /* 0x000000ffff067224 */ /* 0x000fc600078e00ff */
[----:B------:R-:W-:-:S07]  /*2cc0*/  SHF.R.S32.HI R7, RZ, 0x1f, R4 ;  /* 0x0000001fff077819 */ /* 0x000fce0000011404 */
.L_x_602:
        /* <DEDUP_REMOVED lines=48> */
.L_x_598:
[----:B------:R-:W-:Y:S05]  /*2fd0*/  BSYNC B1 ;  /* 0x0000000000017941 */ /* 0x000fea0003800000 */
.L_x_597:
        /* <DEDUP_REMOVED lines=23> */
        .weak           $__internal_19_$__cuda_sm20_div_u64
        .type           $__internal_19_$__cuda_sm20_div_u64,@function
        .size           $__internal_19_$__cuda_sm20_div_u64,(.L_x_1626 - $__internal_19_$__cuda_sm20_div_u64)
$__internal_19_$__cuda_sm20_div_u64:
        /* <DEDUP_REMOVED lines=60> */
[----:B------:R-:W-:Y:S06]  /*3510*/  RET.REL.NODEC R6 `(_ZN7cutlass13device_kernelIN5flash19FlashAttnFwdCombineIN4cute5tupleIJNS3_1CILi8EEENS5_ILi128EEEEEELi7ELi256ELi1ELb0ELb1ENS_6half_tEfNS_4arch4Sm90EEEEEvNT_6ParamsE) ;  /* 0xffffffc806b87950 */ /* 0x000fec0003c3ffff */
.L_x_603:
        /* <DEDUP_REMOVED lines=14> */
.L_x_1626:


//--------------------- .text._ZN7cutlass13device_kernelIN5flash19FlashAttnFwdCombineIN4cute5tupleIJNS3_1CILi8EEENS5_ILi128EEEEEELi6ELi256ELi1ELb0ELb1ENS_6half_tEfNS_4arch4Sm90EEEEEvNT_6ParamsE --------------------------
	.section	.text._ZN7cutlass13device_kernelIN5flash19FlashAttnFwdCombineIN4cute5tupleIJNS3_1CILi8EEENS5_ILi128EEEEEELi6ELi256ELi1ELb0ELb1ENS_6half_tEfNS_4arch4Sm90EEEEEvNT_6ParamsE,"ax",@progbits
	.align	128
.text._ZN7cutlass13device_kernelIN5flash19FlashAttnFwdCombineIN4cute5tupleIJNS3_1CILi8EEENS5_ILi128EEEEEELi6ELi256ELi1ELb0ELb1ENS_6half_tEfNS_4arch4Sm90EEEEEvNT_6ParamsE:
        .type           _ZN7cutlass13device_kernelIN5flash19FlashAttnFwdCombineIN4cute5tupleIJNS3_1CILi8EEENS5_ILi128EEEEEELi6ELi256ELi1ELb0ELb1ENS_6half_tEfNS_4arch4Sm90EEEEEvNT_6ParamsE,@function
        .size           _ZN7cutlass13device_kernelIN5flash19FlashAttnFwdCombineIN4cute5tupleIJNS3_1CILi8EEENS5_ILi128EEEEEELi6ELi256ELi1ELb0ELb1ENS_6half_tEfNS_4arch4Sm90EEEEEvNT_6ParamsE,(.L_x_1628 - _ZN7cutlass13device_kernelIN5flash19FlashAttnFwdCombineIN4cute5tupleIJNS3_1CILi8EEENS5_ILi128EEEEEELi6ELi256ELi1ELb0ELb1ENS_6half_tEfNS_4arch4Sm90EEEEEvNT_6ParamsE)
        .other          _ZN7cutlass13device_kernelIN5flash19FlashAttnFwdCombineIN4cute5tupleIJNS3_1CILi8EEENS5_ILi128EEEEEELi6ELi256ELi1ELb0ELb1ENS_6half_tEfNS_4arch4Sm90EEEEEvNT_6ParamsE,@"STO_CUDA_ENTRY STV_DEFAULT"
_ZN7cutlass13device_kernelIN5flash19FlashAttnFwdCombineIN4cute5tupleIJNS3_1CILi8EEENS5_ILi128EEEEEELi6ELi256ELi1ELb0ELb1ENS_6half_tEfNS_4arch4Sm90EEEEEvNT_6ParamsE:
        /* <DEDUP_REMOVED lines=57> */
.L_x_604:
        /* <DEDUP_REMOVED lines=25> */
.L_x_605:
        /* <DEDUP_REMOVED lines=101> */
.L_x_607:
        /* <DEDUP_REMOVED lines=14> */
[----:B------:R-:W-:Y:S05]  /*0c50*/  CALL.REL.NOINC `($__internal_20_$__cuda_sm20_div_u64) ;  /* 0x0000002000147944 */ /* 0x000fea0003c00000 */
[----:B------:R-:W-:Y:S05]  /*0c60*/  BRA `(.L_x_609) ;  /* 0x00000000004c7947 */ /* 0x000fea0003800000 */
.L_x_608:
        /* <DEDUP_REMOVED lines=19> */
.L_x_609:
[----:B------:R-:W-:Y:S02]  /*0da0*/  IADD3 R4, R8, -0x1, RZ ;  /* 0xffffffff08047810 */ /* 0x000fe40007ffe0ff */
[----:B------:R-:W-:-:S07]  /*0db0*/  MOV R9, R0 ;  /* 0x0000000000097202 */ /* 0x000fce0000000f00 */
.L_x_606:
        /* <DEDUP_REMOVED lines=80> */
.L_x_611:
[----:B------:R-:W-:Y:S05]  /*12c0*/  BSYNC B0 ;  /* 0x0000000000007941 */ /* 0x000fea0003800000 */
.L_x_610:
        /* <DEDUP_REMOVED lines=164> */
.L_x_613:
[----:B------:R-:W-:Y:S05]  /*1d10*/  BSYNC B0 ;  /* 0x0000000000007941 */ /* 0x000fea0003800000 */
.L_x_612:
        /* <DEDUP_REMOVED lines=29> */
.L_x_618:
        /* <DEDUP_REMOVED lines=142> */
.L_x_617:
[----:B------:R-:W-:Y:S05]  /*27d0*/  BSYNC B0 ;  /* 0x0000000000007941 */ /* 0x000fea0003800000 */
.L_x_616:
[----:B------:R-:W-:Y:S05]  /*27e0*/  @!P5 BRA `(.L_x_615) ;  /* 0x0000000000d0d947 */ /* 0x000fea0003800000 */
[----:B------:R-:W-:Y:S01]  /*27f0*/  VIADD R4, R40, 0x3 ;  /* 0x0000000328047836 */ /* 0x000fe20000000000 */
[----:B------:R-:W-:Y:S01]  /*2800*/  MOV R20, 0x3 ;  /* 0x0000000300147802 */ /* 0x000fe20000000f00 */
[----:B------:R-:W-:-:S03]  /*2810*/  IMAD.MOV.U32 R6, RZ, RZ, RZ ;  /* 0x000000ffff067224 */ /* 0x000fc600078e00ff */
[----:B------:R-:W-:-:S07]  /*2820*/  SHF.R.S32.HI R7, RZ, 0x1f, R4 ;  /* 0x0000001fff077819 */ /* 0x000fce0000011404 */
.L_x_619:
        /* <DEDUP_REMOVED lines=48> */
.L_x_615:
[----:B------:R-:W-:Y:S05]  /*2b30*/  BSYNC B1 ;  /* 0x0000000000017941 */ /* 0x000fea0003800000 */
.L_x_614:
[----:B------:R-:W-:Y:S05]  /*2b40*/  @P4 EXIT ;  /* 0x000000000000494d */ /* 0x000fea0003800000 */
[----:B------:R-:W1:Y:S01]  /*2b50*/  S2R R0, SR_CTAID.Y ;  /* 0x0000000000007919 */ /* 0x000e620000002600 */
[----:B------:R-:W-:Y:S01]  /*2b60*/  ULDC.64 UR4, c[0x0][0x288] ;  /* 0x0000a20000047ab9 */ /* 0x000fe20000000a00 */
[----:B------:R-:W-:Y:S01]  /*2b70*/  F2FP.F16.F32.PACK_AB R8, R12, R11 ;  /* 0x0000000b0c08723e */ /* 0x000fe200000000ff */
[----:B------:R-:W-:Y:S01]  /*2b80*/  IMAD R32, R32, UR4, RZ ;  /* 0x0000000420207c24 */ /* 0x000fe2000f8e02ff */
[----:B------:R-:W-:-:S03]  /*2b90*/  F2FP.F16.F32.PACK_AB R9, R9, R10 ;  /* 0x0000000a0909723e */ /* 0x000fc600000000ff */
        /* <DEDUP_REMOVED lines=17> */
        .weak           $__internal_20_$__cuda_sm20_div_u64
        .type           $__internal_20_$__cuda_sm20_div_u64,@function
        .size           $__internal_20_$__cuda_sm20_div_u64,(.L_x_1628 - $__internal_20_$__cuda_sm20_div_u64)
$__internal_20_$__cuda_sm20_div_u64:
        /* <DEDUP_REMOVED lines=60> */
[----:B------:R-:W-:Y:S06]  /*3070*/  RET.REL.NODEC R6 `(_ZN7cutlass13device_kernelIN5flash19FlashAttnFwdCombineIN4cute5tupleIJNS3_1CILi8EEENS5_ILi128EEEEEELi6ELi256ELi1ELb0ELb1ENS_6half_tEfNS_4arch4Sm90EEEEEvNT_6ParamsE) ;  /* 0xffffffcc06e07950 */ /* 0x000fec0003c3ffff */
.L_x_620:
        /* <DEDUP_REMOVED lines=16> */
.L_x_1628:


//--------------------- .text._ZN7cutlass13device_kernelIN5flash19FlashAttnFwdCombineIN4cute5tupleIJNS3_1CILi8EEENS5_ILi128EEEEEELi5ELi256ELi1ELb0ELb1ENS_6half_tEfNS_4arch4Sm90EEEEEvNT_6ParamsE --------------------------
	.section	.text._ZN7cutlass13device_kernelIN5flash19FlashAttnFwdCombineIN4cute5tupleIJNS3_1CILi8EEENS5_ILi128EEEEEELi5ELi256ELi1ELb0ELb1ENS_6half_tEfNS_4arch4Sm90EEEEEvNT_6ParamsE,"ax",@progbits
	.align	128
.text._ZN7cutlass13device_kernelIN5flash19FlashAttnFwdCombineIN4cute5tupleIJNS3_1CILi8EEENS5_ILi128EEEEEELi5ELi256ELi1ELb0ELb1ENS_6half_tEfNS_4arch4Sm90EEEEEvNT_6ParamsE:
        .type           _ZN7cutlass13device_kernelIN5flash19FlashAttnFwdCombineIN4cute5tupleIJNS3_1CILi8EEENS5_ILi128EEEEEELi5ELi256ELi1ELb0ELb1ENS_6half_tEfNS_4arch4Sm90EEEEEvNT_6ParamsE,@function
        .size           _ZN7cutlass13device_kernelIN5flash19FlashAttnFwdCombineIN4cute5tupleIJNS3_1CILi8EEENS5_ILi128EEEEEELi5ELi256ELi1ELb0ELb1ENS_6half_tEfNS_4arch4Sm90EEEEEvNT_6ParamsE,(.L_x_1630 - _ZN7cutlass13device_kernelIN5flash19FlashAttnFwdCombineIN4cute5tupleIJNS3_1CILi8EEENS5_ILi128EEEEEELi5ELi256ELi1ELb0ELb1ENS_6half_tEfNS_4arch4Sm90EEEEEvNT_6ParamsE)
        .other          _ZN7cutlass13device_kernelIN5flash19FlashAttnFwdCombineIN4cute5tupleIJNS3_1CILi8EEENS5_ILi128EEEEEELi5ELi256ELi1ELb0ELb1ENS_6half_tEfNS_4arch4Sm90EEEEEvNT_6ParamsE,@"STO_CUDA_ENTRY STV_DEFAULT"
_ZN7cutlass13device_kernelIN5flash19FlashAttnFwdCombineIN4cute5tupleIJNS3_1CILi8EEENS5_ILi128EEEEEELi5ELi256ELi1ELb0ELb1ENS_6half_tEfNS_4arch4Sm90EEEEEvNT_6ParamsE:
        /* <DEDUP_REMOVED lines=57> */
.L_x_621:
        /* <DEDUP_REMOVED lines=25> */
.L_x_622:
        /* <DEDUP_REMOVED lines=101> */
.L_x_624:
        /* <DEDUP_REMOVED lines=14> */
[----:B------:R-:W-:Y:S05]  /*0c50*/  CALL.REL.NOINC `($__internal_21_$__cuda_sm20_div_u64) ;  /* 0x0000001c00707944 */ /* 0x000fea0003c00000 */
[----:B------:R-:W-:Y:S05]  /*0c60*/  BRA `(.L_x_626) ;  /* 0x00000000004c7947 */ /* 0x000fea0003800000 */
.L_x_625:
        /* <DEDUP_REMOVED lines=19> */
.L_x_626:
[----:B------:R-:W-:Y:S02]  /*0da0*/  IADD3 R4, R8, -0x1, RZ ;  /* 0xffffffff08047810 */ /* 0x000fe40007ffe0ff */
[----:B------:R-:W-:-:S07]  /*0db0*/  MOV R9, R0 ;  /* 0x0000000000097202 */ /* 0x000fce0000000f00 */
.L_x_623:
        /* <DEDUP_REMOVED lines=53> */
.L_x_628:
[----:B------:R-:W-:Y:S05]  /*1110*/  BSYNC B0 ;  /* 0x0000000000007941 */ /* 0x000fea0003800000 */
.L_x_627:
        /* <DEDUP_REMOVED lines=151> */
.L_x_630:
[----:B------:R-:W-:Y:S05]  /*1a90*/  BSYNC B0 ;  /* 0x0000000000007941 */ /* 0x000fea0003800000 */
.L_x_629:
        /* <DEDUP_REMOVED lines=28> */
.L_x_635:
        /* <DEDUP_REMOVED lines=142> */
.L_x_634:
[----:B------:R-:W-:Y:S05]  /*2540*/  BSYNC B0 ;  /* 0x0000000000007941 */ /* 0x000fea0003800000 */
.L_x_633:
[----:B------:R-:W-:Y:S05]  /*2550*/  @!P5 BRA `(.L_x_632) ;  /* 0x0000000000d0d947 */ /* 0x000fea0003800000 */
[----:B------:R-:W-:Y:S01]  /*2560*/  VIADD R4, R40, 0x3 ;  /* 0x0000000328047836 */ /* 0x000fe20000000000 */
[----:B------:R-:W-:Y:S01]  /*2570*/  MOV R20, 0x3 ;  /* 0x0000000300147802 */ /* 0x000fe20000000f00 */
[----:B-1----:R-:W-:-:S03]  /*2580*/  IMAD.MOV.U32 R6, RZ, RZ, RZ ;  /* 0x000000ffff067224 */ /* 0x002fc600078e00ff */
[----:B------:R-:W-:-:S07]  /*2590*/  SHF.R.S32.HI R7, RZ, 0x1f, R4 ;  /* 0x0000001fff077819 */ /* 0x000fce0000011404 */
.L_x_636:
        /* <DEDUP_REMOVED lines=48> */
.L_x_632:
[----:B------:R-:W-:Y:S05]  /*28a0*/  BSYNC B1 ;  /* 0x0000000000017941 */ /* 0x000fea0003800000 */
.L_x_631:
        /* <DEDUP_REMOVED lines=23> */
        .weak           $__internal_21_$__cuda_sm20_div_u64
        .type           $__internal_21_$__cuda_sm20_div_u64,@function
        .size           $__internal_21_$__cuda_sm20_div_u64,(.L_x_1630 - $__internal_21_$__cuda_sm20_div_u64)
$__internal_21_$__cuda_sm20_div_u64:
        /* <DEDUP_REMOVED lines=60> */
[----:B------:R-:W-:Y:S06]  /*2de0*/  RET.REL.NODEC R6 `(_ZN7cutlass13device_kernelIN5flash19FlashAttnFwdCombineIN4cute5tupleIJNS3_1CILi8EEENS5_ILi128EEEEEELi5ELi256ELi1ELb0ELb1ENS_6half_tEfNS_4arch4Sm90EEEEEvNT_6ParamsE) ;  /* 0xffffffd006847950 */ /* 0x000fec0003c3ffff */
.L_x_637:
        /* <DEDUP_REMOVED lines=9> */
.L_x_1630:


//--------------------- .text._ZN7cutlass13device_kernelIN5flash19FlashAttnFwdCombineIN4cute5tupleIJNS3_1CILi8EEENS5_ILi128EEEEEELi8ELi256ELi1ELb0ELb0ENS_6half_tEfNS_4arch4Sm80EEEEEvNT_6ParamsE --------------------------
	.section	.text._ZN7cutlass13device_kernelIN5flash19FlashAttnFwdCombineIN4cute5tupleIJNS3_1CILi8EEENS5_ILi128EEEEEELi8ELi256ELi1ELb0ELb0ENS_6half_tEfNS_4arch4Sm80EEEEEvNT_6ParamsE,"ax",@progbits
	.align	128
.text._ZN7cutlass13device_kernelIN5flash19FlashAttnFwdCombineIN4cute5tupleIJNS3_1CILi8EEENS5_ILi128EEEEEELi8ELi256ELi1ELb0ELb0ENS_6half_tEfNS_4arch4Sm80EEEEEvNT_6ParamsE:
        .type           _ZN7cutlass13device_kernelIN5flash19FlashAttnFwdCombineIN4cute5tupleIJNS3_1CILi8EEENS5_ILi128EEEEEELi8ELi256ELi1ELb0ELb0ENS_6half_tEfNS_4arch4Sm80EEEEEvNT_6ParamsE,@function
        .size           _ZN7cutlass13device_kernelIN5flash19FlashAttnFwdCombineIN4cute5tupleIJNS3_1CILi8EEENS5_ILi128EEEEEELi8ELi256ELi1ELb0ELb0ENS_6half_tEfNS_4arch4Sm80EEEEEvNT_6ParamsE,(.L_x_1632 - _ZN7cutlass13device_kernelIN5flash19FlashAttnFwdCombineIN4cute5tupleIJNS3_1CILi8EEENS5_ILi128EEEEEELi8ELi256ELi1ELb0ELb0ENS_6half_tEfNS_4arch4Sm80EEEEEvNT_6ParamsE)
        .other          _ZN7cutlass13device_kernelIN5flash19FlashAttnFwdCombineIN4cute5tupleIJNS3_1CILi8EEENS5_ILi128EEEEEELi8ELi256ELi1ELb0ELb0ENS_6half_tEfNS_4arch4Sm80EEEEEvNT_6ParamsE,@"STO_CUDA_ENTRY STV_DEFAULT"
_ZN7cutlass13device_kernelIN5flash19FlashAttnFwdCombineIN4cute5tupleIJNS3_1CILi8EEENS5_ILi128EEEEEELi8ELi256ELi1ELb0ELb0ENS_6half_tEfNS_4arch4Sm80EEEEEvNT_6ParamsE:
        /* <DEDUP_REMOVED lines=58> */
.L_x_638:
        /* <DEDUP_REMOVED lines=212> */
.L_x_640:
[----:B------:R-:W-:Y:S05]  /*10e0*/  BSYNC B0 ;  /* 0x0000000000007941 */ /* 0x000fea0003800000 */
.L_x_639:
        /* <DEDUP_REMOVED lines=228> */
.L_x_642:
[----:B------:R-:W-:Y:S05]  /*1f30*/  BSYNC B0 ;  /* 0x0000000000007941 */ /* 0x000fea0003800000 */
.L_x_641:
        /* <DEDUP_REMOVED lines=36> */
.L_x_647:
        /* <DEDUP_REMOVED lines=142> */
.L_x_646:
[----:B------:R-:W-:Y:S05]  /*2a60*/  BSYNC B0 ;  /* 0x0000000000007941 */ /* 0x000fea0003800000 */
.L_x_645:
[----:B------:R-:W-:Y:S05]  /*2a70*/  @!P5 BRA `(.L_x_644) ;  /* 0x0000000000d0d947 */ /* 0x000fea0003800000 */
[----:B------:R-:W-:Y:S01]  /*2a80*/  VIADD R6, R48, 0x3 ;  /* 0x0000000330067836 */ /* 0x000fe20000000000 */
[----:B------:R-:W-:Y:S01]  /*2a90*/  MOV R26, 0x3 ;  /* 0x00000003001a7802 */ /* 0x000fe20000000f00 */
[----:B------:R-:W-:-:S03]  /*2aa0*/  IMAD.MOV.U32 R20, RZ, RZ, RZ ;  /* 0x000000ffff147224 */ /* 0x000fc600078e00ff */
[----:B------:R-:W-:-:S07]  /*2ab0*/  SHF.R.S32.HI R15, RZ, 0x1f, R6 ;  /* 0x0000001fff0f7819 */ /* 0x000fce0000011406 */
.L_x_648:
        /* <DEDUP_REMOVED lines=48> */
.L_x_644:
[----:B------:R-:W-:Y:S05]  /*2dc0*/  BSYNC B1 ;  /* 0x0000000000017941 */ /* 0x000fea0003800000 */
.L_x_643:
        /* <DEDUP_REMOVED lines=28> */
.L_x_649:
        /* <DEDUP_REMOVED lines=15> */
.L_x_1632:


//--------------------- .text._ZN7cutlass13device_kernelIN5flash19FlashAttnFwdCombineIN4cute5tupleIJNS3_1CILi8EEENS5_ILi128EEEEEELi7ELi256ELi1ELb0ELb0ENS_6half_tEfNS_4arch4Sm80EEEEEvNT_6ParamsE --------------------------
	.section	.text._ZN7cutlass13device_kernelIN5flash19FlashAttnFwdCombineIN4cute5tupleIJNS3_1CILi8EEENS5_ILi128EEEEEELi7ELi256ELi1ELb0ELb0ENS_6half_tEfNS_4arch4Sm80EEEEEvNT_6ParamsE,"ax",@progbits
	.align	128
.text._ZN7cutlass13device_kernelIN5flash19FlashAttnFwdCombineIN4cute5tupleIJNS3_1CILi8EEENS5_ILi128EEEEEELi7ELi256ELi1ELb0ELb0ENS_6half_tEfNS_4arch4Sm80EEEEEvNT_6ParamsE:
        .type           _ZN7cutlass13device_kernelIN5flash19FlashAttnFwdCombineIN4cute5tupleIJNS3_1CILi8EEENS5_ILi128EEEEEELi7ELi256ELi1ELb0ELb0ENS_6half_tEfNS_4arch4Sm80EEEEEvNT_6ParamsE,@function
        .size           _ZN7cutlass13device_kernelIN5flash19FlashAttnFwdCombineIN4cute5tupleIJNS3_1CILi8EEENS5_ILi128EEEEEELi7ELi256ELi1ELb0ELb0ENS_6half_tEfNS_4arch4Sm80EEEEEvNT_6ParamsE,(.L_x_1633 - _ZN7cutlass13device_kernelIN5flash19FlashAttnFwdCombineIN4cute5tupleIJNS3_1CILi8EEENS5_ILi128EEEEEELi7ELi256ELi1ELb0ELb0ENS_6half_tEfNS_4arch4Sm80EEEEEvNT_6ParamsE)
        .other          _ZN7cutlass13device_kernelIN5flash19FlashAttnFwdCombineIN4cute5tupleIJNS3_1CILi8EEENS5_ILi128EEEEEELi7ELi256ELi1ELb0ELb0ENS_6half_tEfNS_4arch4Sm80EEEEEvNT_6ParamsE,@"STO_CUDA_ENTRY STV_DEFAULT"
_ZN7cutlass13device_kernelIN5flash19FlashAttnFwdCombineIN4cute5tupleIJNS3_1CILi8EEENS5_ILi128EEEEEELi7ELi256ELi1ELb0ELb0ENS_6half_tEfNS_4arch4Sm80EEEEEvNT_6ParamsE:
        /* <DEDUP_REMOVED lines=58> */
.L_x_650:
        /* <DEDUP_REMOVED lines=144> */
.L_x_652:
[----:B------:R-:W-:Y:S05]  /*0ca0*/  BSYNC B0 ;  /* 0x0000000000007941 */ /* 0x000fea0003800000 */
.L_x_651:
        /* <DEDUP_REMOVED lines=192> */
.L_x_654:
[----:B------:R-:W-:Y:S05]  /*18b0*/  BSYNC B0 ;  /* 0x0000000000007941 */ /* 0x000fea0003800000 */
.L_x_653:
        /* <DEDUP_REMOVED lines=32> */
.L_x_659:
        /* <DEDUP_REMOVED lines=142> */
.L_x_658:
[----:B------:R-:W-:Y:S05]  /*23a0*/  BSYNC B0 ;  /* 0x0000000000007941 */ /* 0x000fea0003800000 */
.L_x_657:
[----:B------:R-:W-:Y:S05]  /*23b0*/  @!P5 BRA `(.L_x_656) ;  /* 0x0000000000d0d947 */ /* 0x000fea0003800000 */
[----:B------:R-:W-:Y:S01]  /*23c0*/  VIADD R4, R42, 0x3 ;  /* 0x000000032a047836 */ /* 0x000fe20000000000 */
[----:B------:R-:W-:Y:S01]  /*23d0*/  HFMA2.MMA R20, -RZ, RZ, 0, 1.78813934326171875e-07 ;  /* 0x00000003ff147435 */ /* 0x000fe200000001ff */
[----:B-1----:R-:W-:-:S03]  /*23e0*/  IMAD.MOV.U32 R6, RZ, RZ, RZ ;  /* 0x000000ffff067224 */ /* 0x002fc600078e00ff */
[----:B------:R-:W-:-:S07]  /*23f0*/  SHF.R.S32.HI R7, RZ, 0x1f, R4 ;  /* 0x0000001fff077819 */ /* 0x000fce0000011404 */
.L_x_660:
        /* <DEDUP_REMOVED lines=48> */
.L_x_656:
[----:B------:R-:W-:Y:S05]  /*2700*/  BSYNC B1 ;  /* 0x0000000000017941 */ /* 0x000fea0003800000 */
.L_x_655:
        /* <DEDUP_REMOVED lines=29> */
.L_x_661:
        /* <DEDUP_REMOVED lines=10> */
.L_x_1633:


//--------------------- .text._ZN7cutlass13device_kernelIN5flash19FlashAttnFwdCombineIN4cute5tupleIJNS3_1CILi8EEENS5_ILi128EEEEEELi6ELi256ELi1ELb0ELb0ENS_6half_tEfNS_4arch4Sm80EEEEEvNT_6ParamsE --------------------------
	.section	.text._ZN7cutlass13device_kernelIN5flash19FlashAttnFwdCombineIN4cute5tupleIJNS3_1CILi8EEENS5_ILi128EEEEEELi6ELi256ELi1ELb0ELb0ENS_6half_tEfNS_4arch4Sm80EEEEEvNT_6ParamsE,"ax",@progbits
	.align	128
.text._ZN7cutlass13device_kernelIN5flash19FlashAttnFwdCombineIN4cute5tupleIJNS3_1CILi8EEENS5_ILi128EEEEEELi6ELi256ELi1ELb0ELb0ENS_6half_tEfNS_4arch4Sm80EEEEEvNT_6ParamsE:
        .type           _ZN7cutlass13device_kernelIN5flash19FlashAttnFwdCombineIN4cute5tupleIJNS3_1CILi8EEENS5_ILi128EEEEEELi6ELi256ELi1ELb0ELb0ENS_6half_tEfNS_4arch4Sm80EEEEEvNT_6ParamsE,@function
        .size           _ZN7cutlass13device_kernelIN5flash19FlashAttnFwdCombineIN4cute5tupleIJNS3_1CILi8EEENS5_ILi128EEEEEELi6ELi256ELi1ELb0ELb0ENS_6half_tEfNS_4arch4Sm80EEEEEvNT_6ParamsE,(.L_x_1634 - _ZN7cutlass13device_kernelIN5flash19FlashAttnFwdCombineIN4cute5tupleIJNS3_1CILi8EEENS5_ILi128EEEEEELi6ELi256ELi1ELb0ELb0ENS_6half_tEfNS_4arch4Sm80EEEEEvNT_6ParamsE)
        .other          _ZN7cutlass13device_kernelIN5flash19FlashAttnFwdCombineIN4cute5tupleIJNS3_1CILi8EEENS5_ILi128EEEEEELi6ELi256ELi1ELb0ELb0ENS_6half_tEfNS_4arch4Sm80EEEEEvNT_6ParamsE,@"STO_CUDA_ENTRY STV_DEFAULT"
_ZN7cutlass13device_kernelIN5flash19FlashAttnFwdCombineIN4cute5tupleIJNS3_1CILi8EEENS5_ILi128EEEEEELi6ELi256ELi1ELb0ELb0ENS_6half_tEfNS_4arch4Sm80EEEEEvNT_6ParamsE:
        /* <DEDUP_REMOVED lines=58> */
.L_x_662:
        /* <DEDUP_REMOVED lines=94> */
.L_x_664:
[----:B------:R-:W-:Y:S05]  /*0980*/  BSYNC B0 ;  /* 0x0000000000007941 */ /* 0x000fea0003800000 */
.L_x_663:
        /* <DEDUP_REMOVED lines=170> */
.L_x_666:
[----:B------:R-:W-:Y:S05]  /*1430*/  BSYNC B0 ;  /* 0x0000000000007941 */ /* 0x000fea0003800000 */
.L_x_665:
        /* <DEDUP_REMOVED lines=29> */
.L_x_671:
        /* <DEDUP_REMOVED lines=142> */
.L_x_670:
[----:B------:R-:W-:Y:S05]  /*1ef0*/  BSYNC B0 ;  /* 0x0000000000007941 */ /* 0x000fea0003800000 */
.L_x_669:
[----:B------:R-:W-:Y:S05]  /*1f00*/  @!P5 BRA `(.L_x_668) ;  /* 0x0000000000d0d947 */ /* 0x000fea0003800000 */
[----:B------:R-:W-:Y:S01]  /*1f10*/  VIADD R4, R42, 0x3 ;  /* 0x000000032a047836 */ /* 0x000fe20000000000 */
[----:B------:R-:W-:Y:S01]  /*1f20*/  MOV R20, 0x3 ;  /* 0x0000000300147802 */ /* 0x000fe20000000f00 */
[----:B------:R-:W-:-:S03]  /*1f30*/  IMAD.MOV.U32 R6, RZ, RZ, RZ ;  /* 0x000000ffff067224 */ /* 0x000fc600078e00ff */
[----:B------:R-:W-:-:S07]  /*1f40*/  SHF.R.S32.HI R7, RZ, 0x1f, R4 ;  /* 0x0000001fff077819 */ /* 0x000fce0000011404 */
.L_x_672:
        /* <DEDUP_REMOVED lines=48> */
.L_x_668:
[----:B------:R-:W-:Y:S05]  /*2250*/  BSYNC B1 ;  /* 0x0000000000017941 */ /* 0x000fea0003800000 */
.L_x_667:
        /* <DEDUP_REMOVED lines=29> */
.L_x_673:
        /* <DEDUP_REMOVED lines=13> */
.L_x_1634:


//--------------------- .text._ZN7cutlass13device_kernelIN5flash19FlashAttnFwdCombineIN4cute5tupleIJNS3_1CILi8EEENS5_ILi128EEEEEELi5ELi256ELi1ELb0ELb0ENS_6half_tEfNS_4arch4Sm80EEEEEvNT_6ParamsE --------------------------
	.section	.text._ZN7cutlass13device_kernelIN5flash19FlashAttnFwdCombineIN4cute5tupleIJNS3_1CILi8EEENS5_ILi128EEEEEELi5ELi256ELi1ELb0ELb0ENS_6half_tEfNS_4arch4Sm80EEEEEvNT_6ParamsE,"ax",@progbits
	.align	128
.text._ZN7cutlass13device_kernelIN5flash19FlashAttnFwdCombineIN4cute5tupleIJNS3_1CILi8EEENS5_ILi128EEEEEELi5ELi256ELi1ELb0ELb0ENS_6half_tEfNS_4arch4Sm80EEEEEvNT_6ParamsE:
        .type           _ZN7cutlass13device_kernelIN5flash19FlashAttnFwdCombineIN4cute5tupleIJNS3_1CILi8EEENS5_ILi128EEEEEELi5ELi256ELi1ELb0ELb0ENS_6half_tEfNS_4arch4Sm80EEEEEvNT_6ParamsE,@function
        .size           _ZN7cutlass13device_kernelIN5flash19FlashAttnFwdCombineIN4cute5tupleIJNS3_1CILi8EEENS5_ILi128EEEEEELi5ELi256ELi1ELb0ELb0ENS_6half_tEfNS_4arch4Sm80EEEEEvNT_6ParamsE,(.L_x_1635 - _ZN7cutlass13device_kernelIN5flash19FlashAttnFwdCombineIN4cute5tupleIJNS3_1CILi8EEENS5_ILi128EEEEEELi5ELi256ELi1ELb0ELb0ENS_6half_tEfNS_4arch4Sm80EEEEEvNT_6ParamsE)
        .other          _ZN7cutlass13device_kernelIN5flash19FlashAttnFwdCombineIN4cute5tupleIJNS3_1CILi8EEENS5_ILi128EEEEEELi5ELi256ELi1ELb0ELb0ENS_6half_tEfNS_4arch4Sm80EEEEEvNT_6ParamsE,@"STO_CUDA_ENTRY STV_DEFAULT"
_ZN7cutlass13device_kernelIN5flash19FlashAttnFwdCombineIN4cute5tupleIJNS3_1CILi8EEENS5_ILi128EEEEEELi5ELi256ELi1ELb0ELb0ENS_6half_tEfNS_4arch4Sm80EEEEEvNT_6ParamsE:
        /* <DEDUP_REMOVED lines=58> */
.L_x_674:
        /* <DEDUP_REMOVED lines=67> */
.L_x_676:
[----:B------:R-:W-:Y:S05]  /*07d0*/  BSYNC B0 ;  /* 0x0000000000007941 */ /* 0x000fea0003800000 */
.L_x_675:
        /* <DEDUP_REMOVED lines=157> */
.L_x_678:
[----:B------:R-:W-:Y:S05]  /*11b0*/  BSYNC B0 ;  /* 0x0000000000007941 */ /* 0x000fea0003800000 */
.L_x_677:
        /* <DEDUP_REMOVED lines=28> */
.L_x_683:
        /* <DEDUP_REMOVED lines=142> */
.L_x_682:
[----:B------:R-:W-:Y:S05]  /*1c60*/  BSYNC B0 ;  /* 0x0000000000007941 */ /* 0x000fea0003800000 */
.L_x_681:
[----:B------:R-:W-:Y:S05]  /*1c70*/  @!P5 BRA `(.L_x_680) ;  /* 0x0000000000d0d947 */ /* 0x000fea0003800000 */
[----:B------:R-:W-:Y:S01]  /*1c80*/  VIADD R4, R42, 0x3 ;  /* 0x000000032a047836 */ /* 0x000fe20000000000 */
[----:B------:R-:W-:Y:S01]  /*1c90*/  MOV R20, 0x3 ;  /* 0x0000000300147802 */ /* 0x000fe20000000f00 */
[----:B------:R-:W-:-:S03]  /*1ca0*/  IMAD.MOV.U32 R6, RZ, RZ, RZ ;  /* 0x000000ffff067224 */ /* 0x000fc600078e00ff */
[----:B------:R-:W-:-:S07]  /*1cb0*/  SHF.R.S32.HI R7, RZ, 0x1f, R4 ;  /* 0x0000001fff077819 */ /* 0x000fce0000011404 */
.L_x_684:
        /* <DEDUP_REMOVED lines=48> */
.L_x_680:
[----:B------:R-:W-:Y:S05]  /*1fc0*/  BSYNC B1 ;  /* 0x0000000000017941 */ /* 0x000fea0003800000 */
.L_x_679:
        /* <DEDUP_REMOVED lines=29> */
.L_x_685:
        /* <DEDUP_REMOVED lines=14> */
.L_x_1635:


//--------------------- .text._ZN7cutlass13device_kernelIN5flash19FlashAttnFwdCombineIN4cute5tupleIJNS3_1CILi8EEENS5_ILi128EEEEEELi8ELi256ELi1ELb0ELb1ENS_6half_tEfNS_4arch4Sm80EEEEEvNT_6ParamsE --------------------------
	.section	.text._ZN7cutlass13device_kernelIN5flash19FlashAttnFwdCombineIN4cute5tupleIJNS3_1CILi8EEENS5_ILi128EEEEEELi8ELi256ELi1ELb0ELb1ENS_6half_tEfNS_4arch4Sm80EEEEEvNT_6ParamsE,"ax",@progbits
	.align	128
.text._ZN7cutlass13device_kernelIN5flash19FlashAttnFwdCombineIN4cute5tupleIJNS3_1CILi8EEENS5_ILi128EEEEEELi8ELi256ELi1ELb0ELb1ENS_6half_tEfNS_4arch4Sm80EEEEEvNT_6ParamsE:
        .type           _ZN7cutlass13device_kernelIN5flash19FlashAttnFwdCombineIN4cute5tupleIJNS3_1CILi8EEENS5_ILi128EEEEEELi8ELi256ELi1ELb0ELb1ENS_6half_tEfNS_4arch4Sm80EEEEEvNT_6ParamsE,@function
        .size           _ZN7cutlass13device_kernelIN5flash19FlashAttnFwdCombineIN4cute5tupleIJNS3_1CILi8EEENS5_ILi128EEEEEELi8ELi256ELi1ELb0ELb1ENS_6half_tEfNS_4arch4Sm80EEEEEvNT_6ParamsE,(.L_x_1636 - _ZN7cutlass13device_kernelIN5flash19FlashAttnFwdCombineIN4cute5tupleIJNS3_1CILi8EEENS5_ILi128EEEEEELi8ELi256ELi1ELb0ELb1ENS_6half_tEfNS_4arch4Sm80EEEEEvNT_6ParamsE)
        .other          _ZN7cutlass13device_kernelIN5flash19FlashAttnFwdCombineIN4cute5tupleIJNS3_1CILi8EEENS5_ILi128EEEEEELi8ELi256ELi1ELb0ELb1ENS_6half_tEfNS_4arch4Sm80EEEEEvNT_6ParamsE,@"STO_CUDA_ENTRY STV_DEFAULT"
_ZN7cutlass13device_kernelIN5flash19FlashAttnFwdCombineIN4cute5tupleIJNS3_1CILi8EEENS5_ILi128EEEEEELi8ELi256ELi1ELb0ELb1ENS_6half_tEfNS_4arch4Sm80EEEEEvNT_6ParamsE:
        /* <DEDUP_REMOVED lines=57> */
.L_x_686:
        /* <DEDUP_REMOVED lines=25> */
.L_x_687:
        /* <DEDUP_REMOVED lines=101> */
.L_x_689:
        /* <DEDUP_REMOVED lines=14> */
[----:B------:R-:W-:Y:S05]  /*0c50*/  CALL.REL.NOINC `($__internal_22_$__cuda_sm20_div_u64) ;  /* 0x0000002800f47944 */ /* 0x000fea0003c00000 */
[----:B------:R-:W-:Y:S05]  /*0c60*/  BRA `(.L_x_691) ;  /* 0x00000000004c7947 */ /* 0x000fea0003800000 */
.L_x_690:
        /* <DEDUP_REMOVED lines=19> */
.L_x_691:
[----:B------:R-:W-:Y:S02]  /*0da0*/  IADD3 R4, R7, -0x1, RZ ;  /* 0xffffffff07047810 */ /* 0x000fe40007ffe0ff */
[----:B------:R-:W-:-:S07]  /*0db0*/  MOV R9, R0 ;  /* 0x0000000000097202 */ /* 0x000fce0000000f00 */
.L_x_688:
        /* <DEDUP_REMOVED lines=200> */
.L_x_693:
[----:B------:R-:W-:Y:S05]  /*1a40*/  BSYNC B0 ;  /* 0x0000000000007941 */ /* 0x000fea0003800000 */
.L_x_692:
        /* <DEDUP_REMOVED lines=222> */
.L_x_695:
[----:B------:R-:W-:Y:S05]  /*2830*/  BSYNC B0 ;  /* 0x0000000000007941 */ /* 0x000fea0003800000 */
.L_x_694:
        /* <DEDUP_REMOVED lines=35> */
.L_x_700:
        /* <DEDUP_REMOVED lines=142> */
.L_x_699:
[----:B------:R-:W-:Y:S05]  /*3350*/  BSYNC B0 ;  /* 0x0000000000007941 */ /* 0x000fea0003800000 */
.L_x_698:
[----:B------:R-:W-:Y:S05]  /*3360*/  @!P5 BRA `(.L_x_697) ;  /* 0x0000000000d0d947 */ /* 0x000fea0003800000 */
[----:B------:R-:W-:Y:S01]  /*3370*/  VIADD R4, R40, 0x3 ;  /* 0x0000000328047836 */ /* 0x000fe20000000000 */
[----:B-1----:R-:W-:Y:S01]  /*3380*/  MOV R20, 0x3 ;  /* 0x0000000300147802 */ /* 0x002fe20000000f00 */
[----:B------:R-:W-:-:S03]  /*3390*/  IMAD.MOV.U32 R6, RZ, RZ, RZ ;  /* 0x000000ffff067224 */ /* 0x000fc600078e00ff */
[----:B------:R-:W-:-:S07]  /*33a0*/  SHF.R.S32.HI R7, RZ, 0x1f, R4 ;  /* 0x0000001fff077819 */ /* 0x000fce0000011404 */
.L_x_701:
        /* <DEDUP_REMOVED lines=48> */
.L_x_697:
[----:B------:R-:W-:Y:S05]  /*36b0*/  BSYNC B1 ;  /* 0x0000000000017941 */ /* 0x000fea0003800000 */
.L_x_696:
        /* <DEDUP_REMOVED lines=23> */
        .weak           $__internal_22_$__cuda_sm20_div_u64
        .type           $__internal_22_$__cuda_sm20_div_u64,@function
        .size           $__internal_22_$__cuda_sm20_div_u64,(.L_x_1636 - $__internal_22_$__cuda_sm20_div_u64)
$__internal_22_$__cuda_sm20_div_u64:
        /* <DEDUP_REMOVED lines=60> */
[----:B------:R-:W-:Y:S06]  /*3bf0*/  RET.REL.NODEC R2 `(_ZN7cutlass13device_kernelIN5flash19FlashAttnFwdCombineIN4cute5tupleIJNS3_1CILi8EEENS5_ILi128EEEEEELi8ELi256ELi1ELb0ELb1ENS_6half_tEfNS_4arch4Sm80EEEEEvNT_6ParamsE) ;  /* 0xffffffc402007950 */ /* 0x000fec0003c3ffff */
.L_x_702:
        /* <DEDUP_REMOVED lines=16> */
.L_x_1636:


//--------------------- .text._ZN7cutlass13device_kernelIN5flash19FlashAttnFwdCombineIN4cute5tupleIJNS3_1CILi8EEENS5_ILi128EEEEEELi7ELi256ELi1ELb0ELb1ENS_6half_tEfNS_4arch4Sm80EEEEEvNT_6ParamsE --------------------------
	.section	.text._ZN7cutlass13device_kernelIN5flash19FlashAttnFwdCombineIN4cute5tupleIJNS3_1CILi8EEENS5_ILi128EEEEEELi7ELi256ELi1ELb0ELb1ENS_6half_tEfNS_4arch4Sm80EEEEEvNT_6ParamsE,"ax",@progbits
	.align	128
.text._ZN7cutlass13device_kernelIN5flash19FlashAttnFwdCombineIN4cute5tupleIJNS3_1CILi8EEENS5_ILi128EEEEEELi7ELi256ELi1ELb0ELb1ENS_6half_tEfNS_4arch4Sm80EEEEEvNT_6ParamsE:
        .type           _ZN7cutlass13device_kernelIN5flash19FlashAttnFwdCombineIN4cute5tupleIJNS3_1CILi8EEENS5_ILi128EEEEEELi7ELi256ELi1ELb0ELb1ENS_6half_tEfNS_4arch4Sm80EEEEEvNT_6ParamsE,@function
        .size           _ZN7cutlass13device_kernelIN5flash19FlashAttnFwdCombineIN4cute5tupleIJNS3_1CILi8EEENS5_ILi128EEEEEELi7ELi256ELi1ELb0ELb1ENS_6half_tEfNS_4arch4Sm80EEEEEvNT_6ParamsE,(.L_x_1638 - _ZN7cutlass13device_kernelIN5flash19FlashAttnFwdCombineIN4cute5tupleIJNS3_1CILi8EEENS5_ILi128EEEEEELi7ELi256ELi1ELb0ELb1ENS_6half_tEfNS_4arch4Sm80EEEEEvNT_6ParamsE)
        .other          _ZN7cutlass13device_kernelIN5flash19FlashAttnFwdCombineIN4cute5tupleIJNS3_1CILi8EEENS5_ILi128EEEEEELi7ELi256ELi1ELb0ELb1ENS_6half_tEfNS_4arch4Sm80EEEEEvNT_6ParamsE,@"STO_CUDA_ENTRY STV_DEFAULT"
_ZN7cutlass13device_kernelIN5flash19FlashAttnFwdCombineIN4cute5tupleIJNS3_1CILi8EEENS5_ILi128EEEEEELi7ELi256ELi1ELb0ELb1ENS_6half_tEfNS_4arch4Sm80EEEEEvNT_6ParamsE:
        /* <DEDUP_REMOVED lines=57> */
.L_x_703:
        /* <DEDUP_REMOVED lines=25> */
.L_x_704:
        /* <DEDUP_REMOVED lines=101> */
.L_x_706:
        /* <DEDUP_REMOVED lines=14> */
[----:B------:R-:W-:Y:S05]  /*0c50*/  CALL.REL.NOINC `($__internal_23_$__cuda_sm20_div_u64) ;  /* 0x00000024003c7944 */ /* 0x000fea0003c00000 */
[----:B------:R-:W-:Y:S05]  /*0c60*/  BRA `(.L_x_708) ;  /* 0x00000000004c7947 */ /* 0x000fea0003800000 */
.L_x_707:
        /* <DEDUP_REMOVED lines=19> */
.L_x_708:
[----:B------:R-:W-:Y:S02]  /*0da0*/  IADD3 R4, R8, -0x1, RZ ;  /* 0xffffffff08047810 */ /* 0x000fe40007ffe0ff */
[----:B------:R-:W-:-:S07]  /*0db0*/  MOV R9, R0 ;  /* 0x0000000000097202 */ /* 0x000fce0000000f00 */
.L_x_705:
        /* <DEDUP_REMOVED lines=129> */
.L_x_710:
[----:B------:R-:W-:Y:S05]  /*15d0*/  BSYNC B0 ;  /* 0x0000000000007941 */ /* 0x000fea0003800000 */
.L_x_709:
        /* <DEDUP_REMOVED lines=186> */
.L_x_712:
[----:B------:R-:W-:Y:S05]  /*2180*/  BSYNC B0 ;  /* 0x0000000000007941 */ /* 0x000fea0003800000 */
.L_x_711:
        /* <DEDUP_REMOVED lines=32> */
.L_x_717:
        /* <DEDUP_REMOVED lines=142> */
.L_x_716:
[----:B------:R-:W-:Y:S05]  /*2c70*/  BSYNC B0 ;  /* 0x0000000000007941 */ /* 0x000fea0003800000 */
.L_x_715:
[----:B------:R-:W-:Y:S05]  /*2c80*/  @!P5 BRA `(.L_x_714) ;  /* 0x0000000000d0d947 */ /* 0x000fea0003800000 */
[----:B------:R-:W-:Y:S01]  /*2c90*/  VIADD R4, R40, 0x3 ;  /* 0x0000000328047836 */ /* 0x000fe20000000000 */
[----:B-1----:R-:W-:Y:S01]  /*2ca0*/  HFMA2.MMA R20, -RZ, RZ, 0, 1.78813934326171875e-07 ;  /* 0x00000003ff147435 */ /* 0x002fe200000001ff */
[----:B------:R-:W-:-:S03]  /*2cb0*/  IMAD.MOV.U32 R6, RZ, RZ, RZ ;  /* 0x000000ffff067224 */ /* 0x000fc600078e00ff */
[----:B------:R-:W-:-:S07]  /*2cc0*/  SHF.R.S32.HI R7, RZ, 0x1f, R4 ;  /* 0x0000001fff077819 */ /* 0x000fce0000011404 */
.L_x_718:
        /* <DEDUP_REMOVED lines=48> */
.L_x_714:
[----:B------:R-:W-:Y:S05]  /*2fd0*/  BSYNC B1 ;  /* 0x0000000000017941 */ /* 0x000fea0003800000 */
.L_x_713:
        /* <DEDUP_REMOVED lines=23> */
        .weak           $__internal_23_$__cuda_sm20_div_u64
        .type           $__internal_23_$__cuda_sm20_div_u64,@function
        .size           $__internal_23_$__cuda_sm20_div_u64,(.L_x_1638 - $__internal_23_$__cuda_sm20_div_u64)
$__internal_23_$__cuda_sm20_div_u64:
        /* <DEDUP_REMOVED lines=60> */
[----:B------:R-:W-:Y:S06]  /*3510*/  RET.REL.NODEC R6 `(_ZN7cutlass13device_kernelIN5flash19FlashAttnFwdCombineIN4cute5tupleIJNS3_1CILi8EEENS5_ILi128EEEEEELi7ELi256ELi1ELb0ELb1ENS_6half_tEfNS_4arch4Sm80EEEEEvNT_6ParamsE) ;  /* 0xffffffc806b87950 */ /* 0x000fec0003c3ffff */
.L_x_719:
        /* <DEDUP_REMOVED lines=14> */
.L_x_1638:


//--------------------- .text._ZN7cutlass13device_kernelIN5flash19FlashAttnFwdCombineIN4cute5tupleIJNS3_1CILi8EEENS5_ILi128EEEEEELi6ELi256ELi1ELb0ELb1ENS_6half_tEfNS_4arch4Sm80EEEEEvNT_6ParamsE --------------------------
	.section	.text._ZN7cutlass13device_kernelIN5flash19FlashAttnFwdCombineIN4cute5tupleIJNS3_1CILi8EEENS5_ILi128EEEEEELi6ELi256ELi1ELb0ELb1ENS_6half_tEfNS_4arch4Sm80EEEEEvNT_6ParamsE,"ax",@progbits
	.align	128
.text._ZN7cutlass13device_kernelIN5flash19FlashAttnFwdCombineIN4cute5tupleIJNS3_1CILi8EEENS5_ILi128EEEEEELi6ELi256ELi1ELb0ELb1ENS_6half_tEfNS_4arch4Sm80EEEEEvNT_6ParamsE:
        .type           _ZN7cutlass13device_kernelIN5flash19FlashAttnFwdCombineIN4cute5tupleIJNS3_1CILi8EEENS5_ILi128EEEEEELi6ELi256ELi1ELb0ELb1ENS_6half_tEfNS_4arch4Sm80EEEEEvNT_6ParamsE,@function
        .size           _ZN7cutlass13device_kernelIN5flash19FlashAttnFwdCombineIN4cute5tupleIJNS3_1CILi8EEENS5_ILi128EEEEEELi6ELi256ELi1ELb0ELb1ENS_6half_tEfNS_4arch4Sm80EEEEEvNT_6ParamsE,(.L_x_1640 - _ZN7cutlass13device_kernelIN5flash19FlashAttnFwdCombineIN4cute5tupleIJNS3_1CILi8EEENS5_ILi128EEEEEELi6ELi256ELi1ELb0ELb1ENS_6half_tEfNS_4arch4Sm80EEEEEvNT_6ParamsE)
        .other          _ZN7cutlass13device_kernelIN5flash19FlashAttnFwdCombineIN4cute5tupleIJNS3_1CILi8EEENS5_ILi128EEEEEELi6ELi256ELi1ELb0ELb1ENS_6half_tEfNS_4arch4Sm80EEEEEvNT_6ParamsE,@"STO_CUDA_ENTRY STV_DEFAULT"
_ZN7cutlass13device_kernelIN5flash19FlashAttnFwdCombineIN4cute5tupleIJNS3_1CILi8EEENS5_ILi128EEEEEELi6ELi256ELi1ELb0ELb1ENS_6half_tEfNS_4arch4Sm80EEEEEvNT_6ParamsE:
        /* <DEDUP_REMOVED lines=57> */
.L_x_720:
        /* <DEDUP_REMOVED lines=25> */
.L_x_721:
        /* <DEDUP_REMOVED lines=101> */
.L_x_723:
        /* <DEDUP_REMOVED lines=14> */
[----:B------:R-:W-:Y:S05]  /*0c50*/  CALL.REL.NOINC `($__internal_24_$__cuda_sm20_div_u64) ;  /* 0x0000002000147944 */ /* 0x000fea0003c00000 */
[----:B------:R-:W-:Y:S05]  /*0c60*/  BRA `(.L_x_725) ;  /* 0x00000000004c7947 */ /* 0x000fea0003800000 */
.L_x_724:
        /* <DEDUP_REMOVED lines=19> */
.L_x_725:
[----:B------:R-:W-:Y:S02]  /*0da0*/  IADD3 R4, R8, -0x1, RZ ;  /* 0xffffffff08047810 */ /* 0x000fe40007ffe0ff */
[----:B------:R-:W-:-:S07]  /*0db0*/  MOV R9, R0 ;  /* 0x0000000000097202 */ /* 0x000fce0000000f00 */
.L_x_722:
        /* <DEDUP_REMOVED lines=80> */
.L_x_727:
[----:B------:R-:W-:Y:S05]  /*12c0*/  BSYNC B0 ;  /* 0x0000000000007941 */ /* 0x000fea0003800000 */
.L_x_726:
        /* <DEDUP_REMOVED lines=164> */
.L_x_729:
[----:B------:R-:W-:Y:S05]  /*1d10*/  BSYNC B0 ;  /* 0x0000000000007941 */ /* 0x000fea0003800000 */
.L_x_728:
        /* <DEDUP_REMOVED lines=29> */
.L_x_734:
        /* <DEDUP_REMOVED lines=142> */
.L_x_733:
[----:B------:R-:W-:Y:S05]  /*27d0*/  BSYNC B0 ;  /* 0x0000000000007941 */ /* 0x000fea0003800000 */
.L_x_732:
[----:B------:R-:W-:Y:S05]  /*27e0*/  @!P5 BRA `(.L_x_731) ;  /* 0x0000000000d0d947 */ /* 0x000fea0003800000 */
[----:B------:R-:W-:Y:S01]  /*27f0*/  VIADD R4, R40, 0x3 ;  /* 0x0000000328047836 */ /* 0x000fe20000000000 */
[----:B------:R-:W-:Y:S01]  /*2800*/  MOV R20, 0x3 ;  /* 0x0000000300147802 */ /* 0x000fe20000000f00 */
[----:B------:R-:W-:-:S03]  /*2810*/  IMAD.MOV.U32 R6, RZ, RZ, RZ ;  /* 0x000000ffff067224 */ /* 0x000fc600078e00ff */
[----:B------:R-:W-:-:S07]  /*2820*/  SHF.R.S32.HI R7, RZ, 0x1f, R4 ;  /* 0x0000001fff077819 */ /* 0x000fce0000011404 */
.L_x_735:
        /* <DEDUP_REMOVED lines=48> */
.L_x_731:
[----:B------:R-:W-:Y:S05]  /*2b30*/  BSYNC B1 ;  /* 0x0000000000017941 */ /* 0x000fea0003800000 */
.L_x_730:
        /* <DEDUP_REMOVED lines=23> */
        .weak           $__internal_24_$__cuda_sm20_div_u64
        .type           $__internal_24_$__cuda_sm20_div_u64,@function
        .size           $__internal_24_$__cuda_sm20_div_u64,(.L_x_1640 - $__internal_24_$__cuda_sm20_div_u64)
$__internal_24_$__cuda_sm20_div_u64:
        /* <DEDUP_REMOVED lines=60> */
[----:B------:R-:W-:Y:S06]  /*3070*/  RET.REL.NODEC R6 `(_ZN7cutlass13device_kernelIN5flash19FlashAttnFwdCombineIN4cute5tupleIJNS3_1CILi8EEENS5_ILi128EEEEEELi6ELi256ELi1ELb0ELb1ENS_6half_tEfNS_4arch4Sm80EEEEEvNT_6ParamsE) ;  /* 0xffffffcc06e07950 */ /* 0x000fec0003c3ffff */
.L_x_736:
        /* <DEDUP_REMOVED lines=16> */
.L_x_1640:


//--------------------- .text._ZN7cutlass13device_kernelIN5flash19FlashAttnFwdCombineIN4cute5tupleIJNS3_1CILi8EEENS5_ILi128EEEEEELi5ELi256ELi1ELb0ELb1ENS_6half_tEfNS_4arch4Sm80EEEEEvNT_6ParamsE --------------------------
	.section	.text._ZN7cutlass13device_kernelIN5flash19FlashAttnFwdCombineIN4cute5tupleIJNS3_1CILi8EEENS5_ILi128EEEEEELi5ELi256ELi1ELb0ELb1ENS_6half_tEfNS_4arch4Sm80EEEEEvNT_6ParamsE,"ax",@progbits
	.align	128
.text._ZN7cutlass13device_kernelIN5flash19FlashAttnFwdCombineIN4cute5tupleIJNS3_1CILi8EEENS5_ILi128EEEEEELi5ELi256ELi1ELb0ELb1ENS_6half_tEfNS_4arch4Sm80EEEEEvNT_6ParamsE:
        .type           _ZN7cutlass13device_kernelIN5flash19FlashAttnFwdCombineIN4cute5tupleIJNS3_1CILi8EEENS5_ILi128EEEEEELi5ELi256ELi1ELb0ELb1ENS_6half_tEfNS_4arch4Sm80EEEEEvNT_6ParamsE,@function
        .size           _ZN7cutlass13device_kernelIN5flash19FlashAttnFwdCombineIN4cute5tupleIJNS3_1CILi8EEENS5_ILi128EEEEEELi5ELi256ELi1ELb0ELb1ENS_6half_tEfNS_4arch4Sm80EEEEEvNT_6ParamsE,(.L_x_1642 - _ZN7cutlass13device_kernelIN5flash19FlashAttnFwdCombineIN4cute5tupleIJNS3_1CILi8EEENS5_ILi128EEEEEELi5ELi256ELi1ELb0ELb1ENS_6half_tEfNS_4arch4Sm80EEEEEvNT_6ParamsE)
        .other          _ZN7cutlass13device_kernelIN5flash19FlashAttnFwdCombineIN4cute5tupleIJNS3_1CILi8EEENS5_ILi128EEEEEELi5ELi256ELi1ELb0ELb1ENS_6half_tEfNS_4arch4Sm80EEEEEvNT_6ParamsE,@"STO_CUDA_ENTRY STV_DEFAULT"
_ZN7cutlass13device_kernelIN5flash19FlashAttnFwdCombineIN4cute5tupleIJNS3_1CILi8EEENS5_ILi128EEEEEELi5ELi256ELi1ELb0ELb1ENS_6half_tEfNS_4arch4Sm80EEEEEvNT_6ParamsE:
        /* <DEDUP_REMOVED lines=57> */
.L_x_737:
        /* <DEDUP_REMOVED lines=25> */
.L_x_738:
        /* <DEDUP_REMOVED lines=101> */
.L_x_740:
        /* <DEDUP_REMOVED lines=14> */
[----:B------:R-:W-:Y:S05]  /*0c50*/  CALL.REL.NOINC `($__internal_25_$__cuda_sm20_div_u64) ;  /* 0x0000001c00707944 */ /* 0x000fea0003c00000 */
[----:B------:R-:W-:Y:S05]  /*0c60*/  BRA `(.L_x_742) ;  /* 0x00000000004c7947 */ /* 0x000fea0003800000 */
.L_x_741:
        /* <DEDUP_REMOVED lines=19> */
.L_x_742:
[----:B------:R-:W-:Y:S02]  /*0da0*/  IADD3 R4, R8, -0x1, RZ ;  /* 0xffffffff08047810 */ /* 0x000fe40007ffe0ff */
[----:B------:R-:W-:-:S07]  /*0db0*/  MOV R9, R0 ;  /* 0x0000000000097202 */ /* 0x000fce0000000f00 */
.L_x_739:
        /* <DEDUP_REMOVED lines=53> */
.L_x_744:
[----:B------:R-:W-:Y:S05]  /*1110*/  BSYNC B0 ;  /* 0x0000000000007941 */ /* 0x000fea0003800000 */
.L_x_743:
        /* <DEDUP_REMOVED lines=151> */
.L_x_746:
[----:B------:R-:W-:Y:S05]  /*1a90*/  BSYNC B0 ;  /* 0x0000000000007941 */ /* 0x000fea0003800000 */
.L_x_745:
        /* <DEDUP_REMOVED lines=28> */
.L_x_751:
        /* <DEDUP_REMOVED lines=142> */
.L_x_750:
[----:B------:R-:W-:Y:S05]  /*2540*/  BSYNC B0 ;  /* 0x0000000000007941 */ /* 0x000fea0003800000 */
.L_x_749:
[----:B------:R-:W-:Y:S05]  /*2550*/  @!P5 BRA `(.L_x_748) ;  /* 0x0000000000d0d947 */ /* 0x000fea0003800000 */
[----:B------:R-:W-:Y:S01]  /*2560*/  VIADD R4, R40, 0x3 ;  /* 0x0000000328047836 */ /* 0x000fe20000000000 */
[----:B------:R-:W-:Y:S01]  /*2570*/  MOV R20, 0x3 ;  /* 0x0000000300147802 */ /* 0x000fe20000000f00 */
[----:B-1----:R-:W-:-:S03]  /*2580*/  IMAD.MOV.U32 R6, RZ, RZ, RZ ;  /* 0x000000ffff067224 */ /* 0x002fc600078e00ff */
[----:B------:R-:W-:-:S07]  /*2590*/  SHF.R.S32.HI R7, RZ, 0x1f, R4 ;  /* 0x0000001fff077819 */ /* 0x000fce0000011404 */
.L_x_752:
        /* <DEDUP_REMOVED lines=48> */
.L_x_748:
[----:B------:R-:W-:Y:S05]  /*28a0*/  BSYNC B1 ;  /* 0x0000000000017941 */ /* 0x000fea0003800000 */
.L_x_747:
        /* <DEDUP_REMOVED lines=23> */
        .weak           $__internal_25_$__cuda_sm20_div_u64
        .type           $__internal_25_$__cuda_sm20_div_u64,@function
        .size           $__internal_25_$__cuda_sm20_div_u64,(.L_x_1642 - $__internal_25_$__cuda_sm20_div_u64)
$__internal_25_$__cuda_sm20_div_u64:
        /* <DEDUP_REMOVED lines=60> */
[----:B------:R-:W-:Y:S06]  /*2de0*/  RET.REL.NODEC R6 `(_ZN7cutlass13device_kernelIN5flash19FlashAttnFwdCombineIN4cute5tupleIJNS3_1CILi8EEENS5_ILi128EEEEEELi5ELi256ELi1ELb0ELb1ENS_6half_tEfNS_4arch4Sm80EEEEEvNT_6ParamsE) ;  /* 0xffffffd006847950 */ /* 0x000fec0003c3ffff */
.L_x_753:
        /* <DEDUP_REMOVED lines=9> */
.L_x_1642:


//--------------------- .text._ZN7cutlass13device_kernelIN5flash19FlashAttnFwdCombineIN4cute5tupleIJNS3_1CILi16EEENS5_ILi64EEEEEELi8ELi256ELi1ELb0ELb0ENS_6half_tEfNS_4arch4Sm90EEEEEvNT_6ParamsE --------------------------
	.section	.text._ZN7cutlass13device_kernelIN5flash19FlashAttnFwdCombineIN4cute5tupleIJNS3_1CILi16EEENS5_ILi64EEEEEELi8ELi256ELi1ELb0ELb0ENS_6half_tEfNS_4arch4Sm90EEEEEvNT_6ParamsE,"ax",@progbits
	.align	128
.text._ZN7cutlass13device_kernelIN5flash19FlashAttnFwdCombineIN4cute5tupleIJNS3_1CILi16EEENS5_ILi64EEEEEELi8ELi256ELi1ELb0ELb0ENS_6half_tEfNS_4arch4Sm90EEEEEvNT_6ParamsE:
        .type           _ZN7cutlass13device_kernelIN5flash19FlashAttnFwdCombineIN4cute5tupleIJNS3_1CILi16EEENS5_ILi64EEEEEELi8ELi256ELi1ELb0ELb0ENS_6half_tEfNS_4arch4Sm90EEEEEvNT_6ParamsE,@function
        .size           _ZN7cutlass13device_kernelIN5flash19FlashAttnFwdCombineIN4cute5tupleIJNS3_1CILi16EEENS5_ILi64EEEEEELi8ELi256ELi1ELb0ELb0ENS_6half_tEfNS_4arch4Sm90EEEEEvNT_6ParamsE,(.L_x_1644 - _ZN7cutlass13device_kernelIN5flash19FlashAttnFwdCombineIN4cute5tupleIJNS3_1CILi16EEENS5_ILi64EEEEEELi8ELi256ELi1ELb0ELb0ENS_6half_tEfNS_4arch4Sm90EEEEEvNT_6ParamsE)
        .other          _ZN7cutlass13device_kernelIN5flash19FlashAttnFwdCombineIN4cute5tupleIJNS3_1CILi16EEENS5_ILi64EEEEEELi8ELi256ELi1ELb0ELb0ENS_6half_tEfNS_4arch4Sm90EEEEEvNT_6ParamsE,@"STO_CUDA_ENTRY STV_DEFAULT"
_ZN7cutlass13device_kernelIN5flash19FlashAttnFwdCombineIN4cute5tupleIJNS3_1CILi16EEENS5_ILi64EEEEEELi8ELi256ELi1ELb0ELb0ENS_6half_tEfNS_4arch4Sm90EEEEEvNT_6ParamsE:
        /* <DEDUP_REMOVED lines=58> */
.L_x_754:
        /* <DEDUP_REMOVED lines=344> */
.L_x_756:
[----:B------:R-:W-:Y:S05]  /*1920*/  BSYNC B0 ;  /* 0x0000000000007941 */ /* 0x000fea0003800000 */
.L_x_755:
        /* <DEDUP_REMOVED lines=283> */
.L_x_758:
[----:B------:R-:W-:Y:S05]  /*2ae0*/  BSYNC B0 ;  /* 0x0000000000007941 */ /* 0x000fea0003800000 */
.L_x_757:
        /* <DEDUP_REMOVED lines=43> */
.L_x_763:
        /* <DEDUP_REMOVED lines=142> */
.L_x_762:
[----:B------:R-:W-:Y:S05]  /*3680*/  BSYNC B0 ;  /* 0x0000000000007941 */ /* 0x000fea0003800000 */
.L_x_761:
[----:B------:R-:W-:Y:S05]  /*3690*/  @!P5 BRA `(.L_x_760) ;  /* 0x0000000000d0d947 */ /* 0x000fea0003800000 */
[----:B------:R-:W-:Y:S01]  /*36a0*/  VIADD R4, R42, 0x3 ;  /* 0x000000032a047836 */ /* 0x000fe20000000000 */
[----:B------:R-:W-:Y:S01]  /*36b0*/  HFMA2.MMA R20, -RZ, RZ, 0, 1.78813934326171875e-07 ;  /* 0x00000003ff147435 */ /* 0x000fe200000001ff */
[----:B------:R-:W-:-:S03]  /*36c0*/  IMAD.MOV.U32 R6, RZ, RZ, RZ ;  /* 0x000000ffff067224 */ /* 0x000fc600078e00ff */
[----:B------:R-:W-:-:S07]  /*36d0*/  SHF.R.S32.HI R7, RZ, 0x1f, R4 ;  /* 0x0000001fff077819 */ /* 0x000fce0000011404 */
.L_x_764:
        /* <DEDUP_REMOVED lines=48> */
.L_x_760:
[----:B------:R-:W-:Y:S05]  /*39e0*/  BSYNC B1 ;  /* 0x0000000000017941 */ /* 0x000fea0003800000 */
.L_x_759:
        /* <DEDUP_REMOVED lines=29> */
.L_x_765:
        /* <DEDUP_REMOVED lines=12> */
.L_x_1644:


//--------------------- .text._ZN7cutlass13device_kernelIN5flash19FlashAttnFwdCombineIN4cute5tupleIJNS3_1CILi16EEENS5_ILi64EEEEEELi7ELi256ELi1ELb0ELb0ENS_6half_tEfNS_4arch4Sm90EEEEEvNT_6ParamsE --------------------------
	.section	.text._ZN7cutlass13device_kernelIN5flash19FlashAttnFwdCombineIN4cute5tupleIJNS3_1CILi16EEENS5_ILi64EEEEEELi7ELi256ELi1ELb0ELb0ENS_6half_tEfNS_4arch4Sm90EEEEEvNT_6ParamsE,"ax",@progbits
	.align	128
.text._ZN7cutlass13device_kernelIN5flash19FlashAttnFwdCombineIN4cute5tupleIJNS3_1CILi16EEENS5_ILi64EEEEEELi7ELi256ELi1ELb0ELb0ENS_6half_tEfNS_4arch4Sm90EEEEEvNT_6ParamsE:
        .type           _ZN7cutlass13device_kernelIN5flash19FlashAttnFwdCombineIN4cute5tupleIJNS3_1CILi16EEENS5_ILi64EEEEEELi7ELi256ELi1ELb0ELb0ENS_6half_tEfNS_4arch4Sm90EEEEEvNT_6ParamsE,@function
        .size           _ZN7cutlass13device_kernelIN5flash19FlashAttnFwdCombineIN4cute5tupleIJNS3_1CILi16EEENS5_ILi64EEEEEELi7ELi256ELi1ELb0ELb0ENS_6half_tEfNS_4arch4Sm90EEEEEvNT_6ParamsE,(.L_x_1645 - _ZN7cutlass13device_kernelIN5flash19FlashAttnFwdCombineIN4cute5tupleIJNS3_1CILi16EEENS5_ILi64EEEEEELi7ELi256ELi1ELb0ELb0ENS_6half_tEfNS_4arch4Sm90EEEEEvNT_6ParamsE)
        .other          _ZN7cutlass13device_kernelIN5flash19FlashAttnFwdCombineIN4cute5tupleIJNS3_1CILi16EEENS5_ILi64EEEEEELi7ELi256ELi1ELb0ELb0ENS_6half_tEfNS_4arch4Sm90EEEEEvNT_6ParamsE,@"STO_CUDA_ENTRY STV_DEFAULT"
_ZN7cutlass13device_kernelIN5flash19FlashAttnFwdCombineIN4cute5tupleIJNS3_1CILi16EEENS5_ILi64EEEEEELi7ELi256ELi1ELb0ELb0ENS_6half_tEfNS_4arch4Sm90EEEEEvNT_6ParamsE:
        /* <DEDUP_REMOVED lines=58> */
.L_x_766:
        /* <DEDUP_REMOVED lines=191> */
.L_x_768:
[----:B------:R-:W-:Y:S05]  /*0f90*/  BSYNC B0 ;  /* 0x0000000000007941 */ /* 0x000fea0003800000 */
.L_x_767:
        /* <DEDUP_REMOVED lines=211> */
.L_x_770:
[----:B------:R-:W-:Y:S05]  /*1cd0*/  BSYNC B0 ;  /* 0x0000000000007941 */ /* 0x000fea0003800000 */
.L_x_769:
        /* <DEDUP_REMOVED lines=36> */
.L_x_775:
        /* <DEDUP_REMOVED lines=142> */
.L_x_774:
[----:B------:R-:W-:Y:S05]  /*2800*/  BSYNC B0 ;  /* 0x0000000000007941 */ /* 0x000fea0003800000 */
.L_x_773:
[----:B------:R-:W-:Y:S05]  /*2810*/  @!P5 BRA `(.L_x_772) ;  /* 0x0000000000d0d947 */ /* 0x000fea0003800000 */
[----:B------:R-:W-:Y:S01]  /*2820*/  VIADD R4, R42, 0x3 ;  /* 0x000000032a047836 */ /* 0x000fe20000000000 */
[----:B-1----:R-:W-:Y:S01]  /*2830*/  MOV R20, 0x3 ;  /* 0x0000000300147802 */ /* 0x002fe20000000f00 */
[----:B------:R-:W-:-:S03]  /*2840*/  IMAD.MOV.U32 R6, RZ, RZ, RZ ;  /* 0x000000ffff067224 */ /* 0x000fc600078e00ff */
[----:B------:R-:W-:-:S07]  /*2850*/  SHF.R.S32.HI R7, RZ, 0x1f, R4 ;  /* 0x0000001fff077819 */ /* 0x000fce0000011404 */
.L_x_776:
        /* <DEDUP_REMOVED lines=48> */
.L_x_772:
[----:B------:R-:W-:Y:S05]  /*2b60*/  BSYNC B1 ;  /* 0x0000000000017941 */ /* 0x000fea0003800000 */
.L_x_771:
        /* <DEDUP_REMOVED lines=29> */
.L_x_777:
        /* <DEDUP_REMOVED lines=12> */
.L_x_1645:


//--------------------- .text._ZN7cutlass13device_kernelIN5flash19FlashAttnFwdCombineIN4cute5tupleIJNS3_1CILi16EEENS5_ILi64EEEEEELi6ELi256ELi1ELb0ELb0ENS_6half_tEfNS_4arch4Sm90EEEEEvNT_6ParamsE --------------------------
	.section	.text._ZN7cutlass13device_kernelIN5flash19FlashAttnFwdCombineIN4cute5tupleIJNS3_1CILi16EEENS5_ILi64EEEEEELi6ELi256ELi1ELb0ELb0ENS_6half_tEfNS_4arch4Sm90EEEEEvNT_6ParamsE,"ax",@progbits
	.align	128
.text._ZN7cutlass13device_kernelIN5flash19FlashAttnFwdCombineIN4cute5tupleIJNS3_1CILi16EEENS5_ILi64EEEEEELi6ELi256ELi1ELb0ELb0ENS_6half_tEfNS_4arch4Sm90EEEEEvNT_6ParamsE:
        .type           _ZN7cutlass13device_kernelIN5flash19FlashAttnFwdCombineIN4cute5tupleIJNS3_1CILi16EEENS5_ILi64EEEEEELi6ELi256ELi1ELb0ELb0ENS_6half_tEfNS_4arch4Sm90EEEEEvNT_6ParamsE,@function
        .size           _ZN7cutlass13device_kernelIN5flash19FlashAttnFwdCombineIN4cute5tupleIJNS3_1CILi16EEENS5_ILi64EEEEEELi6ELi256ELi1ELb0ELb0ENS_6half_tEfNS_4arch4Sm90EEEEEvNT_6ParamsE,(.L_x_1646 - _ZN7cutlass13device_kernelIN5flash19FlashAttnFwdCombineIN4cute5tupleIJNS3_1CILi16EEENS5_ILi64EEEEEELi6ELi256ELi1ELb0ELb0ENS_6half_tEfNS_4arch4Sm90EEEEEvNT_6ParamsE)
        .other          _ZN7cutlass13device_kernelIN5flash19FlashAttnFwdCombineIN4cute5tupleIJNS3_1CILi16EEENS5_ILi64EEEEEELi6ELi256ELi1ELb0ELb0ENS_6half_tEfNS_4arch4Sm90EEEEEvNT_6ParamsE,@"STO_CUDA_ENTRY STV_DEFAULT"
_ZN7cutlass13device_kernelIN5flash19FlashAttnFwdCombineIN4cute5tupleIJNS3_1CILi16EEENS5_ILi64EEEEEELi6ELi256ELi1ELb0ELb0ENS_6half_tEfNS_4arch4Sm90EEEEEvNT_6ParamsE:
        /* <DEDUP_REMOVED lines=58> */
.L_x_778:
        /* <DEDUP_REMOVED lines=119> */
.L_x_780:
[----:B------:R-:W-:Y:S05]  /*0b10*/  BSYNC B0 ;  /* 0x0000000000007941 */ /* 0x000fea0003800000 */
.L_x_779:
        /* <DEDUP_REMOVED lines=174> */
.L_x_782:
[----:B------:R-:W-:Y:S05]  /*1600*/  BSYNC B0 ;  /* 0x0000000000007941 */ /* 0x000fea0003800000 */
.L_x_781:
        /* <DEDUP_REMOVED lines=31> */
.L_x_787:
        /* <DEDUP_REMOVED lines=142> */
.L_x_786:
[----:B------:R-:W-:Y:S05]  /*20e0*/  BSYNC B0 ;  /* 0x0000000000007941 */ /* 0x000fea0003800000 */
.L_x_785:
[----:B------:R-:W-:Y:S05]  /*20f0*/  @!P5 BRA `(.L_x_784) ;  /* 0x0000000000d0d947 */ /* 0x000fea0003800000 */
[----:B------:R-:W-:Y:S01]  /*2100*/  VIADD R4, R42, 0x3 ;  /* 0x000000032a047836 */ /* 0x000fe20000000000 */
[----:B------:R-:W-:Y:S01]  /*2110*/  MOV R20, 0x3 ;  /* 0x0000000300147802 */ /* 0x000fe20000000f00 */
[----:B-1----:R-:W-:-:S03]  /*2120*/  IMAD.MOV.U32 R6, RZ, RZ, RZ ;  /* 0x000000ffff067224 */ /* 0x002fc600078e00ff */
[----:B------:R-:W-:-:S07]  /*2130*/  SHF.R.S32.HI R7, RZ, 0x1f, R4 ;  /* 0x0000001fff077819 */ /* 0x000fce0000011404 */
.L_x_788:
        /* <DEDUP_REMOVED lines=48> */
.L_x_784:
[----:B------:R-:W-:Y:S05]  /*2440*/  BSYNC B1 ;  /* 0x0000000000017941 */ /* 0x000fea0003800000 */
.L_x_783:
        /* <DEDUP_REMOVED lines=29> */
.L_x_789:
        /* <DEDUP_REMOVED lines=14> */
.L_x_1646:


//--------------------- .text._ZN7cutlass13device_kernelIN5flash19FlashAttnFwdCombineIN4cute5tupleIJNS3_1CILi16EEENS5_ILi64EEEEEELi5ELi256ELi1ELb0ELb0ENS_6half_tEfNS_4arch4Sm90EEEEEvNT_6ParamsE --------------------------
	.section	.text._ZN7cutlass13device_kernelIN5flash19FlashAttnFwdCombineIN4cute5tupleIJNS3_1CILi16EEENS5_ILi64EEEEEELi5ELi256ELi1ELb0ELb0ENS_6half_tEfNS_4arch4Sm90EEEEEvNT_6ParamsE,"ax",@progbits
	.align	128
.text._ZN7cutlass13device_kernelIN5flash19FlashAttnFwdCombineIN4cute5tupleIJNS3_1CILi16EEENS5_ILi64EEEEEELi5ELi256ELi1ELb0ELb0ENS_6half_tEfNS_4arch4Sm90EEEEEvNT_6ParamsE:
        .type           _ZN7cutlass13device_kernelIN5flash19FlashAttnFwdCombineIN4cute5tupleIJNS3_1CILi16EEENS5_ILi64EEEEEELi5ELi256ELi1ELb0ELb0ENS_6half_tEfNS_4arch4Sm90EEEEEvNT_6ParamsE,@function
        .size           _ZN7cutlass13device_kernelIN5flash19FlashAttnFwdCombineIN4cute5tupleIJNS3_1CILi16EEENS5_ILi64EEEEEELi5ELi256ELi1ELb0ELb0ENS_6half_tEfNS_4arch4Sm90EEEEEvNT_6ParamsE,(.L_x_1647 - _ZN7cutlass13device_kernelIN5flash19FlashAttnFwdCombineIN4cute5tupleIJNS3_1CILi16EEENS5_ILi64EEEEEELi5ELi256ELi1ELb0ELb0ENS_6half_tEfNS_4arch4Sm90EEEEEvNT_6ParamsE)
        .other          _ZN7cutlass13device_kernelIN5flash19FlashAttnFwdCombineIN4cute5tupleIJNS3_1CILi16EEENS5_ILi64EEEEEELi5ELi256ELi1ELb0ELb0ENS_6half_tEfNS_4arch4Sm90EEEEEvNT_6ParamsE,@"STO_CUDA_ENTRY STV_DEFAULT"
_ZN7cutlass13device_kernelIN5flash19FlashAttnFwdCombineIN4cute5tupleIJNS3_1CILi16EEENS5_ILi64EEEEEELi5ELi256ELi1ELb0ELb0ENS_6half_tEfNS_4arch4Sm90EEEEEvNT_6ParamsE:
        /* <DEDUP_REMOVED lines=58> */
.L_x_790:
        /* <DEDUP_REMOVED lines=83> */
.L_x_792:
[----:B------:R-:W-:Y:S05]  /*08d0*/  BSYNC B0 ;  /* 0x0000000000007941 */ /* 0x000fea0003800000 */
.L_x_791:
        /* <DEDUP_REMOVED lines=158> */
.L_x_794:
[----:B------:R-:W-:Y:S05]  /*12c0*/  BSYNC B0 ;  /* 0x0000000000007941 */ /* 0x000fea0003800000 */
.L_x_793:
        /* <DEDUP_REMOVED lines=29> */
.L_x_799:
        /* <DEDUP_REMOVED lines=142> */
.L_x_798:
[----:B------:R-:W-:Y:S05]  /*1d80*/  BSYNC B0 ;  /* 0x0000000000007941 */ /* 0x000fea0003800000 */
.L_x_797:
[----:B------:R-:W-:Y:S05]  /*1d90*/  @!P5 BRA `(.L_x_796) ;  /* 0x0000000000d0d947 */ /* 0x000fea0003800000 */
[----:B------:R-:W-:Y:S01]  /*1da0*/  VIADD R4, R42, 0x3 ;  /* 0x000000032a047836 */ /* 0x000fe20000000000 */
[----:B------:R-:W-:Y:S01]  /*1db0*/  MOV R20, 0x3 ;  /* 0x0000000300147802 */ /* 0x000fe20000000f00 */
[----:B-1----:R-:W-:-:S03]  /*1dc0*/  IMAD.MOV.U32 R6, RZ, RZ, RZ ;  /* 0x000000ffff067224 */ /* 0x002fc600078e00ff */
[----:B------:R-:W-:-:S07]  /*1dd0*/  SHF.R.S32.HI R7, RZ, 0x1f, R4 ;  /* 0x0000001fff077819 */ /* 0x000fce0000011404 */
.L_x_800:
        /* <DEDUP_REMOVED lines=48> */
.L_x_796:
[----:B------:R-:W-:Y:S05]  /*20e0*/  BSYNC B1 ;  /* 0x0000000000017941 */ /* 0x000fea0003800000 */
.L_x_795:
        /* <DEDUP_REMOVED lines=29> */
.L_x_801:
        /* <DEDUP_REMOVED lines=12> */
.L_x_1647:


//--------------------- .text._ZN7cutlass13device_kernelIN5flash19FlashAttnFwdCombineIN4cute5tupleIJNS3_1CILi16EEENS5_ILi64EEEEEELi4ELi256ELi1ELb0ELb0ENS_6half_tEfNS_4arch4Sm90EEEEEvNT_6ParamsE --------------------------
	.section	.text._ZN7cutlass13device_kernelIN5flash19FlashAttnFwdCombineIN4cute5tupleIJNS3_1CILi16EEENS5_ILi64EEEEEELi4ELi256ELi1ELb0ELb0ENS_6half_tEfNS_4arch4Sm90EEEEEvNT_6ParamsE,"ax",@progbits
	.align	128
.text._ZN7cutlass13device_kernelIN5flash19FlashAttnFwdCombineIN4cute5tupleIJNS3_1CILi16EEENS5_ILi64EEEEEELi4ELi256ELi1ELb0ELb0ENS_6half_tEfNS_4arch4Sm90EEEEEvNT_6ParamsE:
        .type           _ZN7cutlass13device_kernelIN5flash19FlashAttnFwdCombineIN4cute5tupleIJNS3_1CILi16EEENS5_ILi64EEEEEELi4ELi256ELi1ELb0ELb0ENS_6half_tEfNS_4arch4Sm90EEEEEvNT_6ParamsE,@function
        .size           _ZN7cutlass13device_kernelIN5flash19FlashAttnFwdCombineIN4cute5tupleIJNS3_1CILi16EEENS5_ILi64EEEEEELi4ELi256ELi1ELb0ELb0ENS_6half_tEfNS_4arch4Sm90EEEEEvNT_6ParamsE,(.L_x_1648 - _ZN7cutlass13device_kernelIN5flash19FlashAttnFwdCombineIN4cute5tupleIJNS3_1CILi16EEENS5_ILi64EEEEEELi4ELi256ELi1ELb0ELb0ENS_6half_tEfNS_4arch4Sm90EEEEEvNT_6ParamsE)
        .other          _ZN7cutlass13device_kernelIN5flash19FlashAttnFwdCombineIN4cute5tupleIJNS3_1CILi16EEENS5_ILi64EEEEEELi4ELi256ELi1ELb0ELb0ENS_6half_tEfNS_4arch4Sm90EEEEEvNT_6ParamsE,@"STO_CUDA_ENTRY STV_DEFAULT"
_ZN7cutlass13device_kernelIN5flash19FlashAttnFwdCombineIN4cute5tupleIJNS3_1CILi16EEENS5_ILi64EEEEEELi4ELi256ELi1ELb0ELb0ENS_6half_tEfNS_4arch4Sm90EEEEEvNT_6ParamsE:
        /* <DEDUP_REMOVED lines=58> */
.L_x_802:
        /* <DEDUP_REMOVED lines=65> */
.L_x_804:
[----:B------:R-:W-:Y:S05]  /*07b0*/  BSYNC B0 ;  /* 0x0000000000007941 */ /* 0x000fea0003800000 */
.L_x_803:
        /* <DEDUP_REMOVED lines=149> */
.L_x_806:
[----:B------:R-:W-:Y:S05]  /*1110*/  BSYNC B0 ;  /* 0x0000000000007941 */ /* 0x000fea0003800000 */
.L_x_805:
        /* <DEDUP_REMOVED lines=28> */
.L_x_811:
        /* <DEDUP_REMOVED lines=142> */
.L_x_810:
[----:B------:R-:W-:Y:S05]  /*1bc0*/  BSYNC B0 ;  /* 0x0000000000007941 */ /* 0x000fea0003800000 */
.L_x_809:
[----:B------:R-:W-:Y:S05]  /*1bd0*/  @!P5 BRA `(.L_x_808) ;  /* 0x0000000000d0d947 */ /* 0x000fea0003800000 */
[----:B------:R-:W-:Y:S01]  /*1be0*/  VIADD R4, R42, 0x3 ;  /* 0x000000032a047836 */ /* 0x000fe20000000000 */
[----:B------:R-:W-:Y:S01]  /*1bf0*/  MOV R20, 0x3 ;  /* 0x0000000300147802 */ /* 0x000fe20000000f00 */
[----:B------:R-:W-:-:S03]  /*1c00*/  IMAD.MOV.U32 R6, RZ, RZ, RZ ;  /* 0x000000ffff067224 */ /* 0x000fc600078e00ff */
[----:B------:R-:W-:-:S07]  /*1c10*/  SHF.R.S32.HI R7, RZ, 0x1f, R4 ;  /* 0x0000001fff077819 */ /* 0x000fce0000011404 */
.L_x_812:
        /* <DEDUP_REMOVED lines=48> */
.L_x_808:
[----:B------:R-:W-:Y:S05]  /*1f20*/  BSYNC B1 ;  /* 0x0000000000017941 */ /* 0x000fea0003800000 */
.L_x_807:
        /* <DEDUP_REMOVED lines=29> */
.L_x_813:
        /* <DEDUP_REMOVED lines=16> */
.L_x_1648:


//--------------------- .text._ZN7cutlass13device_kernelIN5flash19FlashAttnFwdCombineIN4cute5tupleIJNS3_1CILi16EEENS5_ILi64EEEEEELi8ELi256ELi1ELb0ELb1ENS_6half_tEfNS_4arch4Sm90EEEEEvNT_6ParamsE --------------------------
	.section	.text._ZN7cutlass13device_kernelIN5flash19FlashAttnFwdCombineIN4cute5tupleIJNS3_1CILi16EEENS5_ILi64EEEEEELi8ELi256ELi1ELb0ELb1ENS_6half_tEfNS_4arch4Sm90EEEEEvNT_6ParamsE,"ax",@progbits
	.align	128
.text._ZN7cutlass13device_kernelIN5flash19FlashAttnFwdCombineIN4cute5tupleIJNS3_1CILi16EEENS5_ILi64EEEEEELi8ELi256ELi1ELb0ELb1ENS_6half_tEfNS_4arch4Sm90EEEEEvNT_6ParamsE:
        .type           _ZN7cutlass13device_kernelIN5flash19FlashAttnFwdCombineIN4cute5tupleIJNS3_1CILi16EEENS5_ILi64EEEEEELi8ELi256ELi1ELb0ELb1ENS_6half_tEfNS_4arch4Sm90EEEEEvNT_6ParamsE,@function
        .size           _ZN7cutlass13device_kernelIN5flash19FlashAttnFwdCombineIN4cute5tupleIJNS3_1CILi16EEENS5_ILi64EEEEEELi8ELi256ELi1ELb0ELb1ENS_6half_tEfNS_4arch4Sm90EEEEEvNT_6ParamsE,(.L_x_1649 - _ZN7cutlass13device_kernelIN5flash19FlashAttnFwdCombineIN4cute5tupleIJNS3_1CILi16EEENS5_ILi64EEEEEELi8ELi256ELi1ELb0ELb1ENS_6half_tEfNS_4arch4Sm90EEEEEvNT_6ParamsE)
        .other          _ZN7cutlass13device_kernelIN5flash19FlashAttnFwdCombineIN4cute5tupleIJNS3_1CILi16EEENS5_ILi64EEEEEELi8ELi256ELi1ELb0ELb1ENS_6half_tEfNS_4arch4Sm90EEEEEvNT_6ParamsE,@"STO_CUDA_ENTRY STV_DEFAULT"
_ZN7cutlass13device_kernelIN5flash19FlashAttnFwdCombineIN4cute5tupleIJNS3_1CILi16EEENS5_ILi64EEEEEELi8ELi256ELi1ELb0ELb1ENS_6half_tEfNS_4arch4Sm90EEEEEvNT_6ParamsE:
        /* <DEDUP_REMOVED lines=57> */
.L_x_814:
        /* <DEDUP_REMOVED lines=25> */
.L_x_815:
        /* <DEDUP_REMOVED lines=101> */
.L_x_817:
        /* <DEDUP_REMOVED lines=13> */
[----:B------:R-:W-:Y:S05]  /*0c40*/  CALL.REL.NOINC `($__internal_26_$__cuda_sm20_div_u64) ;  /* 0x0000003400f87944 */ /* 0x000fea0003c00000 */
[----:B------:R-:W-:Y:S01]  /*0c50*/  MOV R2, R3 ;  /* 0x0000000300027202 */ /* 0x000fe20000000f00 */
[----:B------:R-:W-:Y:S06]  /*0c60*/  BRA `(.L_x_819) ;  /* 0x0000000000487947 */ /* 0x000fec0003800000 */
.L_x_818:
        /* <DEDUP_REMOVED lines=18> */
.L_x_819:
[----:B------:R-:W-:Y:S02]  /*0d90*/  IADD3 R6, R6, -0x1, RZ ;  /* 0xffffffff06067810 */ /* 0x000fe40007ffe0ff */
[----:B------:R-:W-:-:S07]  /*0da0*/  MOV R12, R2 ;  /* 0x00000002000c7202 */ /* 0x000fce0000000f00 */
.L_x_816:
        /* <DEDUP_REMOVED lines=330> */
.L_x_821:
[----:B------:R-:W-:Y:S05]  /*2250*/  BSYNC B0 ;  /* 0x0000000000007941 */ /* 0x000fea0003800000 */
.L_x_820:
        /* <DEDUP_REMOVED lines=277> */
.L_x_823:
[----:B------:R-:W-:Y:S05]  /*33b0*/  BSYNC B0 ;  /* 0x0000000000007941 */ /* 0x000fea0003800000 */
.L_x_822:
        /* <DEDUP_REMOVED lines=43> */
.L_x_828:
        /* <DEDUP_REMOVED lines=142> */
.L_x_827:
[----:B------:R-:W-:Y:S05]  /*3f50*/  BSYNC B0 ;  /* 0x0000000000007941 */ /* 0x000fea0003800000 */
.L_x_826:
[----:B------:R-:W-:Y:S05]  /*3f60*/  @!P5 BRA `(.L_x_825) ;  /* 0x0000000000d0d947 */ /* 0x000fea0003800000 */
[----:B------:R-:W-:Y:S01]  /*3f70*/  VIADD R6, R46, 0x3 ;  /* 0x000000032e067836 */ /* 0x000fe20000000000 */
[----:B------:R-:W-:Y:S01]  /*3f80*/  HFMA2.MMA R26, -RZ, RZ, 0, 1.78813934326171875e-07 ;  /* 0x00000003ff1a7435 */ /* 0x000fe200000001ff */
[----:B------:R-:W-:-:S03]  /*3f90*/  IMAD.MOV.U32 R20, RZ, RZ, RZ ;  /* 0x000000ffff147224 */ /* 0x000fc600078e00ff */
[----:B------:R-:W-:-:S07]  /*3fa0*/  SHF.R.S32.HI R15, RZ, 0x1f, R6 ;  /* 0x0000001fff0f7819 */ /* 0x000fce0000011406 */
.L_x_829:
        /* <DEDUP_REMOVED lines=48> */
.L_x_825:
[----:B------:R-:W-:Y:S05]  /*42b0*/  BSYNC B1 ;  /* 0x0000000000017941 */ /* 0x000fea0003800000 */
.L_x_824:
[----:B------:R-:W-:Y:S05]  /*42c0*/  @P4 EXIT ;  /* 0x000000000000494d */ /* 0x000fea0003800000 */
[----:B------:R-:W2:Y:S01]  /*42d0*/  S2R R3, SR_CTAID.Y ;  /* 0x0000000000037919 */ /* 0x000ea20000002600 */
[----:B------:R-:W-:Y:S01]  /*42e0*/  ULDC.64 UR4, c[0x0][0x288] ;  /* 0x0000a20000047ab9 */ /* 0x000fe20000000a00 */
[----:B------:R-:W-:Y:S01]  /*42f0*/  SHF.R.S32.HI R0, RZ, 0x1f, R5 ;  /* 0x0000001fff007819 */ /* 0x000fe20000011405 */
[----:B------:R-:W-:Y:S01]  /*4300*/  IMAD R34, R34, UR4, RZ ;  /* 0x0000000422227c24 */ /* 0x000fe2000f8e02ff */
[----:B------:R-:W-:-:S03]  /*4310*/  F2FP.F16.F32.PACK_AB R2, R11, R9 ;  /* 0x000000090b02723e */ /* 0x000fc600000000ff */
[----:B------:R-:W-:Y:S02]  /*4320*/  IMAD R34, R35, UR5, R34 ;  /* 0x0000000523227c24 */ /* 0x000fe4000f8e0222 */
[----:B--2---:R-:W-:-:S05]  /*4330*/  IMAD.SHL.U32 R3, R3, 0x40, RZ ;  /* 0x0000004003037824 */ /* 0x004fca00078e00ff */
        /* <DEDUP_REMOVED lines=15> */
        .weak           $__internal_26_$__cuda_sm20_div_u64
        .type           $__internal_26_$__cuda_sm20_div_u64,@function
        .size           $__internal_26_$__cuda_sm20_div_u64,(.L_x_1649 - $__internal_26_$__cuda_sm20_div_u64)
$__internal_26_$__cuda_sm20_div_u64:
        /* <DEDUP_REMOVED lines=60> */
[----:B------:R-:W-:Y:S06]  /*47f0*/  RET.REL.NODEC R4 `(_ZN7cutlass13device_kernelIN5flash19FlashAttnFwdCombineIN4cute5tupleIJNS3_1CILi16EEENS5_ILi64EEEEEELi8ELi256ELi1ELb0ELb1ENS_6half_tEfNS_4arch4Sm90EEEEEvNT_6ParamsE) ;  /* 0xffffffb804007950 */ /* 0x000fec0003c3ffff */
.L_x_830:
        /* <DEDUP_REMOVED lines=16> */
.L_x_1649:


//--------------------- .text._ZN7cutlass13device_kernelIN5flash19FlashAttnFwdCombineIN4cute5tupleIJNS3_1CILi16EEENS5_ILi64EEEEEELi7ELi256ELi1ELb0ELb1ENS_6half_tEfNS_4arch4Sm90EEEEEvNT_6ParamsE --------------------------
	.section	.text._ZN7cutlass13device_kernelIN5flash19FlashAttnFwdCombineIN4cute5tupleIJNS3_1CILi16EEENS5_ILi64EEEEEELi7ELi256ELi1ELb0ELb1ENS_6half_tEfNS_4arch4Sm90EEEEEvNT_6ParamsE,"ax",@progbits
	.align	128
.text._ZN7cutlass13device_kernelIN5flash19FlashAttnFwdCombineIN4cute5tupleIJNS3_1CILi16EEENS5_ILi64EEEEEELi7ELi256ELi1ELb0ELb1ENS_6half_tEfNS_4arch4Sm90EEEEEvNT_6ParamsE:
        .type           _ZN7cutlass13device_kernelIN5flash19FlashAttnFwdCombineIN4cute5tupleIJNS3_1CILi16EEENS5_ILi64EEEEEELi7ELi256ELi1ELb0ELb1ENS_6half_tEfNS_4arch4Sm90EEEEEvNT_6ParamsE,@function
        .size           _ZN7cutlass13device_kernelIN5flash19FlashAttnFwdCombineIN4cute5tupleIJNS3_1CILi16EEENS5_ILi64EEEEEELi7ELi256ELi1ELb0ELb1ENS_6half_tEfNS_4arch4Sm90EEEEEvNT_6ParamsE,(.L_x_1651 - _ZN7cutlass13device_kernelIN5flash19FlashAttnFwdCombineIN4cute5tupleIJNS3_1CILi16EEENS5_ILi64EEEEEELi7ELi256ELi1ELb0ELb1ENS_6half_tEfNS_4arch4Sm90EEEEEvNT_6ParamsE)
        .other          _ZN7cutlass13device_kernelIN5flash19FlashAttnFwdCombineIN4cute5tupleIJNS3_1CILi16EEENS5_ILi64EEEEEELi7ELi256ELi1ELb0ELb1ENS_6half_tEfNS_4arch4Sm90EEEEEvNT_6ParamsE,@"STO_CUDA_ENTRY STV_DEFAULT"
_ZN7cutlass13device_kernelIN5flash19FlashAttnFwdCombineIN4cute5tupleIJNS3_1CILi16EEENS5_ILi64EEEEEELi7ELi256ELi1ELb0ELb1ENS_6half_tEfNS_4arch4Sm90EEEEEvNT_6ParamsE:
        /* <DEDUP_REMOVED lines=57> */
.L_x_831:
        /* <DEDUP_REMOVED lines=25> */
.L_x_832:
        /* <DEDUP_REMOVED lines=101> */
.L_x_834:
        /* <DEDUP_REMOVED lines=14> */
[----:B------:R-:W-:Y:S05]  /*0c50*/  CALL.REL.NOINC `($__internal_27_$__cuda_sm20_div_u64) ;  /* 0x0000002800687944 */ /* 0x000fea0003c00000 */
[----:B------:R-:W-:Y:S05]  /*0c60*/  BRA `(.L_x_836) ;  /* 0x00000000004c7947 */ /* 0x000fea0003800000 */
.L_x_835:
        /* <DEDUP_REMOVED lines=19> */
.L_x_836:
[----:B------:R-:W-:Y:S02]  /*0da0*/  IADD3 R4, R7, -0x1, RZ ;  /* 0xffffffff07047810 */ /* 0x000fe40007ffe0ff */
[----:B------:R-:W-:-:S07]  /*0db0*/  MOV R9, R0 ;  /* 0x0000000000097202 */ /* 0x000fce0000000f00 */
.L_x_833:
        /* <DEDUP_REMOVED lines=184> */
.L_x_838:
[----:B------:R-:W-:Y:S05]  /*1940*/  BSYNC B0 ;  /* 0x0000000000007941 */ /* 0x000fea0003800000 */
.L_x_837:
        /* <DEDUP_REMOVED lines=203> */
.L_x_840:
[----:B------:R-:W-:Y:S05]  /*2600*/  BSYNC B0 ;  /* 0x0000000000007941 */ /* 0x000fea0003800000 */
.L_x_839:
        /* <DEDUP_REMOVED lines=35> */
.L_x_845:
        /* <DEDUP_REMOVED lines=142> */
.L_x_844:
[----:B------:R-:W-:Y:S05]  /*3120*/  BSYNC B0 ;  /* 0x0000000000007941 */ /* 0x000fea0003800000 */
.L_x_843:
[----:B------:R-:W-:Y:S05]  /*3130*/  @!P5 BRA `(.L_x_842) ;  /* 0x0000000000d0d947 */ /* 0x000fea0003800000 */
[----:B------:R-:W-:Y:S01]  /*3140*/  VIADD R4, R40, 0x3 ;  /* 0x0000000328047836 */ /* 0x000fe20000000000 */
[----:B-1----:R-:W-:Y:S01]  /*3150*/  MOV R20, 0x3 ;  /* 0x0000000300147802 */ /* 0x002fe20000000f00 */
[----:B------:R-:W-:-:S03]  /*3160*/  IMAD.MOV.U32 R6, RZ, RZ, RZ ;  /* 0x000000ffff067224 */ /* 0x000fc600078e00ff */
[----:B------:R-:W-:-:S07]  /*3170*/  SHF.R.S32.HI R7, RZ, 0x1f, R4 ;  /* 0x0000001fff077819 */ /* 0x000fce0000011404 */
.L_x_846:
        /* <DEDUP_REMOVED lines=48> */
.L_x_842:
[----:B------:R-:W-:Y:S05]  /*3480*/  BSYNC B1 ;  /* 0x0000000000017941 */ /* 0x000fea0003800000 */
.L_x_841:
        /* <DEDUP_REMOVED lines=23> */
        .weak           $__internal_27_$__cuda_sm20_div_u64
        .type           $__internal_27_$__cuda_sm20_div_u64,@function
        .size           $__internal_27_$__cuda_sm20_div_u64,(.L_x_1651 - $__internal_27_$__cuda_sm20_div_u64)
$__internal_27_$__cuda_sm20_div_u64:
        /* <DEDUP_REMOVED lines=60> */
[----:B------:R-:W-:Y:S06]  /*39c0*/  RET.REL.NODEC R2 `(_ZN7cutlass13device_kernelIN5flash19FlashAttnFwdCombineIN4cute5tupleIJNS3_1CILi16EEENS5_ILi64EEEEEELi7ELi256ELi1ELb0ELb1ENS_6half_tEfNS_4arch4Sm90EEEEEvNT_6ParamsE) ;  /* 0xffffffc4028c7950 */ /* 0x000fec0003c3ffff */
.L_x_847:
        /* <DEDUP_REMOVED lines=11> */
.L_x_1651:


//--------------------- .text._ZN7cutlass13device_kernelIN5flash19FlashAttnFwdCombineIN4cute5tupleIJNS3_1CILi16EEENS5_ILi64EEEEEELi6ELi256ELi1ELb0ELb1ENS_6half_tEfNS_4arch4Sm90EEEEEvNT_6ParamsE --------------------------
	.section	.text._ZN7cutlass13device_kernelIN5flash19FlashAttnFwdCombineIN4cute5tupleIJNS3_1CILi16EEENS5_ILi64EEEEEELi6ELi256ELi1ELb0ELb1ENS_6half_tEfNS_4arch4Sm90EEEEEvNT_6ParamsE,"ax",@progbits
	.align	128
.text._ZN7cutlass13device_kernelIN5flash19FlashAttnFwdCombineIN4cute5tupleIJNS3_1CILi16EEENS5_ILi64EEEEEELi6ELi256ELi1ELb0ELb1ENS_6half_tEfNS_4arch4Sm90EEEEEvNT_6ParamsE:
        .type           _ZN7cutlass13device_kernelIN5flash19FlashAttnFwdCombineIN4cute5tupleIJNS3_1CILi16EEENS5_ILi64EEEEEELi6ELi256ELi1ELb0ELb1ENS_6half_tEfNS_4arch4Sm90EEEEEvNT_6ParamsE,@function
        .size           _ZN7cutlass13device_kernelIN5flash19FlashAttnFwdCombineIN4cute5tupleIJNS3_1CILi16EEENS5_ILi64EEEEEELi6ELi256ELi1ELb0ELb1ENS_6half_tEfNS_4arch4Sm90EEEEEvNT_6ParamsE,(.L_x_1653 - _ZN7cutlass13device_kernelIN5flash19FlashAttnFwdCombineIN4cute5tupleIJNS3_1CILi16EEENS5_ILi64EEEEEELi6ELi256ELi1ELb0ELb1ENS_6half_tEfNS_4arch4Sm90EEEEEvNT_6ParamsE)
        .other          _ZN7cutlass13device_kernelIN5flash19FlashAttnFwdCombineIN4cute5tupleIJNS3_1CILi16EEENS5_ILi64EEEEEELi6ELi256ELi1ELb0ELb1ENS_6half_tEfNS_4arch4Sm90EEEEEvNT_6ParamsE,@"STO_CUDA_ENTRY STV_DEFAULT"
_ZN7cutlass13device_kernelIN5flash19FlashAttnFwdCombineIN4cute5tupleIJNS3_1CILi16EEENS5_ILi64EEEEEELi6ELi256ELi1ELb0ELb1ENS_6half_tEfNS_4arch4Sm90EEEEEvNT_6ParamsE:
        /* <DEDUP_REMOVED lines=57> */
.L_x_848:
        /* <DEDUP_REMOVED lines=25> */
.L_x_849:
        /* <DEDUP_REMOVED lines=101> */
.L_x_851:
        /* <DEDUP_REMOVED lines=14> */
[----:B------:R-:W-:Y:S05]  /*0c50*/  CALL.REL.NOINC `($__internal_28_$__cuda_sm20_div_u64) ;  /* 0x00000020009c7944 */ /* 0x000fea0003c00000 */
[----:B------:R-:W-:Y:S05]  /*0c60*/  BRA `(.L_x_853) ;  /* 0x00000000004c7947 */ /* 0x000fea0003800000 */
.L_x_852:
        /* <DEDUP_REMOVED lines=19> */
.L_x_853:
[----:B------:R-:W-:Y:S02]  /*0da0*/  IADD3 R4, R7, -0x1, RZ ;  /* 0xffffffff07047810 */ /* 0x000fe40007ffe0ff */
[----:B------:R-:W-:-:S03]  /*0db0*/  MOV R9, R0 ;  /* 0x0000000000097202 */ /* 0x000fc60000000f00 */
.L_x_850:
        /* <DEDUP_REMOVED lines=106> */
.L_x_855:
[----:B------:R-:W-:Y:S05]  /*1460*/  BSYNC B0 ;  /* 0x0000000000007941 */ /* 0x000fea0003800000 */
.L_x_854:
        /* <DEDUP_REMOVED lines=169> */
.L_x_857:
[----:B------:R-:W-:Y:S05]  /*1f00*/  BSYNC B0 ;  /* 0x0000000000007941 */ /* 0x000fea0003800000 */
.L_x_856:
        /* <DEDUP_REMOVED lines=32> */
.L_x_862:
        /* <DEDUP_REMOVED lines=142> */
.L_x_861:
[----:B------:R-:W-:Y:S05]  /*29f0*/  BSYNC B0 ;  /* 0x0000000000007941 */ /* 0x000fea0003800000 */
.L_x_860:
[----:B------:R-:W-:Y:S05]  /*2a00*/  @!P5 BRA `(.L_x_859) ;  /* 0x0000000000d0d947 */ /* 0x000fea0003800000 */
[----:B------:R-:W-:Y:S01]  /*2a10*/  VIADD R4, R40, 0x3 ;  /* 0x0000000328047836 */ /* 0x000fe20000000000 */
[----:B------:R-:W-:Y:S01]  /*2a20*/  HFMA2.MMA R20, -RZ, RZ, 0, 1.78813934326171875e-07 ;  /* 0x00000003ff147435 */ /* 0x000fe200000001ff */
[----:B-1----:R-:W-:-:S03]  /*2a30*/  IMAD.MOV.U32 R6, RZ, RZ, RZ ;  /* 0x000000ffff067224 */ /* 0x002fc600078e00ff */
[----:B------:R-:W-:-:S07]  /*2a40*/  SHF.R.S32.HI R7, RZ, 0x1f, R4 ;  /* 0x0000001fff077819 */ /* 0x000fce0000011404 */
.L_x_863:
        /* <DEDUP_REMOVED lines=48> */
.L_x_859:
[----:B------:R-:W-:Y:S05]  /*2d50*/  BSYNC B1 ;  /* 0x0000000000017941 */ /* 0x000fea0003800000 */
.L_x_858:
        /* <DEDUP_REMOVED lines=23> */
        .weak           $__internal_28_$__cuda_sm20_div_u64
        .type           $__internal_28_$__cuda_sm20_div_u64,@function
        .size           $__internal_28_$__cuda_sm20_div_u64,(.L_x_1653 - $__internal_28_$__cuda_sm20_div_u64)
$__internal_28_$__cuda_sm20_div_u64:
        /* <DEDUP_REMOVED lines=60> */
[----:B------:R-:W-:Y:S06]  /*3290*/  RET.REL.NODEC R2 `(_ZN7cutlass13device_kernelIN5flash19FlashAttnFwdCombineIN4cute5tupleIJNS3_1CILi16EEENS5_ILi64EEEEEELi6ELi256ELi1ELb0ELb1ENS_6half_tEfNS_4arch4Sm90EEEEEvNT_6ParamsE) ;  /* 0xffffffcc02587950 */ /* 0x000fec0003c3ffff */
.L_x_864:
        /* <DEDUP_REMOVED lines=14> */
.L_x_1653:


//--------------------- .text._ZN7cutlass13device_kernelIN5flash19FlashAttnFwdCombineIN4cute5tupleIJNS3_1CILi16EEENS5_ILi64EEEEEELi5ELi256ELi1ELb0ELb1ENS_6half_tEfNS_4arch4Sm90EEEEEvNT_6ParamsE --------------------------
	.section	.text._ZN7cutlass13device_kernelIN5flash19FlashAttnFwdCombineIN4cute5tupleIJNS3_1CILi16EEENS5_ILi64EEEEEELi5ELi256ELi1ELb0ELb1ENS_6half_tEfNS_4arch4Sm90EEEEEvNT_6ParamsE,"ax",@progbits
	.align	128
.text._ZN7cutlass13device_kernelIN5flash19FlashAttnFwdCombineIN4cute5tupleIJNS3_1CILi16EEENS5_ILi64EEEEEELi5ELi256ELi1ELb0ELb1ENS_6half_tEfNS_4arch4Sm90EEEEEvNT_6ParamsE:
        .type           _ZN7cutlass13device_kernelIN5flash19FlashAttnFwdCombineIN4cute5tupleIJNS3_1CILi16EEENS5_ILi64EEEEEELi5ELi256ELi1ELb0ELb1ENS_6half_tEfNS_4arch4Sm90EEEEEvNT_6ParamsE,@function
        .size           _ZN7cutlass13device_kernelIN5flash19FlashAttnFwdCombineIN4cute5tupleIJNS3_1CILi16EEENS5_ILi64EEEEEELi5ELi256ELi1ELb0ELb1ENS_6half_tEfNS_4arch4Sm90EEEEEvNT_6ParamsE,(.L_x_1655 - _ZN7cutlass13device_kernelIN5flash19FlashAttnFwdCombineIN4cute5tupleIJNS3_1CILi16EEENS5_ILi64EEEEEELi5ELi256ELi1ELb0ELb1ENS_6half_tEfNS_4arch4Sm90EEEEEvNT_6ParamsE)
        .other          _ZN7cutlass13device_kernelIN5flash19FlashAttnFwdCombineIN4cute5tupleIJNS3_1CILi16EEENS5_ILi64EEEEEELi5ELi256ELi1ELb0ELb1ENS_6half_tEfNS_4arch4Sm90EEEEEvNT_6ParamsE,@"STO_CUDA_ENTRY STV_DEFAULT"
_ZN7cutlass13device_kernelIN5flash19FlashAttnFwdCombineIN4cute5tupleIJNS3_1CILi16EEENS5_ILi64EEEEEELi5ELi256ELi1ELb0ELb1ENS_6half_tEfNS_4arch4Sm90EEEEEvNT_6ParamsE:
        /* <DEDUP_REMOVED lines=57> */
.L_x_865:
        /* <DEDUP_REMOVED lines=25> */
.L_x_866:
        /* <DEDUP_REMOVED lines=101> */
.L_x_868:
        /* <DEDUP_REMOVED lines=14> */
[----:B------:R-:W-:Y:S05]  /*0c50*/  CALL.REL.NOINC `($__internal_29_$__cuda_sm20_div_u64) ;  /* 0x0000001c00bc7944 */ /* 0x000fea0003c00000 */
[----:B------:R-:W-:Y:S05]  /*0c60*/  BRA `(.L_x_870) ;  /* 0x00000000004c7947 */ /* 0x000fea0003800000 */
.L_x_869:
        /* <DEDUP_REMOVED lines=19> */
.L_x_870:
[----:B------:R-:W-:Y:S02]  /*0da0*/  IADD3 R4, R7, -0x1, RZ ;  /* 0xffffffff07047810 */ /* 0x000fe40007ffe0ff */
[----:B------:R-:W-:-:S03]  /*0db0*/  MOV R9, R0 ;  /* 0x0000000000097202 */ /* 0x000fc60000000f00 */
.L_x_867:
        /* <DEDUP_REMOVED lines=70> */
.L_x_872:
[----:B------:R-:W-:Y:S05]  /*1220*/  BSYNC B0 ;  /* 0x0000000000007941 */ /* 0x000fea0003800000 */
.L_x_871:
        /* <DEDUP_REMOVED lines=152> */
.L_x_874:
[----:B------:R-:W-:Y:S05]  /*1bb0*/  BSYNC B0 ;  /* 0x0000000000007941 */ /* 0x000fea0003800000 */
.L_x_873:
        /* <DEDUP_REMOVED lines=29> */
.L_x_879:
        /* <DEDUP_REMOVED lines=142> */
.L_x_878:
[----:B------:R-:W-:Y:S05]  /*2670*/  BSYNC B0 ;  /* 0x0000000000007941 */ /* 0x000fea0003800000 */
.L_x_877:
[----:B------:R-:W-:Y:S05]  /*2680*/  @!P5 BRA `(.L_x_876) ;  /* 0x0000000000d0d947 */ /* 0x000fea0003800000 */
[----:B------:R-:W-:Y:S01]  /*2690*/  VIADD R4, R40, 0x3 ;  /* 0x0000000328047836 */ /* 0x000fe20000000000 */
[----:B-1----:R-:W-:Y:S01]  /*26a0*/  MOV R20, 0x3 ;  /* 0x0000000300147802 */ /* 0x002fe20000000f00 */
[----:B------:R-:W-:-:S03]  /*26b0*/  IMAD.MOV.U32 R6, RZ, RZ, RZ ;  /* 0x000000ffff067224 */ /* 0x000fc600078e00ff */
[----:B------:R-:W-:-:S07]  /*26c0*/  SHF.R.S32.HI R7, RZ, 0x1f, R4 ;  /* 0x0000001fff077819 */ /* 0x000fce0000011404 */
.L_x_880:
        /* <DEDUP_REMOVED lines=48> */
.L_x_876:
[----:B------:R-:W-:Y:S05]  /*29d0*/  BSYNC B1 ;  /* 0x0000000000017941 */ /* 0x000fea0003800000 */
.L_x_875:
        /* <DEDUP_REMOVED lines=23> */
        .weak           $__internal_29_$__cuda_sm20_div_u64
        .type           $__internal_29_$__cuda_sm20_div_u64,@function
        .size           $__internal_29_$__cuda_sm20_div_u64,(.L_x_1655 - $__internal_29_$__cuda_sm20_div_u64)
$__internal_29_$__cuda_sm20_div_u64:
        /* <DEDUP_REMOVED lines=60> */
[----:B------:R-:W-:Y:S06]  /*2f10*/  RET.REL.NODEC R2 `(_ZN7cutlass13device_kernelIN5flash19FlashAttnFwdCombineIN4cute5tupleIJNS3_1CILi16EEENS5_ILi64EEEEEELi5ELi256ELi1ELb0ELb1ENS_6half_tEfNS_4arch4Sm90EEEEEvNT_6ParamsE) ;  /* 0xffffffd002387950 */ /* 0x000fec0003c3ffff */
.L_x_881:
        /* <DEDUP_REMOVED lines=14> */
.L_x_1655:


//--------------------- .text._ZN7cutlass13device_kernelIN5flash19FlashAttnFwdCombineIN4cute5tupleIJNS3_1CILi16EEENS5_ILi64EEEEEELi4ELi256ELi1ELb0ELb1ENS_6half_tEfNS_4arch4Sm90EEEEEvNT_6ParamsE --------------------------
	.section	.text._ZN7cutlass13device_kernelIN5flash19FlashAttnFwdCombineIN4cute5tupleIJNS3_1CILi16EEENS5_ILi64EEEEEELi4ELi256ELi1ELb0ELb1ENS_6half_tEfNS_4arch4Sm90EEEEEvNT_6ParamsE,"ax",@progbits
	.align	128
.text._ZN7cutlass13device_kernelIN5flash19FlashAttnFwdCombineIN4cute5tupleIJNS3_1CILi16EEENS5_ILi64EEEEEELi4ELi256ELi1ELb0ELb1ENS_6half_tEfNS_4arch4Sm90EEEEEvNT_6ParamsE:
        .type           _ZN7cutlass13device_kernelIN5flash19FlashAttnFwdCombineIN4cute5tupleIJNS3_1CILi16EEENS5_ILi64EEEEEELi4ELi256ELi1ELb0ELb1ENS_6half_tEfNS_4arch4Sm90EEEEEvNT_6ParamsE,@function
        .size           _ZN7cutlass13device_kernelIN5flash19FlashAttnFwdCombineIN4cute5tupleIJNS3_1CILi16EEENS5_ILi64EEEEEELi4ELi256ELi1ELb0ELb1ENS_6half_tEfNS_4arch4Sm90EEEEEvNT_6ParamsE,(.L_x_1657 - _ZN7cutlass13device_kernelIN5flash19FlashAttnFwdCombineIN4cute5tupleIJNS3_1CILi16EEENS5_ILi64EEEEEELi4ELi256ELi1ELb0ELb1ENS_6half_tEfNS_4arch4Sm90EEEEEvNT_6ParamsE)
        .other          _ZN7cutlass13device_kernelIN5flash19FlashAttnFwdCombineIN4cute5tupleIJNS3_1CILi16EEENS5_ILi64EEEEEELi4ELi256ELi1ELb0ELb1ENS_6half_tEfNS_4arch4Sm90EEEEEvNT_6ParamsE,@"STO_CUDA_ENTRY STV_DEFAULT"
_ZN7cutlass13device_kernelIN5flash19FlashAttnFwdCombineIN4cute5tupleIJNS3_1CILi16EEENS5_ILi64EEEEEELi4ELi256ELi1ELb0ELb1ENS_6half_tEfNS_4arch4Sm90EEEEEvNT_6ParamsE:
        /* <DEDUP_REMOVED lines=57> */
.L_x_882:
        /* <DEDUP_REMOVED lines=25> */
.L_x_883:
        /* <DEDUP_REMOVED lines=101> */
.L_x_885:
        /* <DEDUP_REMOVED lines=14> */
[----:B------:R-:W-:Y:S05]  /*0c50*/  CALL.REL.NOINC `($__internal_30_$__cuda_sm20_div_u64) ;  /* 0x0000001c004c7944 */ /* 0x000fea0003c00000 */
[----:B------:R-:W-:Y:S05]  /*0c60*/  BRA `(.L_x_887) ;  /* 0x00000000004c7947 */ /* 0x000fea0003800000 */
.L_x_886:
        /* <DEDUP_REMOVED lines=19> */
.L_x_887:
[----:B------:R-:W-:Y:S02]  /*0da0*/  IADD3 R4, R7, -0x1, RZ ;  /* 0xffffffff07047810 */ /* 0x000fe40007ffe0ff */
[----:B------:R-:W-:-:S07]  /*0db0*/  MOV R9, R0 ;  /* 0x0000000000097202 */ /* 0x000fce0000000f00 */
.L_x_884:
        /* <DEDUP_REMOVED lines=52> */
.L_x_889:
[----:B------:R-:W-:Y:S05]  /*1100*/  BSYNC B0 ;  /* 0x0000000000007941 */ /* 0x000fea0003800000 */
.L_x_888:
        /* <DEDUP_REMOVED lines=143> */
.L_x_891:
[----:B------:R-:W-:Y:S05]  /*1a00*/  BSYNC B0 ;  /* 0x0000000000007941 */ /* 0x000fea0003800000 */
.L_x_890:
        /* <DEDUP_REMOVED lines=28> */
.L_x_896:
        /* <DEDUP_REMOVED lines=142> */
.L_x_895:
[----:B------:R-:W-:Y:S05]  /*24b0*/  BSYNC B0 ;  /* 0x0000000000007941 */ /* 0x000fea0003800000 */
.L_x_894:
[----:B------:R-:W-:Y:S05]  /*24c0*/  @!P5 BRA `(.L_x_893) ;  /* 0x0000000000d0d947 */ /* 0x000fea0003800000 */
[----:B------:R-:W-:Y:S01]  /*24d0*/  VIADD R4, R40, 0x3 ;  /* 0x0000000328047836 */ /* 0x000fe20000000000 */
[----:B------:R-:W-:Y:S01]  /*24e0*/  MOV R20, 0x3 ;  /* 0x0000000300147802 */ /* 0x000fe20000000f00 */
[----:B-1----:R-:W-:-:S03]  /*24f0*/  IMAD.MOV.U32 R6, RZ, RZ, RZ ;  /* 0x000000ffff067224 */ /* 0x002fc600078e00ff */
[----:B------:R-:W-:-:S07]  /*2500*/  SHF.R.S32.HI R7, RZ, 0x1f, R4 ;  /* 0x0000001fff077819 */ /* 0x000fce0000011404 */
.L_x_897:
        /* <DEDUP_REMOVED lines=48> */
.L_x_893:
[----:B------:R-:W-:Y:S05]  /*2810*/  BSYNC B1 ;  /* 0x0000000000017941 */ /* 0x000fea0003800000 */
.L_x_892:
        /* <DEDUP_REMOVED lines=23> */
        .weak           $__internal_30_$__cuda_sm20_div_u64
        .type           $__internal_30_$__cuda_sm20_div_u64,@function
        .size           $__internal_30_$__cuda_sm20_div_u64,(.L_x_1657 - $__internal_30_$__cuda_sm20_div_u64)
$__internal_30_$__cuda_sm20_div_u64:
        /* <DEDUP_REMOVED lines=60> */
[----:B------:R-:W-:Y:S06]  /*2d50*/  RET.REL.NODEC R2 `(_ZN7cutlass13device_kernelIN5flash19FlashAttnFwdCombineIN4cute5tupleIJNS3_1CILi16EEENS5_ILi64EEEEEELi4ELi256ELi1ELb0ELb1ENS_6half_tEfNS_4arch4Sm90EEEEEvNT_6ParamsE) ;  /* 0xffffffd002a87950 */ /* 0x000fec0003c3ffff */
.L_x_898:
        /* <DEDUP_REMOVED lines=10> */
.L_x_1657:


//--------------------- .text._ZN7cutlass13device_kernelIN5flash19FlashAttnFwdCombineIN4cute5tupleIJNS3_1CILi16EEENS5_ILi64EEEEEELi8ELi256ELi1ELb0ELb0ENS_6half_tEfNS_4arch4Sm80EEEEEvNT_6ParamsE --------------------------
	.section	.text._ZN7cutlass13device_kernelIN5flash19FlashAttnFwdCombineIN4cute5tupleIJNS3_1CILi16EEENS5_ILi64EEEEEELi8ELi256ELi1ELb0ELb0ENS_6half_tEfNS_4arch4Sm80EEEEEvNT_6ParamsE,"ax",@progbits
	.align	128
.text._ZN7cutlass13device_kernelIN5flash19FlashAttnFwdCombineIN4cute5tupleIJNS3_1CILi16EEENS5_ILi64EEEEEELi8ELi256ELi1ELb0ELb0ENS_6half_tEfNS_4arch4Sm80EEEEEvNT_6ParamsE:
        .type           _ZN7cutlass13device_kernelIN5flash19FlashAttnFwdCombineIN4cute5tupleIJNS3_1CILi16EEENS5_ILi64EEEEEELi8ELi256ELi1ELb0ELb0ENS_6half_tEfNS_4arch4Sm80EEEEEvNT_6ParamsE,@function
        .size           _ZN7cutlass13device_kernelIN5flash19FlashAttnFwdCombineIN4cute5tupleIJNS3_1CILi16EEENS5_ILi64EEEEEELi8ELi256ELi1ELb0ELb0ENS_6half_tEfNS_4arch4Sm80EEEEEvNT_6ParamsE,(.L_x_1659 - _ZN7cutlass13device_kernelIN5flash19FlashAttnFwdCombineIN4cute5tupleIJNS3_1CILi16EEENS5_ILi64EEEEEELi8ELi256ELi1ELb0ELb0ENS_6half_tEfNS_4arch4Sm80EEEEEvNT_6ParamsE)
        .other          _ZN7cutlass13device_kernelIN5flash19FlashAttnFwdCombineIN4cute5tupleIJNS3_1CILi16EEENS5_ILi64EEEEEELi8ELi256ELi1ELb0ELb0ENS_6half_tEfNS_4arch4Sm80EEEEEvNT_6ParamsE,@"STO_CUDA_ENTRY STV_DEFAULT"
_ZN7cutlass13device_kernelIN5flash19FlashAttnFwdCombineIN4cute5tupleIJNS3_1CILi16EEENS5_ILi64EEEEEELi8ELi256ELi1ELb0ELb0ENS_6half_tEfNS_4arch4Sm80EEEEEvNT_6ParamsE:
        /* <DEDUP_REMOVED lines=58> */
.L_x_899:
        /* <DEDUP_REMOVED lines=344> */
.L_x_901:
[----:B------:R-:W-:Y:S05]  /*1920*/  BSYNC B0 ;  /* 0x0000000000007941 */ /* 0x000fea0003800000 */
.L_x_900:
        /* <DEDUP_REMOVED lines=283> */
.L_x_903:
[----:B------:R-:W-:Y:S05]  /*2ae0*/  BSYNC B0 ;  /* 0x0000000000007941 */ /* 0x000fea0003800000 */
.L_x_902:
        /* <DEDUP_REMOVED lines=43> */
.L_x_908:
        /* <DEDUP_REMOVED lines=142> */
.L_x_907:
[----:B------:R-:W-:Y:S05]  /*3680*/  BSYNC B0 ;  /* 0x0000000000007941 */ /* 0x000fea0003800000 */
.L_x_906:
[----:B------:R-:W-:Y:S05]  /*3690*/  @!P5 BRA `(.L_x_905) ;  /* 0x0000000000d0d947 */ /* 0x000fea0003800000 */
[----:B------:R-:W-:Y:S01]  /*36a0*/  VIADD R4, R42, 0x3 ;  /* 0x000000032a047836 */ /* 0x000fe20000000000 */
[----:B------:R-:W-:Y:S01]  /*36b0*/  HFMA2.MMA R20, -RZ, RZ, 0, 1.78813934326171875e-07 ;  /* 0x00000003ff147435 */ /* 0x000fe200000001ff */
[----:B------:R-:W-:-:S03]  /*36c0*/  IMAD.MOV.U32 R6, RZ, RZ, RZ ;  /* 0x000000ffff067224 */ /* 0x000fc600078e00ff */
[----:B------:R-:W-:-:S07]  /*36d0*/  SHF.R.S32.HI R7, RZ, 0x1f, R4 ;  /* 0x0000001fff077819 */ /* 0x000fce0000011404 */
.L_x_909:
        /* <DEDUP_REMOVED lines=48> */
.L_x_905:
[----:B------:R-:W-:Y:S05]  /*39e0*/  BSYNC B1 ;  /* 0x0000000000017941 */ /* 0x000fea0003800000 */
.L_x_904:
        /* <DEDUP_REMOVED lines=29> */
.L_x_910:
        /* <DEDUP_REMOVED lines=12> */
.L_x_1659:


//--------------------- .text._ZN7cutlass13device_kernelIN5flash19FlashAttnFwdCombineIN4cute5tupleIJNS3_1CILi16EEENS5_ILi64EEEEEELi7ELi256ELi1ELb0ELb0ENS_6half_tEfNS_4arch4Sm80EEEEEvNT_6ParamsE --------------------------
	.section	.text._ZN7cutlass13device_kernelIN5flash19FlashAttnFwdCombineIN4cute5tupleIJNS3_1CILi16EEENS5_ILi64EEEEEELi7ELi256ELi1ELb0ELb0ENS_6half_tEfNS_4arch4Sm80EEEEEvNT_6ParamsE,"ax",@progbits
	.align	128
.text._ZN7cutlass13device_kernelIN5flash19FlashAttnFwdCombineIN4cute5tupleIJNS3_1CILi16EEENS5_ILi64EEEEEELi7ELi256ELi1ELb0ELb0ENS_6half_tEfNS_4arch4Sm80EEEEEvNT_6ParamsE:
        .type           _ZN7cutlass13device_kernelIN5flash19FlashAttnFwdCombineIN4cute5tupleIJNS3_1CILi16EEENS5_ILi64EEEEEELi7ELi256ELi1ELb0ELb0ENS_6half_tEfNS_4arch4Sm80EEEEEvNT_6ParamsE,@function
        .size           _ZN7cutlass13device_kernelIN5flash19FlashAttnFwdCombineIN4cute5tupleIJNS3_1CILi16EEENS5_ILi64EEEEEELi7ELi256ELi1ELb0ELb0ENS_6half_tEfNS_4arch4Sm80EEEEEvNT_6ParamsE,(.L_x_1660 - _ZN7cutlass13device_kernelIN5flash19FlashAttnFwdCombineIN4cute5tupleIJNS3_1CILi16EEENS5_ILi64EEEEEELi7ELi256ELi1ELb0ELb0ENS_6half_tEfNS_4arch4Sm80EEEEEvNT_6ParamsE)
        .other          _ZN7cutlass13device_kernelIN5flash19FlashAttnFwdCombineIN4cute5tupleIJNS3_1CILi16EEENS5_ILi64EEEEEELi7ELi256ELi1ELb0ELb0ENS_6half_tEfNS_4arch4Sm80EEEEEvNT_6ParamsE,@"STO_CUDA_ENTRY STV_DEFAULT"
_ZN7cutlass13device_kernelIN5flash19FlashAttnFwdCombineIN4cute5tupleIJNS3_1CILi16EEENS5_ILi64EEEEEELi7ELi256ELi1ELb0ELb0ENS_6half_tEfNS_4arch4Sm80EEEEEvNT_6ParamsE:
        /* <DEDUP_REMOVED lines=58> */
.L_x_911:
        /* <DEDUP_REMOVED lines=191> */
.L_x_913:
[----:B------:R-:W-:Y:S05]  /*0f90*/  BSYNC B0 ;  /* 0x0000000000007941 */ /* 0x000fea0003800000 */
.L_x_912:
        /* <DEDUP_REMOVED lines=211> */
.L_x_915:
[----:B------:R-:W-:Y:S05]  /*1cd0*/  BSYNC B0 ;  /* 0x0000000000007941 */ /* 0x000fea0003800000 */
.L_x_914:
        /* <DEDUP_REMOVED lines=36> */
.L_x_920:
        /* <DEDUP_REMOVED lines=142> */
.L_x_919:
[----:B------:R-:W-:Y:S05]  /*2800*/  BSYNC B0 ;  /* 0x0000000000007941 */ /* 0x000fea0003800000 */
.L_x_918:
[----:B------:R-:W-:Y:S05]  /*2810*/  @!P5 BRA `(.L_x_917) ;  /* 0x0000000000d0d947 */ /* 0x000fea0003800000 */
[----:B------:R-:W-:Y:S01]  /*2820*/  VIADD R4, R42, 0x3 ;  /* 0x000000032a047836 */ /* 0x000fe20000000000 */
[----:B-1----:R-:W-:Y:S01]  /*2830*/  MOV R20, 0x3 ;  /* 0x0000000300147802 */ /* 0x002fe20000000f00 */
[----:B------:R-:W-:-:S03]  /*2840*/  IMAD.MOV.U32 R6, RZ, RZ, RZ ;  /* 0x000000ffff067224 */ /* 0x000fc600078e00ff */
[----:B------:R-:W-:-:S07]  /*2850*/  SHF.R.S32.HI R7, RZ, 0x1f, R4 ;  /* 0x0000001fff077819 */ /* 0x000fce0000011404 */
.L_x_921:
        /* <DEDUP_REMOVED lines=48> */
.L_x_917:
[----:B------:R-:W-:Y:S05]  /*2b60*/  BSYNC B1 ;  /* 0x0000000000017941 */ /* 0x000fea0003800000 */
.L_x_916:
        /* <DEDUP_REMOVED lines=29> */
.L_x_922:
        /* <DEDUP_REMOVED lines=12> */
.L_x_1660:


//--------------------- .text._ZN7cutlass13device_kernelIN5flash19FlashAttnFwdCombineIN4cute5tupleIJNS3_1CILi16EEENS5_ILi64EEEEEELi6ELi256ELi1ELb0ELb0ENS_6half_tEfNS_4arch4Sm80EEEEEvNT_6ParamsE --------------------------
	.section	.text._ZN7cutlass13device_kernelIN5flash19FlashAttnFwdCombineIN4cute5tupleIJNS3_1CILi16EEENS5_ILi64EEEEEELi6ELi256ELi1ELb0ELb0ENS_6half_tEfNS_4arch4Sm80EEEEEvNT_6ParamsE,"ax",@progbits
	.align	128
.text._ZN7cutlass13device_kernelIN5flash19FlashAttnFwdCombineIN4cute5tupleIJNS3_1CILi16EEENS5_ILi64EEEEEELi6ELi256ELi1ELb0ELb0ENS_6half_tEfNS_4arch4Sm80EEEEEvNT_6ParamsE:
        .type           _ZN7cutlass13device_kernelIN5flash19FlashAttnFwdCombineIN4cute5tupleIJNS3_1CILi16EEENS5_ILi64EEEEEELi6ELi256ELi1ELb0ELb0ENS_6half_tEfNS_4arch4Sm80EEEEEvNT_6ParamsE,@function
        .size           _ZN7cutlass13device_kernelIN5flash19FlashAttnFwdCombineIN4cute5tupleIJNS3_1CILi16EEENS5_ILi64EEEEEELi6ELi256ELi1ELb0ELb0ENS_6half_tEfNS_4arch4Sm80EEEEEvNT_6ParamsE,(.L_x_1661 - _ZN7cutlass13device_kernelIN5flash19FlashAttnFwdCombineIN4cute5tupleIJNS3_1CILi16EEENS5_ILi64EEEEEELi6ELi256ELi1ELb0ELb0ENS_6half_tEfNS_4arch4Sm80EEEEEvNT_6ParamsE)
        .other          _ZN7cutlass13device_kernelIN5flash19FlashAttnFwdCombineIN4cute5tupleIJNS3_1CILi16EEENS5_ILi64EEEEEELi6ELi256ELi1ELb0ELb0ENS_6half_tEfNS_4arch4Sm80EEEEEvNT_6ParamsE,@"STO_CUDA_ENTRY STV_DEFAULT"
_ZN7cutlass13device_kernelIN5flash19FlashAttnFwdCombineIN4cute5tupleIJNS3_1CILi16EEENS5_ILi64EEEEEELi6ELi256ELi1ELb0ELb0ENS_6half_tEfNS_4arch4Sm80EEEEEvNT_6ParamsE:
        /* <DEDUP_REMOVED lines=58> */
.L_x_923:
        /* <DEDUP_REMOVED lines=119> */
.L_x_925:
[----:B------:R-:W-:Y:S05]  /*0b10*/  BSYNC B0 ;  /* 0x0000000000007941 */ /* 0x000fea0003800000 */
.L_x_924:
        /* <DEDUP_REMOVED lines=174> */
.L_x_927:
[----:B------:R-:W-:Y:S05]  /*1600*/  BSYNC B0 ;  /* 0x0000000000007941 */ /* 0x000fea0003800000 */
.L_x_926:
        /* <DEDUP_REMOVED lines=31> */
.L_x_932:
        /* <DEDUP_REMOVED lines=142> */
.L_x_931:
[----:B------:R-:W-:Y:S05]  /*20e0*/  BSYNC B0 ;  /* 0x0000000000007941 */ /* 0x000fea0003800000 */
.L_x_930:
[----:B------:R-:W-:Y:S05]  /*20f0*/  @!P5 BRA `(.L_x_929) ;  /* 0x0000000000d0d947 */ /* 0x000fea0003800000 */
[----:B------:R-:W-:Y:S01]  /*2100*/  VIADD R4, R42, 0x3 ;  /* 0x000000032a047836 */ /* 0x000fe20000000000 */
[----:B------:R-:W-:Y:S01]  /*2110*/  MOV R20, 0x3 ;  /* 0x0000000300147802 */ /* 0x000fe20000000f00 */
[----:B-1----:R-:W-:-:S03]  /*2120*/  IMAD.MOV.U32 R6, RZ, RZ, RZ ;  /* 0x000000ffff067224 */ /* 0x002fc600078e00ff */
[----:B------:R-:W-:-:S07]  /*2130*/  SHF.R.S32.HI R7, RZ, 0x1f, R4 ;  /* 0x0000001fff077819 */ /* 0x000fce0000011404 */
.L_x_933:
        /* <DEDUP_REMOVED lines=48> */
.L_x_929:
[----:B------:R-:W-:Y:S05]  /*2440*/  BSYNC B1 ;  /* 0x0000000000017941 */ /* 0x000fea0003800000 */
.L_x_928:
        /* <DEDUP_REMOVED lines=29> */
.L_x_934:
        /* <DEDUP_REMOVED lines=14> */
.L_x_1661:


//--------------------- .text._ZN7cutlass13device_kernelIN5flash19FlashAttnFwdCombineIN4cute5tupleIJNS3_1CILi16EEENS5_ILi64EEEEEELi5ELi256ELi1ELb0ELb0ENS_6half_tEfNS_4arch4Sm80EEEEEvNT_6ParamsE --------------------------
	.section	.text._ZN7cutlass13device_kernelIN5flash19FlashAttnFwdCombineIN4cute5tupleIJNS3_1CILi16EEENS5_ILi64EEEEEELi5ELi256ELi1ELb0ELb0ENS_6half_tEfNS_4arch4Sm80EEEEEvNT_6ParamsE,"ax",@progbits
	.align	128
.text._ZN7cutlass13device_kernelIN5flash19FlashAttnFwdCombineIN4cute5tupleIJNS3_1CILi16EEENS5_ILi64EEEEEELi5ELi256ELi1ELb0ELb0ENS_6half_tEfNS_4arch4Sm80EEEEEvNT_6ParamsE:
        .type           _ZN7cutlass13device_kernelIN5flash19FlashAttnFwdCombineIN4cute5tupleIJNS3_1CILi16EEENS5_ILi64EEEEEELi5ELi256ELi1ELb0ELb0ENS_6half_tEfNS_4arch4Sm80EEEEEvNT_6ParamsE,@function
        .size           _ZN7cutlass13device_kernelIN5flash19FlashAttnFwdCombineIN4cute5tupleIJNS3_1CILi16EEENS5_ILi64EEEEEELi5ELi256ELi1ELb0ELb0ENS_6half_tEfNS_4arch4Sm80EEEEEvNT_6ParamsE,(.L_x_1662 - _ZN7cutlass13device_kernelIN5flash19FlashAttnFwdCombineIN4cute5tupleIJNS3_1CILi16EEENS5_ILi64EEEEEELi5ELi256ELi1ELb0ELb0ENS_6half_tEfNS_4arch4Sm80EEEEEvNT_6ParamsE)
        .other          _ZN7cutlass13device_kernelIN5flash19FlashAttnFwdCombineIN4cute5tupleIJNS3_1CILi16EEENS5_ILi64EEEEEELi5ELi256ELi1ELb0ELb0ENS_6half_tEfNS_4arch4Sm80EEEEEvNT_6ParamsE,@"STO_CUDA_ENTRY STV_DEFAULT"
_ZN7cutlass13device_kernelIN5flash19FlashAttnFwdCombineIN4cute5tupleIJNS3_1CILi16EEENS5_ILi64EEEEEELi5ELi256ELi1ELb0ELb0ENS_6half_tEfNS_4arch4Sm80EEEEEvNT_6ParamsE:
        /* <DEDUP_REMOVED lines=58> */
.L_x_935:
        /* <DEDUP_REMOVED lines=83> */
.L_x_937:
[----:B------:R-:W-:Y:S05]  /*08d0*/  BSYNC B0 ;  /* 0x0000000000007941 */ /* 0x000fea0003800000 */
.L_x_936:
        /* <DEDUP_REMOVED lines=158> */
.L_x_939:
[----:B------:R-:W-:Y:S05]  /*12c0*/  BSYNC B0 ;  /* 0x0000000000007941 */ /* 0x000fea0003800000 */
.L_x_938:
        /* <DEDUP_REMOVED lines=29> */
.L_x_944:
        /* <DEDUP_REMOVED lines=142> */
.L_x_943:
[----:B------:R-:W-:Y:S05]  /*1d80*/  BSYNC B0 ;  /* 0x0000000000007941 */ /* 0x000fea0003800000 */
.L_x_942:
[----:B------:R-:W-:Y:S05]  /*1d90*/  @!P5 BRA `(.L_x_941) ;  /* 0x0000000000d0d947 */ /* 0x000fea0003800000 */
[----:B------:R-:W-:Y:S01]  /*1da0*/  VIADD R4, R42, 0x3 ;  /* 0x000000032a047836 */ /* 0x000fe20000000000 */
[----:B------:R-:W-:Y:S01]  /*1db0*/  MOV R20, 0x3 ;  /* 0x0000000300147802 */ /* 0x000fe20000000f00 */
[----:B-1----:R-:W-:-:S03]  /*1dc0*/  IMAD.MOV.U32 R6, RZ, RZ, RZ ;  /* 0x000000ffff067224 */ /* 0x002fc600078e00ff */
[----:B------:R-:W-:-:S07]  /*1dd0*/  SHF.R.S32.HI R7, RZ, 0x1f, R4 ;  /* 0x0000001fff077819 */ /* 0x000fce0000011404 */
.L_x_945:
        /* <DEDUP_REMOVED lines=48> */
.L_x_941:
[----:B------:R-:W-:Y:S05]  /*20e0*/  BSYNC B1 ;  /* 0x0000000000017941 */ /* 0x000fea0003800000 */
.L_x_940:
        /* <DEDUP_REMOVED lines=29> */
.L_x_946:
        /* <DEDUP_REMOVED lines=12> */
.L_x_1662:


//--------------------- .text._ZN7cutlass13device_kernelIN5flash19FlashAttnFwdCombineIN4cute5tupleIJNS3_1CILi16EEENS5_ILi64EEEEEELi4ELi256ELi1ELb0ELb0ENS_6half_tEfNS_4arch4Sm80EEEEEvNT_6ParamsE --------------------------
	.section	.text._ZN7cutlass13device_kernelIN5flash19FlashAttnFwdCombineIN4cute5tupleIJNS3_1CILi16EEENS5_ILi64EEEEEELi4ELi256ELi1ELb0ELb0ENS_6half_tEfNS_4arch4Sm80EEEEEvNT_6ParamsE,"ax",@progbits
	.align	128
.text._ZN7cutlass13device_kernelIN5flash19FlashAttnFwdCombineIN4cute5tupleIJNS3_1CILi16EEENS5_ILi64EEEEEELi4ELi256ELi1ELb0ELb0ENS_6half_tEfNS_4arch4Sm80EEEEEvNT_6ParamsE:
        .type           _ZN7cutlass13device_kernelIN5flash19FlashAttnFwdCombineIN4cute5tupleIJNS3_1CILi16EEENS5_ILi64EEEEEELi4ELi256ELi1ELb0ELb0ENS_6half_tEfNS_4arch4Sm80EEEEEvNT_6ParamsE,@function
        .size           _ZN7cutlass13device_kernelIN5flash19FlashAttnFwdCombineIN4cute5tupleIJNS3_1CILi16EEENS5_ILi64EEEEEELi4ELi256ELi1ELb0ELb0ENS_6half_tEfNS_4arch4Sm80EEEEEvNT_6ParamsE,(.L_x_1663 - _ZN7cutlass13device_kernelIN5flash19FlashAttnFwdCombineIN4cute5tupleIJNS3_1CILi16EEENS5_ILi64EEEEEELi4ELi256ELi1ELb0ELb0ENS_6half_tEfNS_4arch4Sm80EEEEEvNT_6ParamsE)
        .other          _ZN7cutlass13device_kernelIN5flash19FlashAttnFwdCombineIN4cute5tupleIJNS3_1CILi16EEENS5_ILi64EEEEEELi4ELi256ELi1ELb0ELb0ENS_6half_tEfNS_4arch4Sm80EEEEEvNT_6ParamsE,@"STO_CUDA_ENTRY STV_DEFAULT"
_ZN7cutlass13device_kernelIN5flash19FlashAttnFwdCombineIN4cute5tupleIJNS3_1CILi16EEENS5_ILi64EEEEEELi4ELi256ELi1ELb0ELb0ENS_6half_tEfNS_4arch4Sm80EEEEEvNT_6ParamsE:
        /* <DEDUP_REMOVED lines=58> */
.L_x_947:
        /* <DEDUP_REMOVED lines=65> */
.L_x_949:
[----:B------:R-:W-:Y:S05]  /*07b0*/  BSYNC B0 ;  /* 0x0000000000007941 */ /* 0x000fea0003800000 */
.L_x_948:
        /* <DEDUP_REMOVED lines=149> */
.L_x_951:
[----:B------:R-:W-:Y:S05]  /*1110*/  BSYNC B0 ;  /* 0x0000000000007941 */ /* 0x000fea0003800000 */
.L_x_950:
        /* <DEDUP_REMOVED lines=28> */
.L_x_956:
        /* <DEDUP_REMOVED lines=142> */
.L_x_955:
[----:B------:R-:W-:Y:S05]  /*1bc0*/  BSYNC B0 ;  /* 0x0000000000007941 */ /* 0x000fea0003800000 */
.L_x_954:
[----:B------:R-:W-:Y:S05]  /*1bd0*/  @!P5 BRA `(.L_x_953) ;  /* 0x0000000000d0d947 */ /* 0x000fea0003800000 */
[----:B------:R-:W-:Y:S01]  /*1be0*/  VIADD R4, R42, 0x3 ;  /* 0x000000032a047836 */ /* 0x000fe20000000000 */
[----:B------:R-:W-:Y:S01]  /*1bf0*/  MOV R20, 0x3 ;  /* 0x0000000300147802 */ /* 0x000fe20000000f00 */
[----:B------:R-:W-:-:S03]  /*1c00*/  IMAD.MOV.U32 R6, RZ, RZ, RZ ;  /* 0x000000ffff067224 */ /* 0x000fc600078e00ff */
[----:B------:R-:W-:-:S07]  /*1c10*/  SHF.R.S32.HI R7, RZ, 0x1f, R4 ;  /* 0x0000001fff077819 */ /* 0x000fce0000011404 */
.L_x_957:
        /* <DEDUP_REMOVED lines=48> */
.L_x_953:
[----:B------:R-:W-:Y:S05]  /*1f20*/  BSYNC B1 ;  /* 0x0000000000017941 */ /* 0x000fea0003800000 */
.L_x_952:
        /* <DEDUP_REMOVED lines=29> */
.L_x_958:
        /* <DEDUP_REMOVED lines=16> */
.L_x_1663:


//--------------------- .text._ZN7cutlass13device_kernelIN5flash19FlashAttnFwdCombineIN4cute5tupleIJNS3_1CILi16EEENS5_ILi64EEEEEELi8ELi256ELi1ELb0ELb1ENS_6half_tEfNS_4arch4Sm80EEEEEvNT_6ParamsE --------------------------
	.section	.text._ZN7cutlass13device_kernelIN5flash19FlashAttnFwdCombineIN4cute5tupleIJNS3_1CILi16EEENS5_ILi64EEEEEELi8ELi256ELi1ELb0ELb1ENS_6half_tEfNS_4arch4Sm80EEEEEvNT_6ParamsE,"ax",@progbits
	.align	128
.text._ZN7cutlass13device_kernelIN5flash19FlashAttnFwdCombineIN4cute5tupleIJNS3_1CILi16EEENS5_ILi64EEEEEELi8ELi256ELi1ELb0ELb1ENS_6half_tEfNS_4arch4Sm80EEEEEvNT_6ParamsE:
        .type           _ZN7cutlass13device_kernelIN5flash19FlashAttnFwdCombineIN4cute5tupleIJNS3_1CILi16EEENS5_ILi64EEEEEELi8ELi256ELi1ELb0ELb1ENS_6half_tEfNS_4arch4Sm80EEEEEvNT_6ParamsE,@function
        .size           _ZN7cutlass13device_kernelIN5flash19FlashAttnFwdCombineIN4cute5tupleIJNS3_1CILi16EEENS5_ILi64EEEEEELi8ELi256ELi1ELb0ELb1ENS_6half_tEfNS_4arch4Sm80EEEEEvNT_6ParamsE,(.L_x_1664 - _ZN7cutlass13device_kernelIN5flash19FlashAttnFwdCombineIN4cute5tupleIJNS3_1CILi16EEENS5_ILi64EEEEEELi8ELi256ELi1ELb0ELb1ENS_6half_tEfNS_4arch4Sm80EEEEEvNT_6ParamsE)
        .other          _ZN7cutlass13device_kernelIN5flash19FlashAttnFwdCombineIN4cute5tupleIJNS3_1CILi16EEENS5_ILi64EEEEEELi8ELi256ELi1ELb0ELb1ENS_6half_tEfNS_4arch4Sm80EEEEEvNT_6ParamsE,@"STO_CUDA_ENTRY STV_DEFAULT"
_ZN7cutlass13device_kernelIN5flash19FlashAttnFwdCombineIN4cute5tupleIJNS3_1CILi16EEENS5_ILi64EEEEEELi8ELi256ELi1ELb0ELb1ENS_6half_tEfNS_4arch4Sm80EEEEEvNT_6ParamsE:
        /* <DEDUP_REMOVED lines=57> */
.L_x_959:
        /* <DEDUP_REMOVED lines=25> */
.L_x_960:
        /* <DEDUP_REMOVED lines=101> */
.L_x_962:
        /* <DEDUP_REMOVED lines=13> */
[----:B------:R-:W-:Y:S05]  /*0c40*/  CALL.REL.NOINC `($__internal_31_$__cuda_sm20_div_u64) ;  /* 0x0000003400f87944 */ /* 0x000fea0003c00000 */
[----:B------:R-:W-:Y:S01]  /*0c50*/  MOV R2, R3 ;  /* 0x0000000300027202 */ /* 0x000fe20000000f00 */
[----:B------:R-:W-:Y:S06]  /*0c60*/  BRA `(.L_x_964) ;  /* 0x0000000000487947 */ /* 0x000fec0003800000 */
.L_x_963:
        /* <DEDUP_REMOVED lines=18> */
.L_x_964:
[----:B------:R-:W-:Y:S02]  /*0d90*/  IADD3 R6, R6, -0x1, RZ ;  /* 0xffffffff06067810 */ /* 0x000fe40007ffe0ff */
[----:B------:R-:W-:-:S07]  /*0da0*/  MOV R12, R2 ;  /* 0x00000002000c7202 */ /* 0x000fce0000000f00 */
.L_x_961:
        /* <DEDUP_REMOVED lines=330> */
.L_x_966:
[----:B------:R-:W-:Y:S05]  /*2250*/  BSYNC B0 ;  /* 0x0000000000007941 */ /* 0x000fea0003800000 */
.L_x_965:
        /* <DEDUP_REMOVED lines=277> */
.L_x_968:
[----:B------:R-:W-:Y:S05]  /*33b0*/  BSYNC B0 ;  /* 0x0000000000007941 */ /* 0x000fea0003800000 */
.L_x_967:
        /* <DEDUP_REMOVED lines=43> */
.L_x_973:
        /* <DEDUP_REMOVED lines=142> */
.L_x_972:
[----:B------:R-:W-:Y:S05]  /*3f50*/  BSYNC B0 ;  /* 0x0000000000007941 */ /* 0x000fea0003800000 */
.L_x_971:
[----:B------:R-:W-:Y:S05]  /*3f60*/  @!P5 BRA `(.L_x_970) ;  /* 0x0000000000d0d947 */ /* 0x000fea0003800000 */
[----:B------:R-:W-:Y:S01]  /*3f70*/  VIADD R6, R46, 0x3 ;  /* 0x000000032e067836 */ /* 0x000fe20000000000 */
[----:B------:R-:W-:Y:S01]  /*3f80*/  HFMA2.MMA R26, -RZ, RZ, 0, 1.78813934326171875e-07 ;  /* 0x00000003ff1a7435 */ /* 0x000fe200000001ff */
[----:B------:R-:W-:-:S03]  /*3f90*/  IMAD.MOV.U32 R20, RZ, RZ, RZ ;  /* 0x000000ffff147224 */ /* 0x000fc600078e00ff */
[----:B------:R-:W-:-:S07]  /*3fa0*/  SHF.R.S32.HI R15, RZ, 0x1f, R6 ;  /* 0x0000001fff0f7819 */ /* 0x000fce0000011406 */
.L_x_974:
        /* <DEDUP_REMOVED lines=48> */
.L_x_970:
[----:B------:R-:W-:Y:S05]  /*42b0*/  BSYNC B1 ;  /* 0x0000000000017941 */ /* 0x000fea0003800000 */
.L_x_969:
        /* <DEDUP_REMOVED lines=23> */
        .weak           $__internal_31_$__cuda_sm20_div_u64
        .type           $__internal_31_$__cuda_sm20_div_u64,@function
        .size           $__internal_31_$__cuda_sm20_div_u64,(.L_x_1664 - $__internal_31_$__cuda_sm20_div_u64)
$__internal_31_$__cuda_sm20_div_u64:
        /* <DEDUP_REMOVED lines=60> */
[----:B------:R-:W-:Y:S06]  /*47f0*/  RET.REL.NODEC R4 `(_ZN7cutlass13device_kernelIN5flash19FlashAttnFwdCombineIN4cute5tupleIJNS3_1CILi16EEENS5_ILi64EEEEEELi8ELi256ELi1ELb0ELb1ENS_6half_tEfNS_4arch4Sm80EEEEEvNT_6ParamsE) ;  /* 0xffffffb804007950 */ /* 0x000fec0003c3ffff */
.L_x_975:
        /* <DEDUP_REMOVED lines=16> */
.L_x_1664:


//--------------------- .text._ZN7cutlass13device_kernelIN5flash19FlashAttnFwdCombineIN4cute5tupleIJNS3_1CILi16EEENS5_ILi64EEEEEELi7ELi256ELi1ELb0ELb1ENS_6half_tEfNS_4arch4Sm80EEEEEvNT_6ParamsE --------------------------
	.section	.text._ZN7cutlass13device_kernelIN5flash19FlashAttnFwdCombineIN4cute5tupleIJNS3_1CILi16EEENS5_ILi64EEEEEELi7ELi256ELi1ELb0ELb1ENS_6half_tEfNS_4arch4Sm80EEEEEvNT_6ParamsE,"ax",@progbits
	.align	128
.text._ZN7cutlass13device_kernelIN5flash19FlashAttnFwdCombineIN4cute5tupleIJNS3_1CILi16EEENS5_ILi64EEEEEELi7ELi256ELi1ELb0ELb1ENS_6half_tEfNS_4arch4Sm80EEEEEvNT_6ParamsE:
        .type           _ZN7cutlass13device_kernelIN5flash19FlashAttnFwdCombineIN4cute5tupleIJNS3_1CILi16EEENS5_ILi64EEEEEELi7ELi256ELi1ELb0ELb1ENS_6half_tEfNS_4arch4Sm80EEEEEvNT_6ParamsE,@function
        .size           _ZN7cutlass13device_kernelIN5flash19FlashAttnFwdCombineIN4cute5tupleIJNS3_1CILi16EEENS5_ILi64EEEEEELi7ELi256ELi1ELb0ELb1ENS_6half_tEfNS_4arch4Sm80EEEEEvNT_6ParamsE,(.L_x_1666 - _ZN7cutlass13device_kernelIN5flash19FlashAttnFwdCombineIN4cute5tupleIJNS3_1CILi16EEENS5_ILi64EEEEEELi7ELi256ELi1ELb0ELb1ENS_6half_tEfNS_4arch4Sm80EEEEEvNT_6ParamsE)
        .other          _ZN7cutlass13device_kernelIN5flash19FlashAttnFwdCombineIN4cute5tupleIJNS3_1CILi16EEENS5_ILi64EEEEEELi7ELi256ELi1ELb0ELb1ENS_6half_tEfNS_4arch4Sm80EEEEEvNT_6ParamsE,@"STO_CUDA_ENTRY STV_DEFAULT"
_ZN7cutlass13device_kernelIN5flash19FlashAttnFwdCombineIN4cute5tupleIJNS3_1CILi16EEENS5_ILi64EEEEEELi7ELi256ELi1ELb0ELb1ENS_6half_tEfNS_4arch4Sm80EEEEEvNT_6ParamsE:
        /* <DEDUP_REMOVED lines=57> */
.L_x_976:
        /* <DEDUP_REMOVED lines=25> */
.L_x_977:
        /* <DEDUP_REMOVED lines=101> */
.L_x_979:
        /* <DEDUP_REMOVED lines=14> */
[----:B------:R-:W-:Y:S05]  /*0c50*/  CALL.REL.NOINC `($__internal_32_$__cuda_sm20_div_u64) ;  /* 0x0000002800687944 */ /* 0x000fea0003c00000 */
[----:B------:R-:W-:Y:S05]  /*0c60*/  BRA `(.L_x_981) ;  /* 0x00000000004c7947 */ /* 0x000fea0003800000 */
.L_x_980:
        /* <DEDUP_REMOVED lines=19> */
.L_x_981:
[----:B------:R-:W-:Y:S02]  /*0da0*/  IADD3 R4, R7, -0x1, RZ ;  /* 0xffffffff07047810 */ /* 0x000fe40007ffe0ff */
[----:B------:R-:W-:-:S07]  /*0db0*/  MOV R9, R0 ;  /* 0x0000000000097202 */ /* 0x000fce0000000f00 */
.L_x_978:
        /* <DEDUP_REMOVED lines=184> */
.L_x_983:
[----:B------:R-:W-:Y:S05]  /*1940*/  BSYNC B0 ;  /* 0x0000000000007941 */ /* 0x000fea0003800000 */
.L_x_982:
        /* <DEDUP_REMOVED lines=203> */
.L_x_985:
[----:B------:R-:W-:Y:S05]  /*2600*/  BSYNC B0 ;  /* 0x0000000000007941 */ /* 0x000fea0003800000 */
.L_x_984:
        /* <DEDUP_REMOVED lines=35> */
.L_x_990:
        /* <DEDUP_REMOVED lines=142> */
.L_x_989:
[----:B------:R-:W-:Y:S05]  /*3120*/  BSYNC B0 ;  /* 0x0000000000007941 */ /* 0x000fea0003800000 */
.L_x_988:
[----:B------:R-:W-:Y:S05]  /*3130*/  @!P5 BRA `(.L_x_987) ;  /* 0x0000000000d0d947 */ /* 0x000fea0003800000 */
[----:B------:R-:W-:Y:S01]  /*3140*/  VIADD R4, R40, 0x3 ;  /* 0x0000000328047836 */ /* 0x000fe20000000000 */
[----:B-1----:R-:W-:Y:S01]  /*3150*/  MOV R20, 0x3 ;  /* 0x0000000300147802 */ /* 0x002fe20000000f00 */
[----:B------:R-:W-:-:S03]  /*3160*/  IMAD.MOV.U32 R6, RZ, RZ, RZ ;  /* 0x000000ffff067224 */ /* 0x000fc600078e00ff */
[----:B------:R-:W-:-:S07]  /*3170*/  SHF.R.S32.HI R7, RZ, 0x1f, R4 ;  /* 0x0000001fff077819 */ /* 0x000fce0000011404 */
.L_x_991:
        /* <DEDUP_REMOVED lines=48> */
.L_x_987:
[----:B------:R-:W-:Y:S05]  /*3480*/  BSYNC B1 ;  /* 0x0000000000017941 */ /* 0x000fea0003800000 */
.L_x_986:
        /* <DEDUP_REMOVED lines=23> */
        .weak           $__internal_32_$__cuda_sm20_div_u64
        .type           $__internal_32_$__cuda_sm20_div_u64,@function
        .size           $__internal_32_$__cuda_sm20_div_u64,(.L_x_1666 - $__internal_32_$__cuda_sm20_div_u64)
$__internal_32_$__cuda_sm20_div_u64:
        /* <DEDUP_REMOVED lines=60> */
[----:B------:R-:W-:Y:S06]  /*39c0*/  RET.REL.NODEC R2 `(_ZN7cutlass13device_kernelIN5flash19FlashAttnFwdCombineIN4cute5tupleIJNS3_1CILi16EEENS5_ILi64EEEEEELi7ELi256ELi1ELb0ELb1ENS_6half_tEfNS_4arch4Sm80EEEEEvNT_6ParamsE) ;  /* 0xffffffc4028c7950 */ /* 0x000fec0003c3ffff */
.L_x_992:
        /* <DEDUP_REMOVED lines=11> */
.L_x_1666:


//--------------------- .text._ZN7cutlass13device_kernelIN5flash19FlashAttnFwdCombineIN4cute5tupleIJNS3_1CILi16EEENS5_ILi64EEEEEELi6ELi256ELi1ELb0ELb1ENS_6half_tEfNS_4arch4Sm80EEEEEvNT_6ParamsE --------------------------
	.section	.text._ZN7cutlass13device_kernelIN5flash19FlashAttnFwdCombineIN4cute5tupleIJNS3_1CILi16EEENS5_ILi64EEEEEELi6ELi256ELi1ELb0ELb1ENS_6half_tEfNS_4arch4Sm80EEEEEvNT_6ParamsE,"ax",@progbits
	.align	128
.text._ZN7cutlass13device_kernelIN5flash19FlashAttnFwdCombineIN4cute5tupleIJNS3_1CILi16EEENS5_ILi64EEEEEELi6ELi256ELi1ELb0ELb1ENS_6half_tEfNS_4arch4Sm80EEEEEvNT_6ParamsE:
        .type           _ZN7cutlass13device_kernelIN5flash19FlashAttnFwdCombineIN4cute5tupleIJNS3_1CILi16EEENS5_ILi64EEEEEELi6ELi256ELi1ELb0ELb1ENS_6half_tEfNS_4arch4Sm80EEEEEvNT_6ParamsE,@function
        .size           _ZN7cutlass13device_kernelIN5flash19FlashAttnFwdCombineIN4cute5tupleIJNS3_1CILi16EEENS5_ILi64EEEEEELi6ELi256ELi1ELb0ELb1ENS_6half_tEfNS_4arch4Sm80EEEEEvNT_6ParamsE,(.L_x_1668 - _ZN7cutlass13device_kernelIN5flash19FlashAttnFwdCombineIN4cute5tupleIJNS3_1CILi16EEENS5_ILi64EEEEEELi6ELi256ELi1ELb0ELb1ENS_6half_tEfNS_4arch4Sm80EEEEEvNT_6ParamsE)
        .other          _ZN7cutlass13device_kernelIN5flash19FlashAttnFwdCombineIN4cute5tupleIJNS3_1CILi16EEENS5_ILi64EEEEEELi6ELi256ELi1ELb0ELb1ENS_6half_tEfNS_4arch4Sm80EEEEEvNT_6ParamsE,@"STO_CUDA_ENTRY STV_DEFAULT"
_ZN7cutlass13device_kernelIN5flash19FlashAttnFwdCombineIN4cute5tupleIJNS3_1CILi16EEENS5_ILi64EEEEEELi6ELi256ELi1ELb0ELb1ENS_6half_tEfNS_4arch4Sm80EEEEEvNT_6ParamsE:
        /* <DEDUP_REMOVED lines=57> */
.L_x_993:
        /* <DEDUP_REMOVED lines=25> */
.L_x_994:
        /* <DEDUP_REMOVED lines=101> */
.L_x_996:
        /* <DEDUP_REMOVED lines=14> */
[----:B------:R-:W-:Y:S05]  /*0c50*/  CALL.REL.NOINC `($__internal_33_$__cuda_sm20_div_u64) ;  /* 0x00000020009c7944 */ /* 0x000fea0003c00000 */
[----:B------:R-:W-:Y:S05]  /*0c60*/  BRA `(.L_x_998) ;  /* 0x00000000004c7947 */ /* 0x000fea0003800000 */
.L_x_997:
        /* <DEDUP_REMOVED lines=19> */
.L_x_998:
[----:B------:R-:W-:Y:S02]  /*0da0*/  IADD3 R4, R7, -0x1, RZ ;  /* 0xffffffff07047810 */ /* 0x000fe40007ffe0ff */
[----:B------:R-:W-:-:S03]  /*0db0*/  MOV R9, R0 ;  /* 0x0000000000097202 */ /* 0x000fc60000000f00 */
.L_x_995:
        /* <DEDUP_REMOVED lines=106> */
.L_x_1000:
[----:B------:R-:W-:Y:S05]  /*1460*/  BSYNC B0 ;  /* 0x0000000000007941 */ /* 0x000fea0003800000 */
.L_x_999:
        /* <DEDUP_REMOVED lines=169> */
.L_x_1002:
[----:B------:R-:W-:Y:S05]  /*1f00*/  BSYNC B0 ;  /* 0x0000000000007941 */ /* 0x000fea0003800000 */
.L_x_1001:
        /* <DEDUP_REMOVED lines=32> */
.L_x_1007:
        /* <DEDUP_REMOVED lines=142> */
.L_x_1006:
[----:B------:R-:W-:Y:S05]  /*29f0*/  BSYNC B0 ;  /* 0x0000000000007941 */ /* 0x000fea0003800000 */
.L_x_1005:
[----:B------:R-:W-:Y:S05]  /*2a00*/  @!P5 BRA `(.L_x_1004) ;  /* 0x0000000000d0d947 */ /* 0x000fea0003800000 */
[----:B------:R-:W-:Y:S01]  /*2a10*/  VIADD R4, R40, 0x3 ;  /* 0x0000000328047836 */ /* 0x000fe20000000000 */
[----:B------:R-:W-:Y:S01]  /*2a20*/  HFMA2.MMA R20, -RZ, RZ, 0, 1.78813934326171875e-07 ;  /* 0x00000003ff147435 */ /* 0x000fe200000001ff */
[----:B-1----:R-:W-:-:S03]  /*2a30*/  IMAD.MOV.U32 R6, RZ, RZ, RZ ;  /* 0x000000ffff067224 */ /* 0x002fc600078e00ff */
[----:B------:R-:W-:-:S07]  /*2a40*/  SHF.R.S32.HI R7, RZ, 0x1f, R4 ;  /* 0x0000001fff077819 */ /* 0x000fce0000011404 */
.L_x_1008:
        /* <DEDUP_REMOVED lines=48> */
.L_x_1004:
[----:B------:R-:W-:Y:S05]  /*2d50*/  BSYNC B1 ;  /* 0x0000000000017941 */ /* 0x000fea0003800000 */
.L_x_1003:
        /* <DEDUP_REMOVED lines=23> */
        .weak           $__internal_33_$__cuda_sm20_div_u64
        .type           $__internal_33_$__cuda_sm20_div_u64,@function
        .size           $__internal_33_$__cuda_sm20_div_u64,(.L_x_1668 - $__internal_33_$__cuda_sm20_div_u64)
$__internal_33_$__cuda_sm20_div_u64:
        /* <DEDUP_REMOVED lines=60> */
[----:B------:R-:W-:Y:S06]  /*3290*/  RET.REL.NODEC R2 `(_ZN7cutlass13device_kernelIN5flash19FlashAttnFwdCombineIN4cute5tupleIJNS3_1CILi16EEENS5_ILi64EEEEEELi6ELi256ELi1ELb0ELb1ENS_6half_tEfNS_4arch4Sm80EEEEEvNT_6ParamsE) ;  /* 0xffffffcc02587950 */ /* 0x000fec0003c3ffff */
.L_x_1009:
        /* <DEDUP_REMOVED lines=14> */
.L_x_1668:


//--------------------- .text._ZN7cutlass13device_kernelIN5flash19FlashAttnFwdCombineIN4cute5tupleIJNS3_1CILi16EEENS5_ILi64EEEEEELi5ELi256ELi1ELb0ELb1ENS_6half_tEfNS_4arch4Sm80EEEEEvNT_6ParamsE --------------------------
	.section	.text._ZN7cutlass13device_kernelIN5flash19FlashAttnFwdCombineIN4cute5tupleIJNS3_1CILi16EEENS5_ILi64EEEEEELi5ELi256ELi1ELb0ELb1ENS_6half_tEfNS_4arch4Sm80EEEEEvNT_6ParamsE,"ax",@progbits
	.align	128
.text._ZN7cutlass13device_kernelIN5flash19FlashAttnFwdCombineIN4cute5tupleIJNS3_1CILi16EEENS5_ILi64EEEEEELi5ELi256ELi1ELb0ELb1ENS_6half_tEfNS_4arch4Sm80EEEEEvNT_6ParamsE:
        .type           _ZN7cutlass13device_kernelIN5flash19FlashAttnFwdCombineIN4cute5tupleIJNS3_1CILi16EEENS5_ILi64EEEEEELi5ELi256ELi1ELb0ELb1ENS_6half_tEfNS_4arch4Sm80EEEEEvNT_6ParamsE,@function
        .size           _ZN7cutlass13device_kernelIN5flash19FlashAttnFwdCombineIN4cute5tupleIJNS3_1CILi16EEENS5_ILi64EEEEEELi5ELi256ELi1ELb0ELb1ENS_6half_tEfNS_4arch4Sm80EEEEEvNT_6ParamsE,(.L_x_1670 - _ZN7cutlass13device_kernelIN5flash19FlashAttnFwdCombineIN4cute5tupleIJNS3_1CILi16EEENS5_ILi64EEEEEELi5ELi256ELi1ELb0ELb1ENS_6half_tEfNS_4arch4Sm80EEEEEvNT_6ParamsE)
        .other          _ZN7cutlass13device_kernelIN5flash19FlashAttnFwdCombineIN4cute5tupleIJNS3_1CILi16EEENS5_ILi64EEEEEELi5ELi256ELi1ELb0ELb1ENS_6half_tEfNS_4arch4Sm80EEEEEvNT_6ParamsE,@"STO_CUDA_ENTRY STV_DEFAULT"
_ZN7cutlass13device_kernelIN5flash19FlashAttnFwdCombineIN4cute5tupleIJNS3_1CILi16EEENS5_ILi64EEEEEELi5ELi256ELi1ELb0ELb1ENS_6half_tEfNS_4arch4Sm80EEEEEvNT_6ParamsE:
        /* <DEDUP_REMOVED lines=57> */
.L_x_1010:
        /* <DEDUP_REMOVED lines=25> */
.L_x_1011:
        /* <DEDUP_REMOVED lines=101> */
.L_x_1013:
        /* <DEDUP_REMOVED lines=14> */
[----:B------:R-:W-:Y:S05]  /*0c50*/  CALL.REL.NOINC `($__internal_34_$__cuda_sm20_div_u64) ;  /* 0x0000001c00bc7944 */ /* 0x000fea0003c00000 */
[----:B------:R-:W-:Y:S05]  /*0c60*/  BRA `(.L_x_1015) ;  /* 0x00000000004c7947 */ /* 0x000fea0003800000 */
.L_x_1014:
        /* <DEDUP_REMOVED lines=19> */
.L_x_1015:
[----:B------:R-:W-:Y:S02]  /*0da0*/  IADD3 R4, R7, -0x1, RZ ;  /* 0xffffffff07047810 */ /* 0x000fe40007ffe0ff */
[----:B------:R-:W-:-:S03]  /*0db0*/  MOV R9, R0 ;  /* 0x0000000000097202 */ /* 0x000fc60000000f00 */
.L_x_1012:
        /* <DEDUP_REMOVED lines=70> */
.L_x_1017:
[----:B------:R-:W-:Y:S05]  /*1220*/  BSYNC B0 ;  /* 0x0000000000007941 */ /* 0x000fea0003800000 */
.L_x_1016:
        /* <DEDUP_REMOVED lines=152> */
.L_x_1019:
[----:B------:R-:W-:Y:S05]  /*1bb0*/  BSYNC B0 ;  /* 0x0000000000007941 */ /* 0x000fea0003800000 */
.L_x_1018:
        /* <DEDUP_REMOVED lines=29> */
.L_x_1024:
        /* <DEDUP_REMOVED lines=142> */
.L_x_1023:
[----:B------:R-:W-:Y:S05]  /*2670*/  BSYNC B0 ;  /* 0x0000000000007941 */ /* 0x000fea0003800000 */
.L_x_1022:
[----:B------:R-:W-:Y:S05]  /*2680*/  @!P5 BRA `(.L_x_1021) ;  /* 0x0000000000d0d947 */ /* 0x000fea0003800000 */
[----:B------:R-:W-:Y:S01]  /*2690*/  VIADD R4, R40, 0x3 ;  /* 0x0000000328047836 */ /* 0x000fe20000000000 */
[----:B-1----:R-:W-:Y:S01]  /*26a0*/  MOV R20, 0x3 ;  /* 0x0000000300147802 */ /* 0x002fe20000000f00 */
[----:B------:R-:W-:-:S03]  /*26b0*/  IMAD.MOV.U32 R6, RZ, RZ, RZ ;  /* 0x000000ffff067224 */ /* 0x000fc600078e00ff */
[----:B------:R-:W-:-:S07]  /*26c0*/  SHF.R.S32.HI R7, RZ, 0x1f, R4 ;  /* 0x0000001fff077819 */ /* 0x000fce0000011404 */
.L_x_1025:
        /* <DEDUP_REMOVED lines=48> */
.L_x_1021:
[----:B------:R-:W-:Y:S05]  /*29d0*/  BSYNC B1 ;  /* 0x0000000000017941 */ /* 0x000fea0003800000 */
.L_x_1020:
        /* <DEDUP_REMOVED lines=23> */
        .weak           $__internal_34_$__cuda_sm20_div_u64
        .type           $__internal_34_$__cuda_sm20_div_u64,@function
        .size           $__internal_34_$__cuda_sm20_div_u64,(.L_x_1670 - $__internal_34_$__cuda_sm20_div_u64)
$__internal_34_$__cuda_sm20_div_u64:
        /* <DEDUP_REMOVED lines=60> */
[----:B------:R-:W-:Y:S06]  /*2f10*/  RET.REL.NODEC R2 `(_ZN7cutlass13device_kernelIN5flash19FlashAttnFwdCombineIN4cute5tupleIJNS3_1CILi16EEENS5_ILi64EEEEEELi5ELi256ELi1ELb0ELb1ENS_6half_tEfNS_4arch4Sm80EEEEEvNT_6ParamsE) ;  /* 0xffffffd002387950 */ /* 0x000fec0003c3ffff */
.L_x_1026:
        /* <DEDUP_REMOVED lines=14> */
.L_x_1670:


//--------------------- .text._ZN7cutlass13device_kernelIN5flash19FlashAttnFwdCombineIN4cute5tupleIJNS3_1CILi16EEENS5_ILi64EEEEEELi4ELi256ELi1ELb0ELb1ENS_6half_tEfNS_4arch4Sm80EEEEEvNT_6ParamsE --------------------------
	.section	.text._ZN7cutlass13device_kernelIN5flash19FlashAttnFwdCombineIN4cute5tupleIJNS3_1CILi16EEENS5_ILi64EEEEEELi4ELi256ELi1ELb0ELb1ENS_6half_tEfNS_4arch4Sm80EEEEEvNT_6ParamsE,"ax",@progbits
	.align	128
.text._ZN7cutlass13device_kernelIN5flash19FlashAttnFwdCombineIN4cute5tupleIJNS3_1CILi16EEENS5_ILi64EEEEEELi4ELi256ELi1ELb0ELb1ENS_6half_tEfNS_4arch4Sm80EEEEEvNT_6ParamsE:
        .type           _ZN7cutlass13device_kernelIN5flash19FlashAttnFwdCombineIN4cute5tupleIJNS3_1CILi16EEENS5_ILi64EEEEEELi4ELi256ELi1ELb0ELb1ENS_6half_tEfNS_4arch4Sm80EEEEEvNT_6ParamsE,@function
        .size           _ZN7cutlass13device_kernelIN5flash19FlashAttnFwdCombineIN4cute5tupleIJNS3_1CILi16EEENS5_ILi64EEEEEELi4ELi256ELi1ELb0ELb1ENS_6half_tEfNS_4arch4Sm80EEEEEvNT_6ParamsE,(.L_x_1672 - _ZN7cutlass13device_kernelIN5flash19FlashAttnFwdCombineIN4cute5tupleIJNS3_1CILi16EEENS5_ILi64EEEEEELi4ELi256ELi1ELb0ELb1ENS_6half_tEfNS_4arch4Sm80EEEEEvNT_6ParamsE)
        .other          _ZN7cutlass13device_kernelIN5flash19FlashAttnFwdCombineIN4cute5tupleIJNS3_1CILi16EEENS5_ILi64EEEEEELi4ELi256ELi1ELb0ELb1ENS_6half_tEfNS_4arch4Sm80EEEEEvNT_6ParamsE,@"STO_CUDA_ENTRY STV_DEFAULT"
_ZN7cutlass13device_kernelIN5flash19FlashAttnFwdCombineIN4cute5tupleIJNS3_1CILi16EEENS5_ILi64EEEEEELi4ELi256ELi1ELb0ELb1ENS_6half_tEfNS_4arch4Sm80EEEEEvNT_6ParamsE:
        /* <DEDUP_REMOVED lines=57> */
.L_x_1027:
        /* <DEDUP_REMOVED lines=25> */
.L_x_1028:
        /* <DEDUP_REMOVED lines=101> */
.L_x_1030:
        /* <DEDUP_REMOVED lines=14> */
[----:B------:R-:W-:Y:S05]  /*0c50*/  CALL.REL.NOINC `($__internal_35_$__cuda_sm20_div_u64) ;  /* 0x0000001c004c7944 */ /* 0x000fea0003c00000 */
[----:B------:R-:W-:Y:S05]  /*0c60*/  BRA `(.L_x_1032) ;  /* 0x00000000004c7947 */ /* 0x000fea0003800000 */
.L_x_1031:
        /* <DEDUP_REMOVED lines=19> */
.L_x_1032:
[----:B------:R-:W-:Y:S02]  /*0da0*/  IADD3 R4, R7, -0x1, RZ ;  /* 0xffffffff07047810 */ /* 0x000fe40007ffe0ff */
[----:B------:R-:W-:-:S07]  /*0db0*/  MOV R9, R0 ;  /* 0x0000000000097202 */ /* 0x000fce0000000f00 */
.L_x_1029:
        /* <DEDUP_REMOVED lines=52> */
.L_x_1034:
[----:B------:R-:W-:Y:S05]  /*1100*/  BSYNC B0 ;  /* 0x0000000000007941 */ /* 0x000fea0003800000 */
.L_x_1033:
        /* <DEDUP_REMOVED lines=143> */
.L_x_1036:
[----:B------:R-:W-:Y:S05]  /*1a00*/  BSYNC B0 ;  /* 0x0000000000007941 */ /* 0x000fea0003800000 */
.L_x_1035:
        /* <DEDUP_REMOVED lines=28> */
.L_x_1041:
        /* <DEDUP_REMOVED lines=142> */
.L_x_1040:
[----:B------:R-:W-:Y:S05]  /*24b0*/  BSYNC B0 ;  /* 0x0000000000007941 */ /* 0x000fea0003800000 */
.L_x_1039:
[----:B------:R-:W-:Y:S05]  /*24c0*/  @!P5 BRA `(.L_x_1038) ;  /* 0x0000000000d0d947 */ /* 0x000fea0003800000 */
[----:B------:R-:W-:Y:S01]  /*24d0*/  VIADD R4, R40, 0x3 ;  /* 0x0000000328047836 */ /* 0x000fe20000000000 */
[----:B------:R-:W-:Y:S01]  /*24e0*/  MOV R20, 0x3 ;  /* 0x0000000300147802 */ /* 0x000fe20000000f00 */
[----:B-1----:R-:W-:-:S03]  /*24f0*/  IMAD.MOV.U32 R6, RZ, RZ, RZ ;  /* 0x000000ffff067224 */ /* 0x002fc600078e00ff */
[----:B------:R-:W-:-:S07]  /*2500*/  SHF.R.S32.HI R7, RZ, 0x1f, R4 ;  /* 0x0000001fff077819 */ /* 0x000fce0000011404 */
.L_x_1042:
        /* <DEDUP_REMOVED lines=48> */
.L_x_1038:
[----:B------:R-:W-:Y:S05]  /*2810*/  BSYNC B1 ;  /* 0x0000000000017941 */ /* 0x000fea0003800000 */
.L_x_1037:
        /* <DEDUP_REMOVED lines=23> */
        .weak           $__internal_35_$__cuda_sm20_div_u64
        .type           $__internal_35_$__cuda_sm20_div_u64,@function
        .size           $__internal_35_$__cuda_sm20_div_u64,(.L_x_1672 - $__internal_35_$__cuda_sm20_div_u64)
$__internal_35_$__cuda_sm20_div_u64:
        /* <DEDUP_REMOVED lines=60> */
[----:B------:R-:W-:Y:S06]  /*2d50*/  RET.REL.NODEC R2 `(_ZN7cutlass13device_kernelIN5flash19FlashAttnFwdCombineIN4cute5tupleIJNS3_1CILi16EEENS5_ILi64EEEEEELi4ELi256ELi1ELb0ELb1ENS_6half_tEfNS_4arch4Sm80EEEEEvNT_6ParamsE) ;  /* 0xffffffd002a87950 */ /* 0x000fec0003c3ffff */
.L_x_1043:
        /* <DEDUP_REMOVED lines=10> */
.L_x_1672:


//--------------------- .text._ZN7cutlass13device_kernelIN5flash19FlashAttnFwdCombineIN4cute5tupleIJNS3_1CILi8EEENS5_ILi128EEEEEELi8ELi256ELi1ELb0ELb0EffNS_4arch4Sm90EEEEEvNT_6ParamsE --------------------------
	.section	.text._ZN7cutlass13device_kernelIN5flash19FlashAttnFwdCombineIN4cute5tupleIJNS3_1CILi8EEENS5_ILi128EEEEEELi8ELi256ELi1ELb0ELb0EffNS_4arch4Sm90EEEEEvNT_6ParamsE,"ax",@progbits
	.align	128
.text._ZN7cutlass13device_kernelIN5flash19FlashAttnFwdCombineIN4cute5tupleIJNS3_1CILi8EEENS5_ILi128EEEEEELi8ELi256ELi1ELb0ELb0EffNS_4arch4Sm90EEEEEvNT_6ParamsE:
        .type           _ZN7cutlass13device_kernelIN5flash19FlashAttnFwdCombineIN4cute5tupleIJNS3_1CILi8EEENS5_ILi128EEEEEELi8ELi256ELi1ELb0ELb0EffNS_4arch4Sm90EEEEEvNT_6ParamsE,@function
        .size           _ZN7cutlass13device_kernelIN5flash19FlashAttnFwdCombineIN4cute5tupleIJNS3_1CILi8EEENS5_ILi128EEEEEELi8ELi256ELi1ELb0ELb0EffNS_4arch4Sm90EEEEEvNT_6ParamsE,(.L_x_1674 - _ZN7cutlass13device_kernelIN5flash19FlashAttnFwdCombineIN4cute5tupleIJNS3_1CILi8EEENS5_ILi128EEEEEELi8ELi256ELi1ELb0ELb0EffNS_4arch4Sm90EEEEEvNT_6ParamsE)
        .other          _ZN7cutlass13device_kernelIN5flash19FlashAttnFwdCombineIN4cute5tupleIJNS3_1CILi8EEENS5_ILi128EEEEEELi8ELi256ELi1ELb0ELb0EffNS_4arch4Sm90EEEEEvNT_6ParamsE,@"STO_CUDA_ENTRY STV_DEFAULT"
_ZN7cutlass13device_kernelIN5flash19FlashAttnFwdCombineIN4cute5tupleIJNS3_1CILi8EEENS5_ILi128EEEEEELi8ELi256ELi1ELb0ELb0EffNS_4arch4Sm90EEEEEvNT_6ParamsE:
        /* <DEDUP_REMOVED lines=18> */
[----:B------:R-:W2:Y:S01]  /*0120*/  @P0 LDC.64 R2, c[0x0][0x2e8] ;  /* 0x0000ba00ff020b82 */ /* 0x000ea20000000a00 */
[----:B------:R-:W-:Y:S01]  /*0130*/  UIADD3 UR6, UR6, -0x1, URZ ;  /* 0xffffffff06067890 */ /* 0x000fe2000fffe03f */
[----:B--2---:R-:W-:-:S06]  /*0140*/  @P0 IMAD.WIDE R4, R0, 0x4, R2 ;  /* 0x0000000400040825 */ /* 0x004fcc00078e0202 */
[----:B------:R-:W2:Y:S01]  /*0150*/  LDC R2, c[0x0][0x10] ;  /* 0x00000400ff027b82 */ /* 0x000ea20000000800 */
[----:B------:R2:W5:Y:S01]  /*0160*/  @P0 LDG.E R36, desc[UR38][R4.64] ;  /* 0x0000002604240981 */ /* 0x000562000c1e1900 */
[----:B------:R-:W-:Y:S01]  /*0170*/  ISETP.NE.U32.AND P0, PT, RZ, UR4, PT ;  /* 0x00000004ff007c0c */ /* 0x000fe2000bf05070 */
[----:B------:R-:W-:Y:S02]  /*0180*/  ULDC UR4, c[0x0][0x14] ;  /* 0x0000050000047ab9 */ /* 0x000fe40000000800 */
[----:B------:R-:W-:Y:S01]  /*0190*/  UIADD3 UR4, UR4, -0x1, URZ ;  /* 0xffffffff04047890 */ /* 0x000fe2000fffe03f */
[----:B------:R-:W-:-:S04]  /*01a0*/  ISETP.NE.AND.EX P0, PT, RZ, UR5, PT, P0 ;  /* 0x00000005ff007c0c */ /* 0x000fc8000bf05300 */
[----:B----4-:R-:W-:-:S04]  /*01b0*/  ISETP.NE.OR P0, PT, R24, RZ, !P0 ;  /* 0x000000ff1800720c */ /* 0x010fc80004705670 */
[----:B-1----:R-:W-:Y:S01]  /*01c0*/  ISETP.NE.OR P0, PT, R19, UR6, P0 ;  /* 0x0000000613007c0c */ /* 0x002fe20008705670 */
[----:B--2---:R-:W-:-:S05]  /*01d0*/  VIADD R2, R2, 0xffffffff ;  /* 0xffffffff02027836 */ /* 0x004fca0000000000 */
        /* <DEDUP_REMOVED lines=28> */
.L_x_1044:
        /* <DEDUP_REMOVED lines=9> */
[----:B------:R-:W-:Y:S01]  /*0430*/  IMAD.IADD R2, R24, 0x1, -R3 ;  /* 0x0000000118027824 */ /* 0x000fe200078e0a03 */
[----:B------:R-:W-:Y:S01]  /*0440*/  LOP3.LUT R3, R27, 0xf8, RZ, 0xc0, !PT ;  /* 0x000000f81b037812 */ /* 0x000fe200078ec0ff */
[----:B------:R-:W3:Y:S01]  /*0450*/  LDC.64 R6, c[0x0][0x248] ;  /* 0x00009200ff067b82 */ /* 0x000ee20000000a00 */
[----:B------:R-:W-:Y:S01]  /*0460*/  SHF.R.S32.HI R27, RZ, 0x3, R27 ;  /* 0x00000003ff1b7819 */ /* 0x000fe2000001141b */
[----:B------:R-:W-:Y:S01]  /*0470*/  IMAD R2, R19, 0x8, R2 ;  /* 0x0000000813027824 */ /* 0x000fe200078e0202 */
[----:B------:R-:W-:Y:S01]  /*0480*/  LOP3.LUT R26, R3, 0x7, R24, 0xf8, !PT ;  /* 0x00000007031a7812 */ /* 0x000fe200078ef818 */
[----:B------:R-:W-:Y:S01]  /*0490*/  IMAD R14, R19, 0x8, R10 ;  /* 0x00000008130e7824 */ /* 0x000fe200078e020a */
[----:B------:R-:W-:Y:S02]  /*04a0*/  SHF.R.U32.HI R3, RZ, 0x2, R27 ;  /* 0x00000002ff037819 */ /* 0x000fe4000001161b */
[----:B------:R-:W-:Y:S02]  /*04b0*/  ISETP.GE.AND P0, PT, R2, R17, PT ;  /* 0x000000110200720c */ /* 0x000fe40003f06270 */
[----:B-1----:R-:W-:-:S02]  /*04c0*/  ISETP.NE.AND P1, PT, R11, 0x1, PT ;  /* 0x000000010b00780c */ /* 0x002fc40003f25270 */
        /* <DEDUP_REMOVED lines=9> */
[----:B------:R-:W3:Y:S01]  /*0560*/  S2R R25, SR_CgaCtaId ;  /* 0x0000000000197919 */ /* 0x000ee20000008800 */
[C---:B------:R-:W-:Y:S01]  /*0570*/  IMAD.WIDE.U32 R22, R36.reuse, UR4, RZ ;  /* 0x0000000424167c25 */ /* 0x040fe2000f8e00ff */
[----:B------:R-:W-:Y:S02]  /*0580*/  ISETP.GE.AND P2, PT, R31, R16, PT ;  /* 0x000000101f00720c */ /* 0x000fe40003f46270 */
[----:B------:R-:W-:Y:S01]  /*0590*/  MOV R30, 0x400 ;  /* 0x00000400001e7802 */ /* 0x000fe20000000f00 */
[----:B------:R-:W-:Y:S01]  /*05a0*/  IMAD R5, R36, UR5, R5 ;  /* 0x0000000524057c24 */ /* 0x000fe2000f8e0205 */
[----:B------:R-:W-:Y:S01]  /*05b0*/  ULDC.64 UR4, c[0x0][0x270] ;  /* 0x00009c0000047ab9 */ /* 0x000fe20000000a00 */
[----:B------:R-:W-:-:S02]  /*05c0*/  IMAD.MOV.U32 R20, RZ, RZ, R2 ;  /* 0x000000ffff147224 */ /* 0x000fc400078e0002 */
[----:B------:R-:W-:Y:S01]  /*05d0*/  VIADD R37, R27, 0xa0 ;  /* 0x000000a01b257836 */ /* 0x000fe20000000000 */
[----:B------:R-:W-:Y:S01]  /*05e0*/  IADD3 R23, R23, R5, RZ ;  /* 0x0000000517177210 */ /* 0x000fe20007ffe0ff */
[----:B------:R-:W5:Y:S01]  /*05f0*/  @!P3 LDC.64 R18, c[0x0][0x268] ;  /* 0x00009a00ff12bb82 */ /* 0x000f620000000a00 */
[----:B------:R-:W-:-:S03]  /*0600*/  @!P3 SHF.R.S32.HI R33, RZ, 0x1f, R27 ;  /* 0x0000001fff21b819 */ /* 0x000fc6000001141b */
[----:B------:R-:W-:Y:S02]  /*0610*/  @!P2 SHF.R.S32.HI R21, RZ, 0x1f, R31 ;  /* 0x0000001fff15a819 */ /* 0x000fe4000001141f */
[----:B--2---:R-:W-:-:S13]  /*0620*/  ISETP.NE.AND P0, PT, R4, 0x1, PT ;  /* 0x000000010400780c */ /* 0x004fda0003f05270 */
[----:B------:R-:W2:Y:S01]  /*0630*/  @P0 LDC R9, c[0x0][0x2bc] ;  /* 0x0000af00ff090b82 */ /* 0x000ea20000000800 */
[----:B---3--:R-:W-:-:S04]  /*0640*/  LEA R25, R25, R30, 0x18 ;  /* 0x0000001e19197211 */ /* 0x008fc800078ec0ff */
[----:B------:R-:W-:-:S03]  /*0650*/  LEA R30, R26, R25, 0x2 ;  /* 0x000000191a1e7211 */ /* 0x000fc600078e10ff */
[----:B------:R-:W3:Y:S01]  /*0660*/  @P0 LDC R3, c[0x0][0x2c0] ;  /* 0x0000b000ff030b82 */ /* 0x000ee20000000800 */
[----:B--2---:R-:W-:-:S05]  /*0670*/  @P0 IMAD.HI.U32 R8, R2, R9, RZ ;  /* 0x0000000902080227 */ /* 0x004fca00078e00ff */
[----:B---3--:R-:W-:Y:S02]  /*0680*/  @P0 SHF.R.U32.HI R20, RZ, R3, R8 ;  /* 0x00000003ff140219 */ /* 0x008fe40000011608 */
[----:B------:R-:W2:Y:S02]  /*0690*/  @!P2 LDC.64 R8, c[0x0][0x268] ;  /* 0x00009a00ff08ab82 */ /* 0x000ea40000000a00 */
[--C-:B------:R-:W-:Y:S01]  /*06a0*/  SHF.R.S32.HI R5, RZ, 0x1f, R20.reuse ;  /* 0x0000001fff057819 */ /* 0x100fe20000011414 */
[----:B------:R-:W-:Y:S02]  /*06b0*/  IMAD.MOV R3, RZ, RZ, -R20 ;  /* 0x000000ffff037224 */ /* 0x000fe400078e0a14 */
[----:B------:R-:W-:-:S04]  /*06c0*/  IMAD.WIDE.U32 R22, R20, UR4, R22 ;  /* 0x0000000414167c25 */ /* 0x000fc8000f8e0016 */
[----:B------:R-:W-:Y:S02]  /*06d0*/  IMAD R4, R4, R3, R2 ;  /* 0x0000000304047224 */ /* 0x000fe400078e0202 */
[----:B------:R-:W-:-:S03]  /*06e0*/  IMAD R5, R5, UR4, RZ ;  /* 0x0000000405057c24 */ /* 0x000fc6000f8e02ff */
[----:B------:R-:W-:Y:S01]  /*06f0*/  SHF.R.S32.HI R3, RZ, 0x1f, R4 ;  /* 0x0000001fff037819 */ /* 0x000fe20000011404 */
[----:B------:R-:W-:Y:S01]  /*0700*/  IMAD R20, R20, UR5, R5 ;  /* 0x0000000514147c24 */ /* 0x000fe2000f8e0205 */
[----:B------:R-:W-:Y:S02]  /*0710*/  IADD3 R28, P0, R4, R22, RZ ;  /* 0x00000016041c7210 */ /* 0x000fe40007f1e0ff */
[----:B------:R-:W3:Y:S01]  /*0720*/  @!P3 LDC.64 R4, c[0x0][0x250] ;  /* 0x00009400ff04bb82 */ /* 0x000ee20000000a00 */
[----:B------:R-:W-:Y:S02]  /*0730*/  LOP3.LUT R22, R27, 0x1, RZ, 0xc0, !PT ;  /* 0x000000011b167812 */ /* 0x000fe400078ec0ff */
[----:B------:R-:W-:Y:S01]  /*0740*/  IADD3.X R29, R3, R23, R20, P0, !PT ;  /* 0x00000017031d7210 */ /* 0x000fe200007fe414 */
[----:B------:R-:W-:Y:S01]  /*0750*/  VIADD R23, R27, 0x40 ;  /* 0x000000401b177836 */ /* 0x000fe20000000000 */
[----:B------:R-:W-:Y:S01]  /*0760*/  ISETP.NE.U32.AND P4, PT, R22, 0x1, PT ;  /* 0x000000011600780c */ /* 0x000fe20003f85070 */
[----:B-----5:R-:W-:-:S02]  /*0770*/  @!P3 IMAD R20, R33, R18, RZ ;  /* 0x000000122114b224 */ /* 0x020fc400078e02ff */
[----:B------:R-:W5:Y:S01]  /*0780*/  @!P2 LDC.64 R2, c[0x0][0x250] ;  /* 0x00009400ff02ab82 */ /* 0x000f620000000a00 */
[----:B------:R-:W-:Y:S01]  /*0790*/  ISETP.GE.AND P6, PT, R23, R16, PT ;  /* 0x000000101700720c */ /* 0x000fe20003fc6270 */
[----:B--2---:R-:W-:Y:S02]  /*07a0*/  @!P2 IMAD R22, R21, R8, RZ ;  /* 0x000000081516a224 */ /* 0x004fe400078e02ff */
[C---:B------:R-:W-:Y:S02]  /*07b0*/  @!P3 IMAD R20, R27.reuse, R19, R20 ;  /* 0x000000131b14b224 */ /* 0x040fe400078e0214 */
[----:B------:R-:W-:-:S04]  /*07c0*/  @!P3 IMAD.WIDE.U32 R34, R27, R18, R28 ;  /* 0x000000121b22b225 */ /* 0x000fc800078e001c */
[----:B------:R-:W-:Y:S02]  /*07d0*/  VIADD R21, R27, 0x60 ;  /* 0x000000601b157836 */ /* 0x000fe40000000000 */
[----:B------:R-:W-:Y:S01]  /*07e0*/  @!P2 IMAD R9, R31, R9, R22 ;  /* 0x000000091f09a224 */ /* 0x000fe200078e0216 */
[----:B------:R-:W-:Y:S01]  /*07f0*/  MOV R22, 0xf8 ;  /* 0x000000f800167802 */ /* 0x000fe20000000f00 */
[----:B------:R-:W2:Y:S01]  /*0800*/  @!P6 LDC.64 R18, c[0x0][0x268] ;  /* 0x00009a00ff12eb82 */ /* 0x000ea20000000a00 */
[----:B------:R-:W-:Y:S01]  /*0810*/  @!P3 IMAD.IADD R20, R35, 0x1, R20 ;  /* 0x000000012314b824 */ /* 0x000fe200078e0214 */
[C---:B---3--:R-:W-:Y:S01]  /*0820*/  @!P3 LEA R40, P0, R34.reuse, R4, 0x2 ;  /* 0x000000042228b211 */ /* 0x048fe200078010ff */
[----:B------:R-:W-:Y:S01]  /*0830*/  @!P2 IMAD.WIDE.U32 R42, R31, R8, R28 ;  /* 0x000000081f2aa225 */ /* 0x000fe200078e001c */
[----:B------:R-:W-:Y:S01]  /*0840*/  ISETP.GE.AND P5, PT, R21, R16, PT ;  /* 0x000000101500720c */ /* 0x000fe20003fa6270 */
[----:B------:R-:W-:Y:S01]  /*0850*/  HFMA2.MMA R35, -RZ, RZ, 0, 3.147125244140625e-05 ;  /* 0x00000210ff237435 */ /* 0x000fe200000001ff */
[----:B------:R-:W-:Y:S01]  /*0860*/  @!P3 LEA.HI.X R41, R34, R5, R20, 0x2, P0 ;  /* 0x000000052229b211 */ /* 0x000fe200000f1414 */
[----:B------:R-:W-:Y:S01]  /*0870*/  @P3 IMAD.MOV.U32 R33, RZ, RZ, -0x800000 ;  /* 0xff800000ff213424 */ /* 0x000fe200078e00ff */
[----:B------:R-:W-:Y:S01]  /*0880*/  @!P2 IADD3 R9, R43, R9, RZ ;  /* 0x000000092b09a210 */ /* 0x000fe20007ffe0ff */
[----:B------:R-:W-:Y:S01]  /*0890*/  @P2 IMAD.MOV.U32 R43, RZ, RZ, -0x800000 ;  /* 0xff800000ff2b2424 */ /* 0x000fe200078e00ff */
[----:B-----5:R-:W-:-:S02]  /*08a0*/  @!P2 LEA R44, P0, R42, R2, 0x2 ;  /* 0x000000022a2ca211 */ /* 0x020fc400078010ff */
[----:B------:R-:W-:Y:S01]  /*08b0*/  SEL R31, R22, 0x108, !P4 ;  /* 0x00000108161f7807 */ /* 0x000fe20006000000 */
[----:B------:R3:W-:Y:S01]  /*08c0*/  @P3 STS [R30], R33 ;  /* 0x000000211e003388 */ /* 0x0007e20000000800 */
[----:B------:R-:W-:Y:S02]  /*08d0*/  @!P2 LEA.HI.X R45, R42, R3, R9, 0x2, P0 ;  /* 0x000000032a2da211 */ /* 0x000fe400000f1409 */
[----:B------:R-:W5:Y:S01]  /*08e0*/  @!P6 LDC.64 R8, c[0x0][0x250] ;  /* 0x00009400ff08eb82 */ /* 0x000f620000000a00 */
[----:B------:R-:W-:Y:S01]  /*08f0*/  IMAD.IADD R32, R26, 0x1, R31 ;  /* 0x000000011a207824 */ /* 0x000fe200078e021f */
[----:B------:R-:W-:Y:S01]  /*0900*/  @!P6 SHF.R.S32.HI R3, RZ, 0x1f, R23 ;  /* 0x0000001fff03e819 */ /* 0x000fe20000011417 */
[----:B------:R-:W-:Y:S01]  /*0910*/  @!PT LDS RZ, [RZ] ;  /* 0x00000000fffff984 */ /* 0x000fe20000000800 */
[----:B------:R-:W-:Y:S01]  /*0920*/  @!PT LDS RZ, [RZ] ;  /* 0x00000000fffff984 */ /* 0x000fe20000000800 */
[----:B------:R-:W-:Y:S01]  /*0930*/  @!PT LDS RZ, [RZ] ;  /* 0x00000000fffff984 */ /* 0x000fe20000000800 */
[----:B------:R1:W-:Y:S01]  /*0940*/  @!P3 LDGSTS.E.LTC128B [R30], desc[UR38][R40.64] ;  /* 0x00000000281ebfae */ /* 0x0003e2000b921966 */
[----:B------:R-:W-:Y:S01]  /*0950*/  LOP3.LUT P0, RZ, R27, 0x2, RZ, 0xc0, !PT ;  /* 0x000000021bff7812 */ /* 0x000fe2000780c0ff */
[----:B------:R-:W-:Y:S01]  /*0960*/  IMAD R32, R32, 0x4, R25 ;  /* 0x0000000420207824 */ /* 0x000fe200078e0219 */
[----:B------:R-:W-:-:S02]  /*0970*/  ISETP.GE.AND P3, PT, R37, R16, PT ;  /* 0x000000102500720c */ /* 0x000fc40003f66270 */
[----:B------:R-:W4:Y:S01]  /*0980*/  @!P5 LDC.64 R4, c[0x0][0x268] ;  /* 0x00009a00ff04db82 */ /* 0x000f220000000a00 */
[----:B--2---:R-:W-:Y:S01]  /*0990*/  @!P6 IMAD R2, R3, R18, RZ ;  /* 0x000000120302e224 */ /* 0x004fe200078e02ff */
[----:B------:R2:W-:Y:S01]  /*09a0*/  @P2 STS [R32], R43 ;  /* 0x0000002b20002388 */ /* 0x0005e20000000800 */
[----:B------:R-:W-:Y:S02]  /*09b0*/  SEL R35, R35, 0x1f0, !P0 ;  /* 0x000001f023237807 */ /* 0x000fe40004000000 */
[----:B------:R-:W-:Y:S01]  /*09c0*/  @!P6 IMAD R47, R23, R19, R2 ;  /* 0x00000013172fe224 */ /* 0x000fe200078e0202 */
[----:B------:R-:W-:Y:S01]  /*09d0*/  @!PT LDS RZ, [RZ] ;  /* 0x00000000fffff984 */ /* 0x000fe20000000800 */
[----:B------:R-:W-:Y:S01]  /*09e0*/  @!PT LDS RZ, [RZ] ;  /* 0x00000000fffff984 */ /* 0x000fe20000000800 */
[----:B------:R-:W-:Y:S01]  /*09f0*/  @!PT LDS RZ, [RZ] ;  /* 0x00000000fffff984 */ /* 0x000fe20000000800 */
[----:B------:R5:W-:Y:S01]  /*0a00*/  @!P2 LDGSTS.E.LTC128B [R32], desc[UR38][R44.64] ;  /* 0x000000002c20afae */ /* 0x000be2000b921966 */
[----:B------:R-:W-:Y:S01]  /*0a10*/  @!P5 SHF.R.S32.HI R19, RZ, 0x1f, R21 ;  /* 0x0000001fff13d819 */ /* 0x000fe20000011415 */
[----:B------:R-:W4:Y:S01]  /*0a20*/  @!P5 LDC.64 R2, c[0x0][0x250] ;  /* 0x00009400ff02db82 */ /* 0x000f220000000a00 */
[C---:B------:R-:W-:Y:S02]  /*0a30*/  IADD3 R34, R26.reuse, R35, RZ ;  /* 0x000000231a227210 */ /* 0x040fe40007ffe0ff */
[----:B------:R-:W-:Y:S01]  /*0a40*/  IADD3 R38, R26, R31, R35 ;  /* 0x0000001f1a267210 */ /* 0x000fe20007ffe023 */
[----:B------:R-:W-:Y:S01]  /*0a50*/  @!P3 IMAD.MOV.U32 R48, RZ, RZ, R28 ;  /* 0x000000ffff30b224 */ /* 0x000fe200078e001c */
[----:B------:R-:W-:Y:S01]  /*0a60*/  @!P5 IADD3 R42, R35, R26, R31 ;  /* 0x0000001a232ad210 */ /* 0x000fe20007ffe01f */
[----:B---3--:R-:W-:Y:S01]  /*0a70*/  VIADD R33, R27, 0x80 ;  /* 0x000000801b217836 */ /* 0x008fe20000000000 */
[----:B------:R-:W-:Y:S01]  /*0a80*/  @P5 MOV R53, 0xff800000 ;  /* 0xff80000000355802 */ /* 0x000fe20000000f00 */
[----:B------:R-:W-:-:S02]  /*0a90*/  IMAD R34, R34, 0x4, R25 ;  /* 0x0000000422227824 */ /* 0x000fc400078e0219 */
[--C-:B------:R-:W-:Y:S01]  /*0aa0*/  IMAD R38, R38, 0x4, R25.reuse ;  /* 0x0000000426267824 */ /* 0x100fe200078e0219 */
[----:B------:R-:W-:Y:S01]  /*0ab0*/  ISETP.GE.AND P4, PT, R33, R16, PT ;  /* 0x000000102100720c */ /* 0x000fe20003f86270 */
[----:B------:R-:W-:Y:S02]  /*0ac0*/  @!P5 IMAD R42, R42, 0x4, R25 ;  /* 0x000000042a2ad824 */ /* 0x000fe400078e0219 */
[C---:B-1----:R-:W-:Y:S02]  /*0ad0*/  VIADD R41, R27.reuse, 0xc0 ;  /* 0x000000c01b297836 */ /* 0x042fe40000000000 */
[----:B------:R-:W-:-:S03]  /*0ae0*/  VIADD R27, R27, 0xe0 ;  /* 0x000000e01b1b7836 */ /* 0x000fc60000000000 */
[----:B------:R-:W-:Y:S01]  /*0af0*/  ISETP.GE.AND P2, PT, R41, R16, PT ;  /* 0x000000102900720c */ /* 0x000fe20003f46270 */
[----:B--2---:R-:W-:-:S04]  /*0b00*/  @P6 IMAD.MOV.U32 R43, RZ, RZ, -0x800000 ;  /* 0xff800000ff2b6424 */ /* 0x004fc800078e00ff */
[----:B------:R-:W-:Y:S01]  /*0b10*/  @!P4 SHF.R.S32.HI R49, RZ, 0x1f, R33 ;  /* 0x0000001fff31c819 */ /* 0x000fe20000011421 */
[----:B-----5:R-:W-:Y:S01]  /*0b20*/  @!P6 IMAD.MOV.U32 R45, RZ, RZ, R29 ;  /* 0x000000ffff2de224 */ /* 0x020fe200078e001d */
[----:B------:R-:W-:Y:S01]  /*0b30*/  @!P6 MOV R44, R28 ;  /* 0x0000001c002ce202 */ /* 0x000fe20000000f00 */
[----:B------:R1:W-:Y:S04]  /*0b40*/  @P6 STS [R34], R43 ;  /* 0x0000002b22006388 */ /* 0x0003e80000000800 */
[----:B------:R-:W-:Y:S02]  /*0b50*/  @!P6 IMAD.WIDE.U32 R44, R23, R18, R44 ;  /* 0x00000012172ce225 */ /* 0x000fe400078e002c */
[----:B------:R-:W2:Y:S03]  /*0b60*/  @!P4 LDC.64 R22, c[0x0][0x268] ;  /* 0x00009a00ff16cb82 */ /* 0x000ea60000000a00 */
[----:B------:R-:W-:-:S02]  /*0b70*/  @!P6 IADD3 R18, R45, R47, RZ ;  /* 0x0000002f2d12e210 */ /* 0x000fc40007ffe0ff */
[C---:B------:R-:W-:Y:S01]  /*0b80*/  @!P6 LEA R50, P0, R44.reuse, R8, 0x2 ;  /* 0x000000082c32e211 */ /* 0x040fe200078010ff */
[-C--:B----4-:R-:W-:Y:S01]  /*0b90*/  @!P5 IMAD R8, R19, R4.reuse, RZ ;  /* 0x000000041308d224 */ /* 0x090fe200078e02ff */
[----:B------:R-:W-:Y:S01]  /*0ba0*/  @!P3 SHF.R.S32.HI R45, RZ, 0x1f, R37 ;  /* 0x0000001fff2db819 */ /* 0x000fe20000011425 */
[----:B------:R-:W-:Y:S01]  /*0bb0*/  @!P5 IMAD.MOV.U32 R19, RZ, RZ, R29 ;  /* 0x000000ffff13d224 */ /* 0x000fe200078e001d */
[----:B------:R-:W-:Y:S01]  /*0bc0*/  @!P6 LEA.HI.X R51, R44, R9, R18, 0x2, P0 ;  /* 0x000000092c33e211 */ /* 0x000fe200000f1412 */
[----:B------:R-:W-:Y:S02]  /*0bd0*/  @!P5 IMAD.MOV.U32 R18, RZ, RZ, R28 ;  /* 0x000000ffff12d224 */ /* 0x000fe400078e001c */
[C---:B------:R-:W-:Y:S02]  /*0be0*/  @!P5 IMAD R8, R21.reuse, R5, R8 ;  /* 0x000000051508d224 */ /* 0x040fe400078e0208 */
[----:B------:R-:W-:Y:S01]  /*0bf0*/  @!P5 IMAD.WIDE.U32 R20, R21, R4, R18 ;  /* 0x000000041514d225 */ /* 0x000fe200078e0012 */
[----:B------:R-:W-:Y:S01]  /*0c00*/  @!PT LDS RZ, [RZ] ;  /* 0x00000000fffff984 */ /* 0x000fe20000000800 */
[----:B------:R-:W-:Y:S01]  /*0c10*/  @!PT LDS RZ, [RZ] ;  /* 0x00000000fffff984 */ /* 0x000fe20000000800 */
[----:B------:R-:W-:Y:S01]  /*0c20*/  @!PT LDS RZ, [RZ] ;  /* 0x00000000fffff984 */ /* 0x000fe20000000800 */
[----:B------:R3:W-:Y:S01]  /*0c30*/  @!P6 LDGSTS.E.LTC128B [R34], desc[UR38][R50.64] ;  /* 0x000000003222efae */ /* 0x0007e2000b921966 */
[----:B------:R-:W4:Y:S01]  /*0c40*/  @!P3 LDC.64 R18, c[0x0][0x268] ;  /* 0x00009a00ff12bb82 */ /* 0x000f220000000a00 */
[----:B------:R-:W-:Y:S01]  /*0c50*/  ISETP.GE.AND P6, PT, R27, R16, PT ;  /* 0x000000101b00720c */ /* 0x000fe20003fc6270 */
[----:B------:R-:W-:Y:S01]  /*0c60*/  @!P5 IMAD.IADD R8, R21, 0x1, R8 ;  /* 0x000000011508d824 */ /* 0x000fe200078e0208 */
[----:B------:R-:W-:Y:S01]  /*0c70*/  @!P5 LEA R46, P0, R20, R2, 0x2 ;  /* 0x00000002142ed211 */ /* 0x000fe200078010ff */
[----:B------:R3:W-:Y:S01]  /*0c80*/  @P5 STS [R38], R53 ;  /* 0x0000003526005388 */ /* 0x0007e20000000800 */
[----:B-1----:R-:W-:-:S02]  /*0c90*/  @P4 MOV R43, 0xff800000 ;  /* 0xff800000002b4802 */ /* 0x002fc40000000f00 */
[----:B------:R-:W-:Y:S01]  /*0ca0*/  @!P5 LEA.HI.X R47, R20, R3, R8, 0x2, P0 ;  /* 0x00000003142fd211 */ /* 0x000fe200000f1408 */
[----:B------:R-:W1:Y:S01]  /*0cb0*/  @!P2 LDC.64 R4, c[0x0][0x268] ;  /* 0x00009a00ff04ab82 */ /* 0x000e620000000a00 */
[----:B--2---:R-:W-:Y:S01]  /*0cc0*/  @!P4 IMAD R40, R49, R22, RZ ;  /* 0x000000163128c224 */ /* 0x004fe200078e02ff */
[----:B------:R-:W-:Y:S02]  /*0cd0*/  @!P2 SHF.R.S32.HI R49, RZ, 0x1f, R41 ;  /* 0x0000001fff31a819 */ /* 0x000fe40000011429 */
[----:B------:R-:W-:Y:S01]  /*0ce0*/  @!PT LDS RZ, [RZ] ;  /* 0x00000000fffff984 */ /* 0x000fe20000000800 */
[----:B------:R-:W-:Y:S01]  /*0cf0*/  @!PT LDS RZ, [RZ] ;  /* 0x00000000fffff984 */ /* 0x000fe20000000800 */
[----:B------:R-:W-:Y:S01]  /*0d00*/  @!PT LDS RZ, [RZ] ;  /* 0x00000000fffff984 */ /* 0x000fe20000000800 */
[----:B------:R3:W-:Y:S01]  /*0d10*/  @!P5 LDGSTS.E.LTC128B [R42], desc[UR38][R46.64] ;  /* 0x000000002e2adfae */ /* 0x0007e2000b921966 */
[----:B------:R-:W-:-:S03]  /*0d20*/  @!P4 IMAD R23, R33, R23, R40 ;  /* 0x000000172117c224 */ /* 0x000fc600078e0228 */
[----:B------:R-:W2:Y:S01]  /*0d30*/  @!P4 LDC.64 R20, c[0x0][0x250] ;  /* 0x00009400ff14cb82 */ /* 0x000ea20000000a00 */
[----:B------:R3:W-:Y:S07]  /*0d40*/  @P4 STS [R30+0x1000], R43 ;  /* 0x0010002b1e004388 */ /* 0x0007ee0000000800 */
[----:B------:R-:W5:Y:S01]  /*0d50*/  @!P3 LDC.64 R8, c[0x0][0x250] ;  /* 0x00009400ff08bb82 */ /* 0x000f620000000a00 */
[----:B----4-:R-:W-:Y:S02]  /*0d60*/  @!P3 IMAD R40, R45, R18, RZ ;  /* 0x000000122d28b224 */ /* 0x010fe400078e02ff */
[----:B------:R-:W-:-:S04]  /*0d70*/  @!P4 IMAD.WIDE.U32 R44, R33, R22, R28 ;  /* 0x00000016212cc225 */ /* 0x000fc800078e001c */
[----:B------:R-:W-:Y:S01]  /*0d80*/  @!P3 IMAD R19, R37, R19, R40 ;  /* 0x000000132513b224 */ /* 0x000fe200078e0228 */
[----:B------:R-:W4:Y:S01]  /*0d90*/  @!P2 LDC.64 R2, c[0x0][0x250] ;  /* 0x00009400ff02ab82 */ /* 0x000f220000000a00 */
[----:B-1----:R-:W-:Y:S01]  /*0da0*/  @!P2 IMAD R22, R49, R4, RZ ;  /* 0x000000043116a224 */ /* 0x002fe200078e02ff */
[----:B------:R-:W-:Y:S01]  /*0db0*/  @!P3 MOV R49, R29 ;  /* 0x0000001d0031b202 */ /* 0x000fe20000000f00 */
[----:B------:R-:W-:Y:S02]  /*0dc0*/  @!P4 IMAD.IADD R23, R45, 0x1, R23 ;  /* 0x000000012d17c824 */ /* 0x000fe400078e0217 */
[----:B------:R-:W-:Y:S02]  /*0dd0*/  @!P2 IMAD R5, R41, R5, R22 ;  /* 0x000000052905a224 */ /* 0x000fe400078e0216 */
[----:B------:R-:W-:Y:S01]  /*0de0*/  @!P3 IMAD.WIDE.U32 R48, R37, R18, R48 ;  /* 0x000000122530b225 */ /* 0x000fe200078e0030 */
[----:B--2---:R-:W-:-:S03]  /*0df0*/  @!P4 LEA R20, P0, R44, R20, 0x2 ;  /* 0x000000142c14c211 */ /* 0x004fc600078010ff */
[----:B------:R-:W-:Y:S01]  /*0e00*/  @!P2 IMAD.WIDE.U32 R40, R41, R4, R28 ;  /* 0x000000042928a225 */ /* 0x000fe200078e001c */
[----:B------:R-:W-:Y:S02]  /*0e10*/  @!P4 LEA.HI.X R21, R44, R21, R23, 0x2, P0 ;  /* 0x000000152c15c211 */ /* 0x000fe400000f1417 */
[----:B------:R-:W-:Y:S01]  /*0e20*/  @P3 MOV R23, 0xff800000 ;  /* 0xff80000000173802 */ /* 0x000fe20000000f00 */
[----:B------:R-:W-:Y:S01]  /*0e30*/  @!P3 IMAD.IADD R19, R49, 0x1, R19 ;  /* 0x000000013113b824 */ /* 0x000fe200078e0213 */
[C---:B-----5:R-:W-:Y:S01]  /*0e40*/  @!P3 LEA R8, P5, R48.reuse, R8, 0x2 ;  /* 0x000000083008b211 */ /* 0x060fe200078a10ff */
[----:B------:R-:W-:Y:S01]  /*0e50*/  @!PT LDS RZ, [RZ] ;  /* 0x00000000fffff984 */ /* 0x000fe20000000800 */
[----:B------:R-:W-:Y:S01]  /*0e60*/  @!PT LDS RZ, [RZ] ;  /* 0x00000000fffff984 */ /* 0x000fe20000000800 */
[----:B------:R-:W-:Y:S01]  /*0e70*/  @!PT LDS RZ, [RZ] ;  /* 0x00000000fffff984 */ /* 0x000fe20000000800 */
[----:B------:R3:W-:Y:S01]  /*0e80*/  @!P4 LDGSTS.E.LTC128B [R30+0x1000], desc[UR38][R20.64] ;  /* 0x01000000141ecfae */ /* 0x0007e2000b921966 */
[----:B------:R-:W-:Y:S02]  /*0e90*/  @!P2 IADD3 R5, R41, R5, RZ ;  /* 0x000000052905a210 */ /* 0x000fe40007ffe0ff */
[----:B------:R-:W-:Y:S01]  /*0ea0*/  @!P3 LEA.HI.X R9, R48, R9, R19, 0x2, P5 ;  /* 0x000000093009b211 */ /* 0x000fe200028f1413 */
[----:B------:R-:W-:Y:S01]  /*0eb0*/  @P2 IMAD.MOV.U32 R19, RZ, RZ, -0x800000 ;  /* 0xff800000ff132424 */ /* 0x000fe200078e00ff */
[----:B------:R3:W-:Y:S01]  /*0ec0*/  @P3 STS [R32+0x1000], R23 ;  /* 0x0010001720003388 */ /* 0x0007e20000000800 */
[----:B----4-:R-:W-:-:S03]  /*0ed0*/  @!P2 LEA R2, P0, R40, R2, 0x2 ;  /* 0x000000022802a211 */ /* 0x010fc600078010ff */
        /* <DEDUP_REMOVED lines=30> */
.L_x_1046:
[----:B------:R-:W-:Y:S05]  /*10c0*/  BSYNC B0 ;  /* 0x0000000000007941 */ /* 0x000fea0003800000 */
.L_x_1045:
[----:B--23--:R-:W-:Y:S01]  /*10d0*/  LOP3.LUT R3, R15, 0xffffffe0, RZ, 0xc0, !PT ;  /* 0xffffffe00f037812 */ /* 0x00cfe200078ec0ff */
[----:B------:R-:W-:Y:S01]  /*10e0*/  USHF.L.U32 UR4, UR36, 0x7, URZ ;  /* 0x0000000724047899 */ /* 0x000fe2000800063f */
[C---:B-1----:R-:W-:Y:S01]  /*10f0*/  @P1 IMAD.HI.U32 R13, R14.reuse, R13, RZ ;  /* 0x0000000d0e0d1227 */ /* 0x042fe200078e00ff */
[----:B------:R-:W-:Y:S01]  /*1100*/  ISETP.GE.AND P0, PT, R14, R17, PT ;  /* 0x000000110e00720c */ /* 0x000fe20003f06270 */
[----:B------:R-:W0:Y:S01]  /*1110*/  LDGDEPBAR ;  /* 0x00000000000079af */ /* 0x000e220000000000 */
[----:B------:R-:W-:Y:S01]  /*1120*/  USHF.R.S32.HI UR5, URZ, 0x1f, UR4 ;  /* 0x0000001f3f057899 */ /* 0x000fe20008011404 */
[----:B------:R-:W-:Y:S01]  /*1130*/  IMAD.IADD R3, R24, 0x1, -R3 ;  /* 0x0000000118037824 */ /* 0x000fe200078e0a03 */
[----:B------:R-:W-:Y:S01]  /*1140*/  IADD3 R12, R12, -UR4, RZ ;  /* 0x800000040c0c7c10 */ /* 0x000fe2000fffe0ff */
[----:B------:R-:W-:Y:S01]  /*1150*/  IMAD.MOV.U32 R4, RZ, RZ, R14 ;  /* 0x000000ffff047224 */ /* 0x000fe200078e000e */
[----:B----4-:R-:W-:Y:S01]  /*1160*/  @P1 SHF.R.U32.HI R4, RZ, R0, R13 ;  /* 0x00000000ff041219 */ /* 0x010fe2000001160d */
[----:B------:R-:W-:-:S02]  /*1170*/  IMAD.SHL.U32 R15, R3, 0x4, RZ ;  /* 0x00000004030f7824 */ /* 0x000fc400078e00ff */
[-C--:B------:R-:W-:Y:S01]  /*1180*/  IMAD R0, R39, R6.reuse, RZ ;  /* 0x0000000627007224 */ /* 0x080fe200078e02ff */
[----:B------:R-:W-:Y:S01]  /*1190*/  SEL R2, R4, 0xffffffff, !P0 ;  /* 0xffffffff04027807 */ /* 0x000fe20004000000 */
[C---:B------:R-:W-:Y:S01]  /*11a0*/  IMAD.WIDE.U32 R22, R36.reuse, R6, UR4 ;  /* 0x0000000424167e25 */ /* 0x040fe2000f8e0006 */
        /* <DEDUP_REMOVED lines=24> */
[----:B------:R-:W4:Y:S01]  /*1330*/  @!P4 LDC.64 R16, c[0x0][0x210] ;  /* 0x00008400ff10cb82 */ /* 0x000f220000000a00 */
[----:B------:R-:W-:Y:S02]  /*1340*/  MOV R5, 0x400 ;  /* 0x0000040000057802 */ /* 0x000fe40000000f00 */
[----:B------:R-:W-:Y:S02]  /*1350*/  IADD3.X R45, R41, R23, R4, P0, !PT ;  /* 0x00000017292d7210 */ /* 0x000fe400007fe404 */
[----:B-1----:R-:W-:-:S03]  /*1360*/  LEA R0, R0, R5, 0x18 ;  /* 0x0000000500007211 */ /* 0x002fc600078ec0ff */
[----:B------:R-:W1:Y:S01]  /*1370*/  @!P5 LDC.64 R6, c[0x0][0x210] ;  /* 0x00008400ff06db82 */ /* 0x000e620000000a00 */
[----:B--2---:R-:W-:Y:S01]  /*1380*/  @!P4 IADD3 R20, P2, R44, R20, RZ ;  /* 0x000000142c14c210 */ /* 0x004fe20007f5e0ff */
[C-C-:B------:R-:W-:Y:S02]  /*1390*/  @!P4 IMAD R5, R37.reuse, 0x4, R0.reuse ;  /* 0x000000042505c824 */ /* 0x140fe400078e0200 */
[----:B------:R-:W-:Y:S01]  /*13a0*/  @!P5 IMAD R13, R37, 0x4, R0 ;  /* 0x00000004250dd824 */ /* 0x000fe200078e0200 */
[----:B------:R-:W-:-:S03]  /*13b0*/  @!P4 IADD3.X R21, R45, R21, RZ, P2, !PT ;  /* 0x000000152d15c210 */ /* 0x000fc600017fe4ff */
[----:B------:R-:W2:Y:S01]  /*13c0*/  @!P4 LDC.64 R8, c[0x0][0x210] ;  /* 0x00008400ff08cb82 */ /* 0x000ea20000000a00 */
[----:B---3--:R-:W-:-:S04]  /*13d0*/  @!P5 LEA R4, P0, R18, R44, 0x1 ;  /* 0x0000002c1204d211 */ /* 0x008fc800078008ff */
[----:B------:R-:W-:Y:S02]  /*13e0*/  @!P5 LEA.HI.X R19, R18, R45, R19, 0x1, P0 ;  /* 0x0000002d1213d211 */ /* 0x000fe400000f0c13 */
[----:B------:R-:W-:Y:S02]  /*13f0*/  SHF.R.U32.HI R18, RZ, 0x2, R3 ;  /* 0x00000002ff127819 */ /* 0x000fe40000011603 */
[----:B----4-:R-:W-:-:S04]  /*1400*/  @!P4 LEA R16, P3, R44, R16, 0x2 ;  /* 0x000000102c10c211 */ /* 0x010fc800078610ff */
[----:B------:R-:W-:Y:S02]  /*1410*/  @!P4 LEA.HI.X R17, R44, R17, R45, 0x2, P3 ;  /* 0x000000112c11c211 */ /* 0x000fe400018f142d */
[----:B-1----:R-:W-:-:S03]  /*1420*/  @!P5 LEA R6, P0, R4, R6, 0x2 ;  /* 0x000000060406d211 */ /* 0x002fc600078010ff */
[----:B------:R-:W-:Y:S01]  /*1430*/  @!PT LDS RZ, [RZ] ;  /* 0x00000000fffff984 */ /* 0x000fe20000000800 */
[----:B------:R-:W-:Y:S01]  /*1440*/  @!PT LDS RZ, [RZ] ;  /* 0x00000000fffff984 */ /* 0x000fe20000000800 */
[----:B------:R-:W-:Y:S01]  /*1450*/  @!PT LDS RZ, [RZ] ;  /* 0x00000000fffff984 */ /* 0x000fe20000000800 */
[----:B------:R1:W-:Y:S01]  /*1460*/  @!P4 LDGSTS.E.BYPASS.LTC128B.128 [R5+0x2020], desc[UR38][R16.64] ;  /* 0x020200001005cfae */ /* 0x0003e2000b901d66 */
[----:B------:R-:W-:Y:S01]  /*1470*/  @!P5 LEA.HI.X R7, R4, R7, R19, 0x2, P0 ;  /* 0x000000070407d211 */ /* 0x000fe200000f1413 */
[----:B------:R-:W-:Y:S01]  /*1480*/  IMAD.SHL.U32 R4, R3, 0x8, RZ ;  /* 0x0000000803047824 */ /* 0x000fe200078e00ff */
[----:B------:R-:W-:Y:S01]  /*1490*/  @!P4 LEA R19, R37, R0, 0x2 ;  /* 0x000000002513c211 */ /* 0x000fe200078e10ff */
[----:B------:R-:W0:Y:S01]  /*14a0*/  LDGDEPBAR ;  /* 0x00000000000079af */ /* 0x000e220000000000 */
[C---:B--2---:R-:W-:Y:S02]  /*14b0*/  @!P4 LEA R8, P2, R20.reuse, R8, 0x2 ;  /* 0x000000081408c211 */ /* 0x044fe400078410ff */
[----:B------:R-:W-:Y:S02]  /*14c0*/  LOP3.LUT P0, RZ, R3, 0x2, RZ, 0xc0, !PT ;  /* 0x0000000203ff7812 */ /* 0x000fe4000780c0ff */
[----:B------:R-:W-:Y:S02]  /*14d0*/  @!P4 LEA.HI.X R9, R20, R9, R21, 0x2, P2 ;  /* 0x000000091409c211 */ /* 0x000fe400010f1415 */
[----:B------:R-:W-:-:S02]  /*14e0*/  LOP3.LUT R21, R4, 0xf8, RZ, 0xc0, !PT ;  /* 0x000000f804157812 */ /* 0x000fc400078ec0ff */
[----:B------:R-:W-:Y:S01]  /*14f0*/  LOP3.LUT R4, R3, 0x1, RZ, 0xc0, !PT ;  /* 0x0000000103047812 */ /* 0x000fe200078ec0ff */
[----:B------:R2:W-:Y:S01]  /*1500*/  @!P4 LDGSTS.E.BYPASS.LTC128B.128 [R19+0x3020], desc[UR38][R8.64] ;  /* 0x030200000813cfae */ /* 0x0005e2000b901d66 */
[----:B------:R-:W-:Y:S02]  /*1510*/  LOP3.LUT R21, R21, 0x7, R10, 0xf8, !PT ;  /* 0x0000000715157812 */ /* 0x000fe400078ef80a */
[----:B------:R-:W-:Y:S01]  /*1520*/  ISETP.NE.U32.AND P2, PT, R4, 0x1, PT ;  /* 0x000000010400780c */ /* 0x000fe20003f45070 */
[----:B------:R-:W0:Y:S01]  /*1530*/  LDGDEPBAR ;  /* 0x00000000000079af */ /* 0x000e220000000000 */
[----:B------:R-:W-:-:S03]  /*1540*/  LOP3.LUT R21, R21, 0x7, R18, 0x78, !PT ;  /* 0x0000000715157812 */ /* 0x000fc600078e7812 */
[----:B------:R2:W-:Y:S02]  /*1550*/  @!P5 LDGSTS.E.BYPASS.LTC128B.128 [R13+0x4020], desc[UR38][R6.64] ;  /* 0x04020000060ddfae */ /* 0x0005e4000b901d66 */
[----:B------:R-:W-:Y:S02]  /*1560*/  IMAD R30, R21, 0x4, R0 ;  /* 0x00000004151e7824 */ /* 0x000fe400078e0200 */
[----:B------:R-:W0:Y:S01]  /*1570*/  LDGDEPBAR ;  /* 0x00000000000079af */ /* 0x000e220000000000 */
[----:B-1----:R-:W-:Y:S01]  /*1580*/  HFMA2.MMA R17, -RZ, RZ, 0, 0.00012969970703125 ;  /* 0x00000840ff117435 */ /* 0x002fe200000001ff */
[C---:B------:R-:W-:Y:S02]  /*1590*/  VIADD R29, R30.reuse, 0x3e0 ;  /* 0x000003e01e1d7836 */ /* 0x040fe40000000000 */
[----:B------:R-:W-:-:S07]  /*15a0*/  @P2 VIADD R29, R30, 0x420 ;  /* 0x000004201e1d2836 */ /* 0x000fce0000000000 */
[----:B------:R-:W-:-:S04]  /*15b0*/  SEL R17, R17, 0x7c0, !P0 ;  /* 0x000007c011117807 */ /* 0x000fc80004000000 */
[----:B------:R-:W-:Y:S01]  /*15c0*/  IADD3 R28, R30, R17, RZ ;  /* 0x000000111e1c7210 */ /* 0x000fe20007ffe0ff */
[----:B------:R-:W-:Y:S01]  /*15d0*/  IMAD.IADD R17, R17, 0x1, R29 ;  /* 0x0000000111117824 */ /* 0x000fe200078e021d */
[----:B------:R-:W-:-:S06]  /*15e0*/  DEPBAR.LE SB0, 0x3 ;  /* 0x000080c00000791a */ /* 0x000fcc0000000000 */
[----:B------:R-:W-:Y:S05]  /*15f0*/  WARPSYNC.ALL ;  /* 0x0000000000007948 */ /* 0x000fea0003800000 */
[----:B------:R-:W-:Y:S08]  /*1600*/  BAR.SYNC.DEFER_BLOCKING 0x0 ;  /* 0x0000000000007b1d */ /* 0x000ff00000010000 */
[----:B------:R-:W1:Y:S01]  /*1610*/  S2UR UR4, SR_CTAID.Y ;  /* 0x00000000000479c3 */ /* 0x000e620000002600 */
[----:B------:R-:W3:Y:S04]  /*1620*/  LDS R27, [R29] ;  /* 0x000000001d1b7984 */ /* 0x000ee80000000800 */
[----:B------:R-:W4:Y:S04]  /*1630*/  LDS R26, [R30] ;  /* 0x000000001e1a7984 */ /* 0x000f280000000800 */
[----:B------:R-:W5:Y:S04]  /*1640*/  LDS R25, [R28] ;  /* 0x000000001c197984 */ /* 0x000f680000000800 */
[----:B------:R-:W2:Y:S04]  /*1650*/  LDS R24, [R17] ;  /* 0x0000000011187984 */ /* 0x000ea80000000800 */
[----:B------:R-:W1:Y:S04]  /*1660*/  LDS R23, [R30+0x1000] ;  /* 0x001000001e177984 */ /* 0x000e680000000800 */
[----:B------:R-:W1:Y:S04]  /*1670*/  LDS R22, [R29+0x1000] ;  /* 0x001000001d167984 */ /* 0x000e680000000800 */
[----:B------:R-:W1:Y:S04]  /*1680*/  LDS R21, [R28+0x1000] ;  /* 0x001000001c157984 */ /* 0x000e680000000800 */
[----:B------:R-:W1:Y:S01]  /*1690*/  LDS R20, [R17+0x1000] ;  /* 0x0010000011147984 */ /* 0x000e620000000800 */
[----:B---3--:R-:W-:-:S02]  /*16a0*/  FSETP.NEU.FTZ.AND P3, PT, R27, -INF , PT ;  /* 0xff8000001b00780b */ /* 0x008fc40003f7d000 */
[----:B----4-:R-:W-:Y:S02]  /*16b0*/  FMNMX.FTZ R4, R27, R26, !PT ;  /* 0x0000001a1b047209 */ /* 0x010fe40007810000 */
[----:B------:R-:W-:Y:S02]  /*16c0*/  FSETP.NEU.FTZ.AND P5, PT, R26, -INF , PT ;  /* 0xff8000001a00780b */ /* 0x000fe40003fbd000 */
[----:B-----5:R-:W-:Y:S02]  /*16d0*/  FMNMX.FTZ R5, R4, R25, !PT ;  /* 0x0000001904057209 */ /* 0x020fe40007810000 */
[----:B------:R-:W-:Y:S02]  /*16e0*/  FSETP.NEU.FTZ.AND P2, PT, R25, -INF , PT ;  /* 0xff8000001900780b */ /* 0x000fe40003f5d000 */
[----:B--2---:R-:W-:-:S04]  /*16f0*/  FMNMX.FTZ R4, R5, R24, !PT ;  /* 0x0000001805047209 */ /* 0x004fc80007810000 */
        /* <DEDUP_REMOVED lines=50> */
[C---:B------:R-:W-:Y:S01]  /*1a20*/  @P2 VIADD R25, R3.reuse, 0xc0 ;  /* 0x000000c003192836 */ /* 0x040fe20000000000 */
[----:B------:R-:W2:Y:S01]  /*1a30*/  MUFU.EX2 R7, R7 ;  /* 0x0000000700077308 */ /* 0x000ea20000000800 */
[----:B---3--:R-:W-:Y:S01]  /*1a40*/  FADD.FTZ R19, R32, R9 ;  /* 0x0000000920137221 */ /* 0x008fe20000010000 */
[----:B------:R-:W-:-:S05]  /*1a50*/  @P0 IADD3 R25, R3, 0xe0, RZ ;  /* 0x000000e003190810 */ /* 0x000fca0007ffe0ff */
[----:B------:R-:W3:Y:S01]  /*1a60*/  SHFL.BFLY PT, R20, R25, 0x10, 0x1f ;  /* 0x0e001f0019147f89 */ /* 0x000ee200000e0000 */
[----:B------:R-:W4:Y:S01]  /*1a70*/  MUFU.EX2 R6, R6 ;  /* 0x0000000600067308 */ /* 0x000f220000000800 */
[----:B-1----:R-:W-:-:S07]  /*1a80*/  FADD.FTZ R32, R19, R8 ;  /* 0x0000000813207221 */ /* 0x002fce0000010000 */
[----:B------:R-:W1:Y:S01]  /*1a90*/  MUFU.EX2 R5, R5 ;  /* 0x0000000500057308 */ /* 0x000e620000000800 */
[----:B--2---:R-:W-:-:S07]  /*1aa0*/  FADD.FTZ R19, R32, R7 ;  /* 0x0000000720137221 */ /* 0x004fce0000010000 */
[----:B------:R-:W2:Y:S01]  /*1ab0*/  MUFU.EX2 R4, R4 ;  /* 0x0000000400047308 */ /* 0x000ea20000000800 */
[----:B----4-:R-:W-:Y:S01]  /*1ac0*/  FADD.FTZ R32, R19, R6 ;  /* 0x0000000613207221 */ /* 0x010fe20000010000 */
[----:B---3--:R-:W-:-:S03]  /*1ad0*/  VIMNMX R23, R25, R20, !PT ;  /* 0x0000001419177248 */ /* 0x008fc60007fe0100 */
[----:B-1----:R-:W-:Y:S02]  /*1ae0*/  FADD.FTZ R19, R32, R5 ;  /* 0x0000000520137221 */ /* 0x002fe40000010000 */
[----:B------:R-:W1:Y:S02]  /*1af0*/  SHFL.BFLY PT, R22, R23, 0x8, 0x1f ;  /* 0x0d001f0017167f89 */ /* 0x000e6400000e0000 */
[----:B--2---:R-:W-:-:S05]  /*1b00*/  FADD.FTZ R19, R19, R4 ;  /* 0x0000000413137221 */ /* 0x004fca0000010000 */
[----:B------:R-:W2:Y:S01]  /*1b10*/  SHFL.BFLY PT, R24, R19, 0x10, 0x1f ;  /* 0x0e001f0013187f89 */ /* 0x000ea200000e0000 */
[----:B-1----:R-:W-:-:S05]  /*1b20*/  VIMNMX R22, R23, R22, !PT ;  /* 0x0000001617167248 */ /* 0x002fca0007fe0100 */
[----:B------:R-:W1:Y:S01]  /*1b30*/  SHFL.BFLY PT, R27, R22, 0x4, 0x1f ;  /* 0x0c801f00161b7f89 */ /* 0x000e6200000e0000 */
[----:B--2---:R-:W-:Y:S02]  /*1b40*/  FADD.FTZ R24, R19, R24 ;  /* 0x0000001813187221 */ /* 0x004fe40000010000 */
[----:B------:R-:W2:Y:S03]  /*1b50*/  S2R R19, SR_TID.X ;  /* 0x0000000000137919 */ /* 0x000ea60000002100 */
[----:B------:R-:W3:Y:S01]  /*1b60*/  SHFL.BFLY PT, R21, R24, 0x8, 0x1f ;  /* 0x0d001f0018157f89 */ /* 0x000ee200000e0000 */
[----:B-1----:R-:W-:Y:S01]  /*1b70*/  VIMNMX R27, R22, R27, !PT ;  /* 0x0000001b161b7248 */ /* 0x002fe20007fe0100 */
[----:B------:R-:W-:Y:S02]  /*1b80*/  IMAD.MOV.U32 R22, RZ, RZ, RZ ;  /* 0x000000ffff167224 */ /* 0x000fe400078e00ff */
[----:B---3--:R-:W-:-:S02]  /*1b90*/  FADD.FTZ R21, R24, R21 ;  /* 0x0000001518157221 */ /* 0x008fc40000010000 */
[----:B------:R-:W1:Y:S01]  /*1ba0*/  SHFL.BFLY PT, R24, R27, 0x2, 0x1f ;  /* 0x0c401f001b187f89 */ /* 0x000e6200000e0000 */
[----:B--2---:R-:W-:-:S03]  /*1bb0*/  ISETP.GT.OR P2, PT, R19, 0xff, P3 ;  /* 0x000000ff1300780c */ /* 0x004fc60001f44670 */
[----:B------:R-:W2:Y:S01]  /*1bc0*/  SHFL.BFLY PT, R26, R21, 0x4, 0x1f ;  /* 0x0c801f00151a7f89 */ /* 0x000ea200000e0000 */
[----:B-1----:R-:W-:Y:S01]  /*1bd0*/  VIMNMX R24, R27, R24, !PT ;  /* 0x000000181b187248 */ /* 0x002fe20007fe0100 */
[----:B--2---:R-:W-:-:S04]  /*1be0*/  FADD.FTZ R26, R21, R26 ;  /* 0x0000001a151a7221 */ /* 0x004fc80000010000 */
[----:B------:R-:W1:Y:S04]  /*1bf0*/  SHFL.BFLY PT, R23, R24, 0x1, 0x1f ;  /* 0x0c201f0018177f89 */ /* 0x000e6800000e0000 */
[----:B------:R-:W2:Y:S01]  /*1c00*/  SHFL.BFLY PT, R31, R26, 0x2, 0x1f ;  /* 0x0c401f001a1f7f89 */ /* 0x000ea200000e0000 */
[----:B-1----:R-:W-:Y:S01]  /*1c10*/  VIMNMX R23, R24, R23, !PT ;  /* 0x0000001718177248 */ /* 0x002fe20007fe0100 */
[----:B--2---:R-:W-:-:S05]  /*1c20*/  FADD.FTZ R31, R26, R31 ;  /* 0x0000001f1a1f7221 */ /* 0x004fca0000010000 */
[----:B------:R-:W1:Y:S02]  /*1c30*/  SHFL.BFLY PT, R20, R31, 0x1, 0x1f ;  /* 0x0c201f001f147f89 */ /* 0x000e6400000e0000 */
[----:B-1----:R-:W-:-:S04]  /*1c40*/  FADD.FTZ R20, R31, R20 ;  /* 0x000000141f147221 */ /* 0x002fc80000010000 */
        /* <DEDUP_REMOVED lines=44> */
.L_x_1048:
[----:B------:R-:W-:Y:S05]  /*1f10*/  BSYNC B0 ;  /* 0x0000000000007941 */ /* 0x000fea0003800000 */
.L_x_1047:
[----:B------:R-:W-:Y:S01]  /*1f20*/  STS [R30], R3 ;  /* 0x000000031e007388 */ /* 0x000fe20000000800 */
[----:B------:R-:W-:Y:S01]  /*1f30*/  IMAD R14, R10, 0x4, R0 ;  /* 0x000000040a0e7824 */ /* 0x000fe200078e0200 */
[----:B------:R-:W-:Y:S01]  /*1f40*/  BSSY B1, `(.L_x_1049) ;  /* 0x00000e5000017945 */ /* 0x000fe20003800000 */
[----:B-1----:R-:W-:Y:S01]  /*1f50*/  CS2R R6, SRZ ;  /* 0x0000000000067805 */ /* 0x002fe2000001ff00 */
[----:B------:R-:W-:Y:S01]  /*1f60*/  STS [R29], R16 ;  /* 0x000000101d007388 */ /* 0x000fe20000000800 */
[----:B------:R-:W-:-:S03]  /*1f70*/  CS2R R4, SRZ ;  /* 0x0000000000047805 */ /* 0x000fc6000001ff00 */
[----:B------:R-:W-:Y:S04]  /*1f80*/  STS [R28], R9 ;  /* 0x000000091c007388 */ /* 0x000fe80000000800 */
[----:B------:R-:W-:Y:S04]  /*1f90*/  STS [R17], R8 ;  /* 0x0000000811007388 */ /* 0x000fe80000000800 */
[----:B------:R-:W-:Y:S04]  /*1fa0*/  STS [R30+0x1000], R13 ;  /* 0x0010000d1e007388 */ /* 0x000fe80000000800 */
[----:B------:R-:W-:Y:S04]  /*1fb0*/  STS [R29+0x1000], R18 ;  /* 0x001000121d007388 */ /* 0x000fe80000000800 */
[----:B------:R-:W-:Y:S04]  /*1fc0*/  STS [R28+0x1000], R19 ;  /* 0x001000131c007388 */ /* 0x000fe80000000800 */
[----:B------:R-:W-:Y:S04]  /*1fd0*/  STS [R17+0x1000], R22 ;  /* 0x0010001611007388 */ /* 0x000fe80000000800 */
[----:B------:R-:W-:Y:S01]  /*1fe0*/  @!P2 STS [R14+0x2000], R23 ;  /* 0x002000170e00a388 */ /* 0x000fe20000000800 */
        /* <DEDUP_REMOVED lines=16> */
[----:B------:R-:W-:Y:S01]  /*20f0*/  CS2R R6, SRZ ;  /* 0x0000000000067805 */ /* 0x000fe2000001ff00 */
[----:B------:R-:W-:-:S03]  /*2100*/  IMAD.MOV.U32 R18, RZ, RZ, RZ ;  /* 0x000000ffff127224 */ /* 0x000fc600078e00ff */
[----:B------:R-:W-:-:S05]  /*2110*/  LOP3.LUT R43, R4, 0x3, RZ, 0xc0, !PT ;  /* 0x00000003042b7812 */ /* 0x000fca00078ec0ff */
[----:B------:R-:W-:Y:S01]  /*2120*/  IMAD.IADD R43, R4, 0x1, -R43 ;  /* 0x00000001042b7824 */ /* 0x000fe200078e0a2b */
[----:B------:R-:W-:-:S07]  /*2130*/  CS2R R4, SRZ ;  /* 0x0000000000047805 */ /* 0x000fce000001ff00 */
.L_x_1053:
[C---:B------:R-:W-:Y:S02]  /*2140*/  VIADD R51, R18.reuse, 0x3 ;  /* 0x0000000312337836 */ /* 0x040fe40000000000 */
[----:B------:R-:W-:Y:S02]  /*2150*/  IMAD R16, R37, 0x4, R0 ;  /* 0x0000000425107824 */ /* 0x000fe400078e0200 */
[----:B------:R-:W-:Y:S01]  /*2160*/  IMAD.SHL.U32 R3, R18, 0x8, RZ ;  /* 0x0000000812037824 */ /* 0x000fe200078e00ff */
[----:B------:R-:W-:Y:S01]  /*2170*/  ISETP.GT.OR P1, PT, R51, R42, P4 ;  /* 0x0000002a3300720c */ /* 0x000fe20002724670 */
[----:B------:R-:W-:Y:S03]  /*2180*/  VIADD R43, R43, 0xfffffffc ;  /* 0xfffffffc2b2b7836 */ /* 0x000fe60000000000 */
[C---:B------:R-:W-:Y:S02]  /*2190*/  LOP3.LUT R8, R3.reuse, 0x20, RZ, 0xc0, !PT ;  /* 0x0000002003087812 */ /* 0x040fe400078ec0ff */
[C---:B------:R-:W-:Y:S04]  /*21a0*/  LOP3.LUT R9, R3.reuse, 0xffffffc0, RZ, 0xc0, !PT ;  /* 0xffffffc003097812 */ /* 0x040fe800078ec0ff */
[----:B------:R-:W-:Y:S01]  /*21b0*/  IADD3 R8, R8, R9, R10 ;  /* 0x0000000908087210 */ /* 0x000fe20007ffe00a */
[----:B------:R-:W-:Y:S02]  /*21c0*/  VIADD R9, R3, 0x8 ;  /* 0x0000000803097836 */ /* 0x000fe40000000000 */
[----:B------:R-:W-:Y:S01]  /*21d0*/  @!P1 SHF.R.S32.HI R53, RZ, 0x1f, R51 ;  /* 0x0000001fff359819 */ /* 0x000fe20000011433 */
[----:B------:R-:W1:Y:S01]  /*21e0*/  @!P1 LDC.64 R48, c[0x0][0x238] ;  /* 0x00008e00ff309b82 */ /* 0x000e620000000a00 */
[----:B------:R-:W-:Y:S04]  /*21f0*/  LOP3.LUT R13, R8, 0x3e0, RZ, 0xc0, !PT ;  /* 0x000003e0080d7812 */ /* 0x000fe800078ec0ff */
[----:B------:R-:W-:Y:S03]  /*2200*/  SHF.R.U32.HI R13, RZ, 0x5, R13 ;  /* 0x00000005ff0d7819 */ /* 0x000fe6000001160d */
[----:B------:R-:W2:Y:S01]  /*2210*/  @!P1 LDC.64 R46, c[0x0][0x210] ;  /* 0x00008400ff2e9b82 */ /* 0x000ea20000000a00 */
[----:B------:R-:W-:Y:S02]  /*2220*/  LOP3.LUT R13, R13, R8, RZ, 0x3c, !PT ;  /* 0x000000080d0d7212 */ /* 0x000fe400078e3cff */
[C---:B------:R-:W-:Y:S02]  /*2230*/  LOP3.LUT R8, R9.reuse, 0x28, RZ, 0xc0, !PT ;  /* 0x0000002809087812 */ /* 0x040fe400078ec0ff */
[----:B------:R-:W-:Y:S01]  /*2240*/  LOP3.LUT R9, R9, 0xffffffc0, RZ, 0xc0, !PT ;  /* 0xffffffc009097812 */ /* 0x000fe200078ec0ff */
[----:B------:R-:W-:Y:S02]  /*2250*/  IMAD R11, R13, 0x4, R0 ;  /* 0x000000040d0b7824 */ /* 0x000fe400078e0200 */
[----:B------:R-:W-:Y:S01]  /*2260*/  VIADD R13, R3, 0x10 ;  /* 0x00000010030d7836 */ /* 0x000fe20000000000 */
[----:B------:R-:W-:Y:S03]  /*2270*/  IADD3 R9, R8, R9, R10 ;  /* 0x0000000908097210 */ /* 0x000fe60007ffe00a */
[----:B------:R-:W3:Y:S01]  /*2280*/  LDS R11, [R11] ;  /* 0x000000000b0b7984 */ /* 0x000ee20000000800 */
[----:B------:R-:W-:Y:S04]  /*2290*/  LOP3.LUT R8, R9, 0x3e0, RZ, 0xc0, !PT ;  /* 0x000003e009087812 */ /* 0x000fe800078ec0ff */
[----:B------:R-:W-:Y:S04]  /*22a0*/  SHF.R.U32.HI R8, RZ, 0x5, R8 ;  /* 0x00000005ff087819 */ /* 0x000fe80000011608 */
[----:B------:R-:W-:Y:S02]  /*22b0*/  LOP3.LUT R9, R8, R9, RZ, 0x3c, !PT ;  /* 0x0000000908097212 */ /* 0x000fe400078e3cff */
[C---:B------:R-:W-:Y:S02]  /*22c0*/  LOP3.LUT R8, R13.reuse, 0x30, RZ, 0xc0, !PT ;  /* 0x000000300d087812 */ /* 0x040fe400078ec0ff */
[----:B------:R-:W-:Y:S01]  /*22d0*/  LOP3.LUT R13, R13, 0xffffffc0, RZ, 0xc0, !PT ;  /* 0xffffffc00d0d7812 */ /* 0x000fe200078ec0ff */
[----:B------:R-:W-:Y:S03]  /*22e0*/  IMAD R14, R9, 0x4, R0 ;  /* 0x00000004090e7824 */ /* 0x000fe600078e0200 */
[----:B------:R-:W-:Y:S04]  /*22f0*/  IADD3 R13, R8, R13, R10 ;  /* 0x0000000d080d7210 */ /* 0x000fe80007ffe00a */
[----:B------:R-:W-:Y:S04]  /*2300*/  LOP3.LUT R8, R13, 0x3e0, RZ, 0xc0, !PT ;  /* 0x000003e00d087812 */ /* 0x000fe800078ec0ff */
[----:B------:R-:W-:Y:S01]  /*2310*/  SHF.R.U32.HI R8, RZ, 0x5, R8 ;  /* 0x00000005ff087819 */ /* 0x000fe20000011608 */
[-C--:B-1----:R-:W-:Y:S02]  /*2320*/  @!P1 IMAD R50, R53, R48.reuse, RZ ;  /* 0x0000003035329224 */ /* 0x082fe400078e02ff */
[C---:B------:R-:W-:Y:S04]  /*2330*/  @!P1 IMAD.WIDE.U32 R52, R51.reuse, R48, R44 ;  /* 0x0000003033349225 */ /* 0x040fe800078e002c */
[----:B------:R-:W-:Y:S01]  /*2340*/  @!P1 IMAD R49, R51, R49, R50 ;  /* 0x0000003133319224 */ /* 0x000fe200078e0232 */
[----:B--2---:R-:W-:Y:S01]  /*2350*/  @!P1 LEA R48, P0, R52, R46, 0x2 ;  /* 0x0000002e34309211 */ /* 0x004fe200078010ff */
[C---:B------:R-:W-:Y:S02]  /*2360*/  VIADD R51, R18.reuse, 0x4 ;  /* 0x0000000412337836 */ /* 0x040fe40000000000 */
[----:B------:R-:W-:Y:S02]  /*2370*/  @!P1 IMAD.IADD R46, R53, 0x1, R49 ;  /* 0x00000001352e9824 */ /* 0x000fe400078e0231 */
[----:B------:R-:W-:Y:S03]  /*2380*/  VIADD R50, R18, 0x5 ;  /* 0x0000000512327836 */ /* 0x000fe60000000000 */
[----:B------:R-:W-:Y:S02]  /*2390*/  @!P1 LEA.HI.X R49, R52, R47, R46, 0x2, P0 ;  /* 0x0000002f34319211 */ /* 0x000fe400000f142e */
[-C--:B------:R-:W-:Y:S02]  /*23a0*/  ISETP.GT.OR P2, PT, R50, R42.reuse, P4 ;  /* 0x0000002a3200720c */ /* 0x080fe40002744670 */
[----:B---3--:R-:W-:Y:S01]  /*23b0*/  FSETP.GT.FTZ.AND P0, PT, R11, RZ, PT ;  /* 0x000000ff0b00720b */ /* 0x008fe20003f14000 */
[----:B------:R-:W-:Y:S01]  /*23c0*/  @!PT LDS RZ, [RZ] ;  /* 0x00000000fffff984 */ /* 0x000fe20000000800 */
[----:B------:R-:W-:Y:S01]  /*23d0*/  @!PT LDS RZ, [RZ] ;  /* 0x00000000fffff984 */ /* 0x000fe20000000800 */
[----:B------:R-:W-:Y:S01]  /*23e0*/  @!PT LDS RZ, [RZ] ;  /* 0x00000000fffff984 */ /* 0x000fe20000000800 */
[----:B------:R1:W-:Y:S01]  /*23f0*/  @!P1 LDGSTS.E.BYPASS.LTC128B.128 [R16+0x5020], desc[UR38][R48.64] ;  /* 0x0502000030109fae */ /* 0x0003e2000b901d66 */
[----:B------:R-:W-:Y:S02]  /*2400*/  ISETP.GT.OR P1, PT, R51, R42, P4 ;  /* 0x0000002a3300720c */ /* 0x000fe40002724670 */
[----:B------:R-:W-:Y:S04]  /*2410*/  ISETP.LT.OR P0, PT, R2, RZ, !P0 ;  /* 0x000000ff0200720c */ /* 0x000fe80004701670 */
[----:B------:R-:W-:Y:S01]  /*2420*/  ISETP.GE.OR P0, PT, R15, R12, P0 ;  /* 0x0000000c0f00720c */ /* 0x000fe20000706670 */
[----:B------:R-:W0:Y:S06]  /*2430*/  LDGDEPBAR ;  /* 0x00000000000079af */ /* 0x000e2c0000000000 */
[----:B------:R-:W2:Y:S01]  /*2440*/  @!P1 LDC.64 R46, c[0x0][0x238] ;  /* 0x00008e00ff2e9b82 */ /* 0x000ea20000000a00 */
[----:B------:R-:W-:Y:S07]  /*2450*/  @!P1 SHF.R.S32.HI R17, RZ, 0x1f, R51 ;  /* 0x0000001fff119819 */ /* 0x000fee0000011433 */
[----:B------:R-:W3:Y:S08]  /*2460*/  @!P1 LDC.64 R52, c[0x0][0x210] ;  /* 0x00008400ff349b82 */ /* 0x000ef00000000a00 */
[----:B-1----:R-:W1:Y:S01]  /*2470*/  @!P2 LDC.64 R48, c[0x0][0x238] ;  /* 0x00008e00ff30ab82 */ /* 0x002e620000000a00 */
[----:B------:R-:W-:Y:S04]  /*2480*/  DEPBAR.LE SB0, 0x3 ;  /* 0x000080c00000791a */ /* 0x000fe80000000000 */
[----:B------:R-:W4:Y:S01]  /*2490*/  LDS R9, [R14] ;  /* 0x000000000e097984 */ /* 0x000f220000000800 */
[-C--:B--2---:R-:W-:Y:S02]  /*24a0*/  @!P1 IMAD R17, R17, R46.reuse, RZ ;  /* 0x0000002e11119224 */ /* 0x084fe400078e02ff */
[C---:B------:R-:W-:Y:S04]  /*24b0*/  @!P1 IMAD.WIDE.U32 R22, R51.reuse, R46, R44 ;  /* 0x0000002e33169225 */ /* 0x040fe800078e002c */
[----:B------:R-:W-:Y:S01]  /*24c0*/  @!P1 IMAD R17, R51, R47, R17 ;  /* 0x0000002f33119224 */ /* 0x000fe200078e0211 */
[----:B---3--:R-:W-:Y:S01]  /*24d0*/  @!P1 LEA R52, P3, R22, R52, 0x2 ;  /* 0x0000003416349211 */ /* 0x008fe200078610ff */
[----:B------:R-:W2:Y:S02]  /*24e0*/  @!P2 LDC.64 R46, c[0x0][0x210] ;  /* 0x00008400ff2eab82 */ /* 0x000ea40000000a00 */
[----:B------:R-:W-:Y:S02]  /*24f0*/  @!P1 IMAD.IADD R17, R23, 0x1, R17 ;  /* 0x0000000117119824 */ /* 0x000fe400078e0211 */
[----:B-1----:R-:W-:Y:S03]  /*2500*/  @!P2 IMAD.WIDE.U32 R26, R50, R48, R44 ;  /* 0x00000030321aa225 */ /* 0x002fe600078e002c */
[----:B------:R-:W-:Y:S02]  /*2510*/  @!P1 LEA.HI.X R53, R22, R53, R17, 0x2, P3 ;  /* 0x0000003516359211 */ /* 0x000fe400018f1411 */
[----:B------:R-:W1:Y:S01]  /*2520*/  @!P0 LDS.128 R20, [R16+0x2020] ;  /* 0x0020200010148984 */ /* 0x000e620000000c00 */
[----:B------:R-:W-:Y:S07]  /*2530*/  @!P2 SHF.R.S32.HI R17, RZ, 0x1f, R50 ;  /* 0x0000001fff11a819 */ /* 0x000fee0000011432 */
[----:B------:R-:W-:Y:S01]  /*2540*/  @!PT LDS RZ, [RZ] ;  /* 0x00000000fffff984 */ /* 0x000fe20000000800 */
[----:B------:R-:W-:Y:S01]  /*2550*/  @!PT LDS RZ, [RZ] ;  /* 0x00000000fffff984 */ /* 0x000fe20000000800 */
[----:B------:R-:W-:Y:S01]  /*2560*/  @!PT LDS RZ, [RZ] ;  /* 0x00000000fffff984 */ /* 0x000fe20000000800 */
[----:B------:R3:W-:Y:S01]  /*2570*/  @!P1 LDGSTS.E.BYPASS.LTC128B.128 [R16+0x2020], desc[UR38][R52.64] ;  /* 0x0202000034109fae */ /* 0x0007e2000b901d66 */
[----:B--2---:R-:W-:Y:S07]  /*2580*/  @!P2 LEA R46, P3, R26, R46, 0x2 ;  /* 0x0000002e1a2ea211 */ /* 0x004fee00078610ff */
[----:B------:R-:W0:Y:S01]  /*2590*/  LDGDEPBAR ;  /* 0x00000000000079af */ /* 0x000e220000000000 */
[----:B----4-:R-:W-:Y:S04]  /*25a0*/  FSETP.GT.FTZ.AND P1, PT, R9, RZ, PT ;  /* 0x000000ff0900720b */ /* 0x010fe80003f34000 */
[----:B------:R-:W-:Y:S04]  /*25b0*/  ISETP.LT.OR P1, PT, R2, RZ, !P1 ;  /* 0x000000ff0200720c */ /* 0x000fe80004f21670 */
[----:B------:R-:W-:Y:S01]  /*25c0*/  ISETP.GE.OR P1, PT, R15, R12, P1 ;  /* 0x0000000c0f00720c */ /* 0x000fe20000f26670 */
[----:B---3--:R-:W-:Y:S01]  /*25d0*/  @!P2 IMAD R52, R17, R48, RZ ;  /* 0x000000301134a224 */ /* 0x008fe200078e02ff */
[----:B------:R-:W-:Y:S01]  /*25e0*/  LOP3.LUT R17, R8, R13, RZ, 0x3c, !PT ;  /* 0x0000000d08117212 */ /* 0x000fe200078e3cff */
[----:B------:R-:W-:Y:S02]  /*25f0*/  VIADD R13, R3, 0x18 ;  /* 0x00000018030d7836 */ /* 0x000fe40000000000 */
[----:B------:R-:W-:Y:S01]  /*2600*/  @!P2 IMAD R49, R50, R49, R52 ;  /* 0x000000313231a224 */ /* 0x000fe200078e0234 */
[----:B------:R-:W-:Y:S04]  /*2610*/  DEPBAR.LE SB0, 0x3 ;  /* 0x000080c00000791a */ /* 0x000fe80000000000 */
[----:B------:R-:W-:Y:S01]  /*2620*/  @!P2 IMAD.IADD R49, R27, 0x1, R49 ;  /* 0x000000011b31a824 */ /* 0x000fe200078e0231 */
[----:B------:R-:W-:Y:S01]  /*2630*/  LOP3.LUT R8, R13, 0x38, RZ, 0xc0, !PT ;  /* 0x000000380d087812 */ /* 0x000fe200078ec0ff */
[----:B------:R-:W-:Y:S01]  /*2640*/  IMAD R3, R17, 0x4, R0 ;  /* 0x0000000411037824 */ /* 0x000fe200078e0200 */
[----:B------:R-:W-:Y:S01]  /*2650*/  LOP3.LUT R13, R13, 0xffffffc0, RZ, 0xc0, !PT ;  /* 0xffffffc00d0d7812 */ /* 0x000fe200078ec0ff */
[----:B------:R-:W-:Y:S01]  /*2660*/  VIADD R53, R18, 0x6 ;  /* 0x0000000612357836 */ /* 0x000fe20000000000 */
[----:B------:R-:W-:Y:S01]  /*2670*/  @!P2 LEA.HI.X R47, R26, R47, R49, 0x2, P3 ;  /* 0x0000002f1a2fa211 */ /* 0x000fe200018f1431 */
[C---:B-1----:R-:W-:Y:S01]  /*2680*/  @!P0 FFMA.FTZ R4, R11.reuse, R20, R4 ;  /* 0x000000140b048223 */ /* 0x042fe20000010004 */
[----:B------:R-:W1:Y:S01]  /*2690*/  @!P1 LDS.128 R24, [R16+0x3020] ;  /* 0x0030200010189984 */ /* 0x000e620000000c00 */
[----:B------:R-:W-:Y:S01]  /*26a0*/  IADD3 R13, R8, R13, R10 ;  /* 0x0000000d080d7210 */ /* 0x000fe20007ffe00a */
[----:B------:R-:W-:Y:S01]  /*26b0*/  @!P0 FFMA.FTZ R5, R11, R21, R5 ;  /* 0x000000150b058223 */ /* 0x000fe20000010005 */
[----:B------:R-:W-:Y:S01]  /*26c0*/  ISETP.GT.OR P3, PT, R53, R42, P4 ;  /* 0x0000002a3500720c */ /* 0x000fe20002764670 */
[----:B------:R-:W-:Y:S01]  /*26d0*/  @!P0 FFMA.FTZ R6, R11, R22, R6 ;  /* 0x000000160b068223 */ /* 0x000fe20000010006 */
[----:B------:R-:W-:Y:S01]  /*26e0*/  LOP3.LUT R8, R13, 0x3e0, RZ, 0xc0, !PT ;  /* 0x000003e00d087812 */ /* 0x000fe200078ec0ff */
[----:B------:R-:W-:Y:S01]  /*26f0*/  @!P0 FFMA.FTZ R7, R11, R23, R7 ;  /* 0x000000170b078223 */ /* 0x000fe20000010007 */
[----:B------:R-:W-:Y:S01]  /*2700*/  IMAD.MOV.U32 R18, RZ, RZ, R51 ;  /* 0x000000ffff127224 */ /* 0x000fe200078e0033 */
[----:B------:R-:W2:Y:S01]  /*2710*/  LDS R3, [R3] ;  /* 0x0000000003037984 */ /* 0x000ea20000000800 */
[----:B------:R-:W-:Y:S03]  /*2720*/  SHF.R.U32.HI R8, RZ, 0x5, R8 ;  /* 0x00000005ff087819 */ /* 0x000fe60000011608 */
[----:B------:R-:W-:Y:S01]  /*2730*/  @!PT LDS RZ, [RZ] ;  /* 0x00000000fffff984 */ /* 0x000fe20000000800 */
[----:B------:R-:W-:Y:S01]  /*2740*/  @!PT LDS RZ, [RZ] ;  /* 0x00000000fffff984 */ /* 0x000fe20000000800 */
[----:B------:R-:W-:Y:S01]  /*2750*/  @!PT LDS RZ, [RZ] ;  /* 0x00000000fffff984 */ /* 0x000fe20000000800 */
[----:B------:R3:W-:Y:S01]  /*2760*/  @!P2 LDGSTS.E.BYPASS.LTC128B.128 [R16+0x3020], desc[UR38][R46.64] ;  /* 0x030200002e10afae */ /* 0x0007e2000b901d66 */
[----:B------:R-:W-:Y:S03]  /*2770*/  LOP3.LUT R13, R8, R13, RZ, 0x3c, !PT ;  /* 0x0000000d080d7212 */ /* 0x000fe600078e3cff */
[----:B------:R-:W4:Y:S01]  /*2780*/  @!P3 LDC.64 R48, c[0x0][0x210] ;  /* 0x00008400ff30bb82 */ /* 0x000f220000000a00 */
[----:B------:R-:W-:Y:S01]  /*2790*/  @!P3 SHF.R.S32.HI R50, RZ, 0x1f, R53 ;  /* 0x0000001fff32b819 */ /* 0x000fe20000011435 */
[----:B------:R-:W-:Y:S02]  /*27a0*/  IMAD R14, R13, 0x4, R0 ;  /* 0x000000040d0e7824 */ /* 0x000fe400078e0200 */
[----:B------:R-:W0:Y:S04]  /*27b0*/  LDGDEPBAR ;  /* 0x00000000000079af */ /* 0x000e280000000000 */
[----:B---3--:R-:W3:Y:S01]  /*27c0*/  @!P3 LDC.64 R46, c[0x0][0x238] ;  /* 0x00008e00ff2ebb82 */ /* 0x008ee20000000a00 */
[C---:B-1----:R-:W-:Y:S01]  /*27d0*/  @!P1 FFMA.FTZ R4, R9.reuse, R24, R4 ;  /* 0x0000001809049223 */ /* 0x042fe20000010004 */
[C---:B------:R-:W-:Y:S01]  /*27e0*/  @!P1 FFMA.FTZ R5, R9.reuse, R25, R5 ;  /* 0x0000001909059223 */ /* 0x040fe20000010005 */
[C---:B------:R-:W-:Y:S01]  /*27f0*/  @!P1 FFMA.FTZ R6, R9.reuse, R26, R6 ;  /* 0x0000001a09069223 */ /* 0x040fe20000010006 */
[----:B------:R-:W-:Y:S01]  /*2800*/  @!P1 FFMA.FTZ R7, R9, R27, R7 ;  /* 0x0000001b09079223 */ /* 0x000fe20000010007 */
[----:B------:R-:W-:Y:S04]  /*2810*/  DEPBAR.LE SB0, 0x3 ;  /* 0x000080c00000791a */ /* 0x000fe80000000000 */
[----:B------:R-:W1:Y:S01]  /*2820*/  LDS R13, [R14] ;  /* 0x000000000e0d7984 */ /* 0x000e620000000800 */
[----:B--2---:R-:W-:Y:S04]  /*2830*/  FSETP.GT.FTZ.AND P2, PT, R3, RZ, PT ;  /* 0x000000ff0300720b */ /* 0x004fe80003f54000 */
        /* <DEDUP_REMOVED lines=30> */
.L_x_1052:
[----:B------:R-:W-:Y:S05]  /*2a20*/  BSYNC B0 ;  /* 0x0000000000007941 */ /* 0x000fea0003800000 */
.L_x_1051:
[----:B------:R-:W-:Y:S05]  /*2a30*/  @!P5 BRA `(.L_x_1050) ;  /* 0x0000000000d4d947 */ /* 0x000fea0003800000 */
[----:B------:R-:W-:Y:S01]  /*2a40*/  VIADD R11, R51, 0x3 ;  /* 0x00000003330b7836 */ /* 0x000fe20000000000 */
[----:B------:R-:W-:Y:S01]  /*2a50*/  HFMA2.MMA R24, -RZ, RZ, 0, 1.78813934326171875e-07 ;  /* 0x00000003ff187435 */ /* 0x000fe200000001ff */
[----:B------:R-:W-:Y:S01]  /*2a60*/  IMAD.MOV.U32 R26, RZ, RZ, R19 ;  /* 0x000000ffff1a7224 */ /* 0x000fe200078e0013 */
[----:B------:R-:W-:Y:S02]  /*2a70*/  MOV R14, RZ ;  /* 0x000000ff000e7202 */ /* 0x000fe40000000f00 */
[----:B------:R-:W-:-:S07]  /*2a80*/  SHF.R.S32.HI R25, RZ, 0x1f, R11 ;  /* 0x0000001fff197819 */ /* 0x000fce000001140b */
.L_x_1054:
        /* <DEDUP_REMOVED lines=22> */
[----:B------:R-:W-:Y:S02]  /*2bf0*/  @!P1 IMAD R27, R21, 0x4, R0 ;  /* 0x00000004151b9824 */ /* 0x000fe400078e0200 */
        /* <DEDUP_REMOVED lines=19> */
[----:B------:R-:W2:Y:S02]  /*2d30*/  @!P0 LDS.128 R16, [R16+0x2020] ;  /* 0x0020200010108984 */ /* 0x000ea40000000c00 */
[C---:B--2---:R-:W-:Y:S01]  /*2d40*/  @!P0 FFMA.FTZ R4, R3.reuse, R16, R4 ;  /* 0x0000001003048223 */ /* 0x044fe20000010004 */
[C---:B------:R-:W-:Y:S01]  /*2d50*/  @!P0 FFMA.FTZ R5, R3.reuse, R17, R5 ;  /* 0x0000001103058223 */ /* 0x040fe20000010005 */
[C---:B------:R-:W-:Y:S01]  /*2d60*/  @!P0 FFMA.FTZ R6, R3.reuse, R18, R6 ;  /* 0x0000001203068223 */ /* 0x040fe20000010006 */
[----:B------:R-:W-:Y:S01]  /*2d70*/  @!P0 FFMA.FTZ R7, R3, R19, R7 ;  /* 0x0000001303078223 */ /* 0x000fe20000010007 */
[----:B-1----:R-:W-:Y:S09]  /*2d80*/  @P2 BRA `(.L_x_1054) ;  /* 0xfffffffc00402947 */ /* 0x002ff2000383ffff */
.L_x_1050:
[----:B------:R-:W-:Y:S05]  /*2d90*/  BSYNC B1 ;  /* 0x0000000000017941 */ /* 0x000fea0003800000 */
.L_x_1049:
[----:B------:R-:W-:Y:S05]  /*2da0*/  @P4 EXIT ;  /* 0x000000000000494d */ /* 0x000fea0003800000 */
[----:B------:R-:W1:Y:S01]  /*2db0*/  S2R R0, SR_CTAID.Y ;  /* 0x0000000000007919 */ /* 0x000e620000002600 */
[----:B------:R-:W-:Y:S02]  /*2dc0*/  ULDC.64 UR4, c[0x0][0x288] ;  /* 0x0000a20000047ab9 */ /* 0x000fe40000000a00 */
[----:B------:R-:W-:-:S04]  /*2dd0*/  IMAD R3, R38, UR4, RZ ;  /* 0x0000000426037c24 */ /* 0x000fc8000f8e02ff */
        /* <DEDUP_REMOVED lines=20> */
[----:B------:R-:W-:Y:S01]  /*2f20*/  STG.E.128 desc[UR38][R8.64], R4 ;  /* 0x0000000408007986 */ /* 0x000fe2000c101d26 */
[----:B------:R-:W-:Y:S05]  /*2f30*/  EXIT ;  /* 0x000000000000794d */ /* 0x000fea0003800000 */
.L_x_1055:
        /* <DEDUP_REMOVED lines=12> */
.L_x_1674:


//--------------------- .text._ZN7cutlass13device_kernelIN5flash19FlashAttnFwdCombineIN4cute5tupleIJNS3_1CILi8EEENS5_ILi128EEEEEELi7ELi256ELi1ELb0ELb0EffNS_4arch4Sm90EEEEEvNT_6ParamsE --------------------------
	.section	.text._ZN7cutlass13device_kernelIN5flash19FlashAttnFwdCombineIN4cute5tupleIJNS3_1CILi8EEENS5_ILi128EEEEEELi7ELi256ELi1ELb0ELb0EffNS_4arch4Sm90EEEEEvNT_6ParamsE,"ax",@progbits
	.align	128
.text._ZN7cutlass13device_kernelIN5flash19FlashAttnFwdCombineIN4cute5tupleIJNS3_1CILi8EEENS5_ILi128EEEEEELi7ELi256ELi1ELb0ELb0EffNS_4arch4Sm90EEEEEvNT_6ParamsE:
        .type           _ZN7cutlass13device_kernelIN5flash19FlashAttnFwdCombineIN4cute5tupleIJNS3_1CILi8EEENS5_ILi128EEEEEELi7ELi256ELi1ELb0ELb0EffNS_4arch4Sm90EEEEEvNT_6ParamsE,@function
        .size           _ZN7cutlass13device_kernelIN5flash19FlashAttnFwdCombineIN4cute5tupleIJNS3_1CILi8EEENS5_ILi128EEEEEELi7ELi256ELi1ELb0ELb0EffNS_4arch4Sm90EEEEEvNT_6ParamsE,(.L_x_1675 - _ZN7cutlass13device_kernelIN5flash19FlashAttnFwdCombineIN4cute5tupleIJNS3_1CILi8EEENS5_ILi128EEEEEELi7ELi256ELi1ELb0ELb0EffNS_4arch4Sm90EEEEEvNT_6ParamsE)
        .other          _ZN7cutlass13device_kernelIN5flash19FlashAttnFwdCombineIN4cute5tupleIJNS3_1CILi8EEENS5_ILi128EEEEEELi7ELi256ELi1ELb0ELb0EffNS_4arch4Sm90EEEEEvNT_6ParamsE,@"STO_CUDA_ENTRY STV_DEFAULT"
_ZN7cutlass13device_kernelIN5flash19FlashAttnFwdCombineIN4cute5tupleIJNS3_1CILi8EEENS5_ILi128EEEEEELi7ELi256ELi1ELb0ELb0EffNS_4arch4Sm90EEEEEvNT_6ParamsE:
        /* <DEDUP_REMOVED lines=58> */
.L_x_1056:
        /* <DEDUP_REMOVED lines=105> */
[C-C-:B------:R-:W-:Y:S01]  /*0a30*/  @P6 IMAD R21, R22.reuse, 0x4, R25.reuse ;  /* 0x0000000416156824 */ /* 0x140fe200078e0219 */
        /* <DEDUP_REMOVED lines=38> */
.L_x_1058:
[----:B------:R-:W-:Y:S05]  /*0ca0*/  BSYNC B0 ;  /* 0x0000000000007941 */ /* 0x000fea0003800000 */
.L_x_1057:
        /* <DEDUP_REMOVED lines=24> */
[----:B------:R-:W-:Y:S02]  /*0e30*/  IMAD.IADD R23, R23, 0x1, R5 ;  /* 0x0000000117177824 */ /* 0x000fe400078e0205 */
[----:B------:R-:W-:Y:S02]  /*0e40*/  IMAD R4, R4, UR4, RZ ;  /* 0x0000000404047c24 */ /* 0x000fe4000f8e02ff */
[----:B------:R-:W-:Y:S02]  /*0e50*/  IMAD R35, R8, R35, R20 ;  /* 0x0000002308237224 */ /* 0x000fe400078e0214 */
[C---:B------:R-:W-:Y:S02]  /*0e60*/  IMAD R4, R3.reuse, UR5, R4 ;  /* 0x0000000503047c24 */ /* 0x040fe4000f8e0204 */
[----:B------:R-:W2:Y:S01]  /*0e70*/  @!P4 LDC.64 R18, c[0x0][0x238] ;  /* 0x00008e00ff12cb82 */ /* 0x000ea20000000a00 */
[----:B------:R-:W-:Y:S01]  /*0e80*/  IMAD.WIDE.U32 R22, R3, UR4, R22 ;  /* 0x0000000403167c25 */ /* 0x000fe2000f8e0016 */
[----:B------:R-:W-:Y:S01]  /*0e90*/  SHF.R.S32.HI R34, RZ, 0x1f, R35 ;  /* 0x0000001fff227819 */ /* 0x000fe20000011423 */
[----:B------:R-:W-:-:S02]  /*0ea0*/  ULDC.64 UR4, c[0x0][0x230] ;  /* 0x00008c0000047ab9 */ /* 0x000fc40000000a00 */
[----:B------:R-:W-:Y:S02]  /*0eb0*/  IMAD.IADD R23, R23, 0x1, R4 ;  /* 0x0000000117177824 */ /* 0x000fe400078e0204 */
[----:B------:R-:W-:Y:S01]  /*0ec0*/  IMAD R3, R34, UR4, RZ ;  /* 0x0000000422037c24 */ /* 0x000fe2000f8e02ff */
[----:B------:R-:W3:Y:S01]  /*0ed0*/  @!P4 LDC.64 R10, c[0x0][0x210] ;  /* 0x00008400ff0acb82 */ /* 0x000ee20000000a00 */
[----:B------:R-:W-:-:S04]  /*0ee0*/  IMAD.WIDE.U32 R22, R35, UR4, R22 ;  /* 0x0000000423167c25 */ /* 0x000fc8000f8e0016 */
[----:B------:R-:W-:Y:S01]  /*0ef0*/  IMAD R3, R35, UR5, R3 ;  /* 0x0000000523037c24 */ /* 0x000fe2000f8e0203 */
[----:B------:R-:W-:Y:S01]  /*0f00*/  IADD3 R38, P0, R14, R22, RZ ;  /* 0x000000160e267210 */ /* 0x000fe20007f1e0ff */
[----:B------:R-:W-:Y:S01]  /*0f10*/  IMAD R15, R12, 0x80, R14 ;  /* 0x000000800c0f7824 */ /* 0x000fe200078e020e */
[----:B------:R-:W4:Y:S02]  /*0f20*/  @!P5 LDC.64 R16, c[0x0][0x238] ;  /* 0x00008e00ff10db82 */ /* 0x000f240000000a00 */
[----:B------:R-:W-:Y:S02]  /*0f30*/  IADD3.X R39, R36, R23, R3, P0, !PT ;  /* 0x0000001724277210 */ /* 0x000fe400007fe403 */
[----:B------:R-:W-:-:S04]  /*0f40*/  MOV R3, 0x400 ;  /* 0x0000040000037802 */ /* 0x000fc80000000f00 */
[----:B------:R-:W5:Y:S01]  /*0f50*/  @!P4 LDC.64 R6, c[0x0][0x210] ;  /* 0x00008400ff06cb82 */ /* 0x000f620000000a00 */
[----:B-1----:R-:W-:Y:S02]  /*0f60*/  LEA R0, R0, R3, 0x18 ;  /* 0x0000000300007211 */ /* 0x002fe400078ec0ff */
[----:B--2---:R-:W-:-:S03]  /*0f70*/  @!P4 IADD3 R18, P2, R38, R18, RZ ;  /* 0x000000122612c210 */ /* 0x004fc60007f5e0ff */
[----:B------:R-:W-:Y:S02]  /*0f80*/  @!P4 IMAD R3, R15, 0x4, R0 ;  /* 0x000000040f03c824 */ /* 0x000fe400078e0200 */
[----:B------:R-:W1:Y:S01]  /*0f90*/  @!P5 LDC.64 R4, c[0x0][0x210] ;  /* 0x00008400ff04db82 */ /* 0x000e620000000a00 */
[----:B---3--:R-:W-:Y:S01]  /*0fa0*/  @!P4 LEA R10, P3, R38, R10, 0x2 ;  /* 0x0000000a260ac211 */ /* 0x008fe200078610ff */
[----:B------:R-:W-:-:S03]  /*0fb0*/  @!P4 IMAD.X R19, R39, 0x1, R19, P2 ;  /* 0x000000012713c824 */ /* 0x000fc600010e0613 */
[----:B------:R-:W-:Y:S02]  /*0fc0*/  @!P4 LEA.HI.X R11, R38, R11, R39, 0x2, P3 ;  /* 0x0000000b260bc211 */ /* 0x000fe400018f1427 */
[----:B----4-:R-:W-:-:S03]  /*0fd0*/  @!P5 LEA R21, P0, R16, R38, 0x1 ;  /* 0x000000261015d211 */ /* 0x010fc600078008ff */
[----:B------:R-:W-:Y:S01]  /*0fe0*/  @!PT LDS RZ, [RZ] ;  /* 0x00000000fffff984 */ /* 0x000fe20000000800 */
[----:B------:R-:W-:Y:S01]  /*0ff0*/  @!PT LDS RZ, [RZ] ;  /* 0x00000000fffff984 */ /* 0x000fe20000000800 */
[----:B------:R-:W-:Y:S01]  /*1000*/  @!PT LDS RZ, [RZ] ;  /* 0x00000000fffff984 */ /* 0x000fe20000000800 */
[----:B------:R2:W-:Y:S01]  /*1010*/  @!P4 LDGSTS.E.BYPASS.LTC128B.128 [R3+0x1020], desc[UR38][R10.64] ;  /* 0x010200000a03cfae */ /* 0x0005e2000b901d66 */
[----:B------:R-:W-:-:S03]  /*1020*/  @!P5 LEA.HI.X R17, R16, R39, R17, 0x1, P0 ;  /* 0x000000271011d211 */ /* 0x000fc600000f0c11 */
[----:B------:R-:W0:Y:S01]  /*1030*/  LDGDEPBAR ;  /* 0x00000000000079af */ /* 0x000e220000000000 */
[----:B-----5:R-:W-:-:S04]  /*1040*/  @!P4 LEA R6, P2, R18, R6, 0x2 ;  /* 0x000000061206c211 */ /* 0x020fc800078410ff */
[----:B------:R-:W-:Y:S02]  /*1050*/  @!P4 LEA.HI.X R7, R18, R7, R19, 0x2, P2 ;  /* 0x000000071207c211 */ /* 0x000fe400010f1413 */
[----:B-1----:R-:W-:-:S04]  /*1060*/  @!P5 LEA R4, P0, R21, R4, 0x2 ;  /* 0x000000041504d211 */ /* 0x002fc800078010ff */
[----:B------:R-:W-:Y:S02]  /*1070*/  @!P5 LEA.HI.X R5, R21, R5, R17, 0x2, P0 ;  /* 0x000000051505d211 */ /* 0x000fe400000f1411 */
[C---:B------:R-:W-:Y:S01]  /*1080*/  LOP3.LUT P0, RZ, R2.reuse, 0x2, RZ, 0xc0, !PT ;  /* 0x0000000202ff7812 */ /* 0x040fe2000780c0ff */
[C-C-:B--2---:R-:W-:Y:S01]  /*1090*/  @!P4 IMAD R10, R15.reuse, 0x4, R0.reuse ;  /* 0x000000040f0ac824 */ /* 0x144fe200078e0200 */
[----:B------:R-:W-:Y:S01]  /*10a0*/  SHF.L.U32 R11, R2, 0x3, RZ ;  /* 0x00000003020b7819 */ /* 0x000fe200000006ff */
[----:B------:R-:W-:-:S03]  /*10b0*/  @!P5 IMAD R3, R15, 0x4, R0 ;  /* 0x000000040f03d824 */ /* 0x000fc600078e0200 */
[----:B------:R-:W-:Y:S01]  /*10c0*/  @!P4 LDGSTS.E.BYPASS.LTC128B.128 [R10+0x2020], desc[UR38][R6.64] ;  /* 0x02020000060acfae */ /* 0x000fe2000b901d66 */
[----:B------:R-:W-:-:S03]  /*10d0*/  LOP3.LUT R11, R11, 0xf8, RZ, 0xc0, !PT ;  /* 0x000000f80b0b7812 */ /* 0x000fc600078ec0ff */
[----:B------:R-:W0:Y:S01]  /*10e0*/  LDGDEPBAR ;  /* 0x00000000000079af */ /* 0x000e220000000000 */
[----:B------:R-:W-:-:S03]  /*10f0*/  LOP3.LUT R11, R11, 0x7, R12, 0xf8, !PT ;  /* 0x000000070b0b7812 */ /* 0x000fc600078ef80c */
[----:B------:R1:W-:Y:S01]  /*1100*/  @!P5 LDGSTS.E.BYPASS.LTC128B.128 [R3+0x3020], desc[UR38][R4.64] ;  /* 0x030200000403dfae */ /* 0x0003e2000b901d66 */
[----:B------:R-:W-:Y:S01]  /*1110*/  LOP3.LUT R24, R11, 0x7, R24, 0x78, !PT ;  /* 0x000000070b187812 */ /* 0x000fe200078e7818 */
[----:B------:R-:W-:Y:S02]  /*1120*/  IMAD.MOV.U32 R11, RZ, RZ, 0x3e0 ;  /* 0x000003e0ff0b7424 */ /* 0x000fe400078e00ff */
[----:B------:R-:W0:Y:S02]  /*1130*/  LDGDEPBAR ;  /* 0x00000000000079af */ /* 0x000e240000000000 */
        /* <DEDUP_REMOVED lines=119> */
.L_x_1060:
[----:B------:R-:W-:Y:S05]  /*18b0*/  BSYNC B0 ;  /* 0x0000000000007941 */ /* 0x000fea0003800000 */
.L_x_1059:
[----:B------:R-:W-:Y:S01]  /*18c0*/  IMAD R37, R12, 0x4, R0 ;  /* 0x000000040c257824 */ /* 0x000fe200078e0200 */
[----:B------:R-:W-:Y:S01]  /*18d0*/  STS [R24], R10 ;  /* 0x0000000a18007388 */ /* 0x000fe20000000800 */
[----:B------:R-:W-:Y:S01]  /*18e0*/  BSSY B1, `(.L_x_1061) ;  /* 0x00000e0000017945 */ /* 0x000fe20003800000 */
[----:B-1----:R-:W-:Y:S02]  /*18f0*/  CS2R R4, SRZ ;  /* 0x0000000000047805 */ /* 0x002fe4000001ff00 */
[----:B------:R-:W-:Y:S04]  /*1900*/  STS [R23], R7 ;  /* 0x0000000717007388 */ /* 0x000fe80000000800 */
[----:B------:R1:W-:Y:S04]  /*1910*/  STS [R22], R6 ;  /* 0x0000000616007388 */ /* 0x0003e80000000800 */
[----:B------:R-:W-:Y:S04]  /*1920*/  STS [R11], R17 ;  /* 0x000000110b007388 */ /* 0x000fe80000000800 */
        /* <DEDUP_REMOVED lines=19> */
[----:B------:R-:W-:Y:S01]  /*1a60*/  IMAD.MOV.U32 R20, RZ, RZ, RZ ;  /* 0x000000ffff147224 */ /* 0x000fe200078e00ff */
[----:B------:R-:W-:Y:S02]  /*1a70*/  CS2R R4, SRZ ;  /* 0x0000000000047805 */ /* 0x000fe4000001ff00 */
[----:B------:R-:W-:-:S05]  /*1a80*/  LOP3.LUT R41, R2, 0x3, RZ, 0xc0, !PT ;  /* 0x0000000302297812 */ /* 0x000fca00078ec0ff */
[----:B------:R-:W-:-:S07]  /*1a90*/  IMAD.IADD R41, R2, 0x1, -R41 ;  /* 0x0000000102297824 */ /* 0x000fce00078e0a29 */
.L_x_1065:
        /* <DEDUP_REMOVED lines=142> */
.L_x_1064:
[----:B------:R-:W-:Y:S05]  /*2380*/  BSYNC B0 ;  /* 0x0000000000007941 */ /* 0x000fea0003800000 */
.L_x_1063:
[----:B------:R-:W-:Y:S05]  /*2390*/  @!P5 BRA `(.L_x_1062) ;  /* 0x0000000000d0d947 */ /* 0x000fea0003800000 */
[----:B------:R-:W-:Y:S01]  /*23a0*/  VIADD R8, R42, 0x3 ;  /* 0x000000032a087836 */ /* 0x000fe20000000000 */
[----:B------:R-:W-:Y:S01]  /*23b0*/  HFMA2.MMA R20, -RZ, RZ, 0, 1.78813934326171875e-07 ;  /* 0x00000003ff147435 */ /* 0x000fe200000001ff */
[----:B------:R-:W-:-:S03]  /*23c0*/  IMAD.MOV.U32 R10, RZ, RZ, RZ ;  /* 0x000000ffff0a7224 */ /* 0x000fc600078e00ff */
[----:B------:R-:W-:-:S07]  /*23d0*/  SHF.R.S32.HI R11, RZ, 0x1f, R8 ;  /* 0x0000001fff0b7819 */ /* 0x000fce0000011408 */
.L_x_1066:
        /* <DEDUP_REMOVED lines=48> */
.L_x_1062:
[----:B------:R-:W-:Y:S05]  /*26e0*/  BSYNC B1 ;  /* 0x0000000000017941 */ /* 0x000fea0003800000 */
.L_x_1061:
        /* <DEDUP_REMOVED lines=26> */
.L_x_1067:
        /* <DEDUP_REMOVED lines=15> */
.L_x_1675:


//--------------------- .text._ZN7cutlass13device_kernelIN5flash19FlashAttnFwdCombineIN4cute5tupleIJNS3_1CILi8EEENS5_ILi128EEEEEELi6ELi256ELi1ELb0ELb0EffNS_4arch4Sm90EEEEEvNT_6ParamsE --------------------------
	.section	.text._ZN7cutlass13device_kernelIN5flash19FlashAttnFwdCombineIN4cute5tupleIJNS3_1CILi8EEENS5_ILi128EEEEEELi6ELi256ELi1ELb0ELb0EffNS_4arch4Sm90EEEEEvNT_6ParamsE,"ax",@progbits
	.align	128
.text._ZN7cutlass13device_kernelIN5flash19FlashAttnFwdCombineIN4cute5tupleIJNS3_1CILi8EEENS5_ILi128EEEEEELi6ELi256ELi1ELb0ELb0EffNS_4arch4Sm90EEEEEvNT_6ParamsE:
        .type           _ZN7cutlass13device_kernelIN5flash19FlashAttnFwdCombineIN4cute5tupleIJNS3_1CILi8EEENS5_ILi128EEEEEELi6ELi256ELi1ELb0ELb0EffNS_4arch4Sm90EEEEEvNT_6ParamsE,@function
        .size           _ZN7cutlass13device_kernelIN5flash19FlashAttnFwdCombineIN4cute5tupleIJNS3_1CILi8EEENS5_ILi128EEEEEELi6ELi256ELi1ELb0ELb0EffNS_4arch4Sm90EEEEEvNT_6ParamsE,(.L_x_1676 - _ZN7cutlass13device_kernelIN5flash19FlashAttnFwdCombineIN4cute5tupleIJNS3_1CILi8EEENS5_ILi128EEEEEELi6ELi256ELi1ELb0ELb0EffNS_4arch4Sm90EEEEEvNT_6ParamsE)
        .other          _ZN7cutlass13device_kernelIN5flash19FlashAttnFwdCombineIN4cute5tupleIJNS3_1CILi8EEENS5_ILi128EEEEEELi6ELi256ELi1ELb0ELb0EffNS_4arch4Sm90EEEEEvNT_6ParamsE,@"STO_CUDA_ENTRY STV_DEFAULT"
_ZN7cutlass13device_kernelIN5flash19FlashAttnFwdCombineIN4cute5tupleIJNS3_1CILi8EEENS5_ILi128EEEEEELi6ELi256ELi1ELb0ELb0EffNS_4arch4Sm90EEEEEvNT_6ParamsE:
        /* <DEDUP_REMOVED lines=58> */
.L_x_1068:
        /* <DEDUP_REMOVED lines=94> */
.L_x_1070:
[----:B------:R-:W-:Y:S05]  /*0980*/  BSYNC B0 ;  /* 0x0000000000007941 */ /* 0x000fea0003800000 */
.L_x_1069:
        /* <DEDUP_REMOVED lines=14> */
[----:B--2---:R-:W-:Y:S01]  /*0a70*/  IMAD.WIDE.U32 R22, R32, R4, UR4 ;  /* 0x0000000420167e25 */ /* 0x004fe2000f8e0004 */
        /* <DEDUP_REMOVED lines=29> */
[--C-:B------:R-:W-:Y:S02]  /*0c50*/  @!P4 IMAD R3, R15, 0x4, R0.reuse ;  /* 0x000000040f03c824 */ /* 0x100fe400078e0200 */
[----:B------:R-:W1:Y:S01]  /*0c60*/  @!P5 LDC.64 R4, c[0x0][0x210] ;  /* 0x00008400ff04db82 */ /* 0x000e620000000a00 */
[----:B---3--:R-:W-:Y:S01]  /*0c70*/  @!P4 LEA R10, P3, R38, R10, 0x2 ;  /* 0x0000000a260ac211 */ /* 0x008fe200078610ff */
[----:B------:R-:W-:Y:S02]  /*0c80*/  @!P4 IMAD.X R19, R39, 0x1, R19, P2 ;  /* 0x000000012713c824 */ /* 0x000fe400010e0613 */
[----:B------:R-:W-:Y:S01]  /*0c90*/  IMAD R37, R12, 0x4, R0 ;  /* 0x000000040c257824 */ /* 0x000fe200078e0200 */
[----:B------:R-:W-:Y:S02]  /*0ca0*/  @!P4 LEA.HI.X R11, R38, R11, R39, 0x2, P3 ;  /* 0x0000000b260bc211 */ /* 0x000fe400018f1427 */
[----:B------:R-:W-:Y:S02]  /*0cb0*/  ISETP.NE.AND P3, PT, R2, RZ, PT ;  /* 0x000000ff0200720c */ /* 0x000fe40003f65270 */
[C---:B----4-:R-:W-:Y:S01]  /*0cc0*/  @!P5 LEA R21, P0, R16.reuse, R38, 0x1 ;  /* 0x000000261015d211 */ /* 0x050fe200078008ff */
[----:B------:R-:W-:Y:S01]  /*0cd0*/  @!PT LDS RZ, [RZ] ;  /* 0x00000000fffff984 */ /* 0x000fe20000000800 */
[----:B------:R-:W-:Y:S01]  /*0ce0*/  @!PT LDS RZ, [RZ] ;  /* 0x00000000fffff984 */ /* 0x000fe20000000800 */
[----:B------:R-:W-:Y:S01]  /*0cf0*/  @!PT LDS RZ, [RZ] ;  /* 0x00000000fffff984 */ /* 0x000fe20000000800 */
[----:B------:R2:W-:Y:S03]  /*0d00*/  @!P4 LDGSTS.E.BYPASS.LTC128B.128 [R3+0x820], desc[UR38][R10.64] ;  /* 0x008200000a03cfae */ /* 0x0005e6000b901d66 */
[----:B------:R-:W-:Y:S01]  /*0d10*/  @!P5 LEA.HI.X R17, R16, R39, R17, 0x1, P0 ;  /* 0x000000271011d211 */ /* 0x000fe200000f0c11 */
[----:B------:R-:W0:Y:S01]  /*0d20*/  LDGDEPBAR ;  /* 0x00000000000079af */ /* 0x000e220000000000 */
[----:B-----5:R-:W-:-:S04]  /*0d30*/  @!P4 LEA R6, P2, R18, R6, 0x2 ;  /* 0x000000061206c211 */ /* 0x020fc800078410ff */
[----:B------:R-:W-:Y:S02]  /*0d40*/  @!P4 LEA.HI.X R7, R18, R7, R19, 0x2, P2 ;  /* 0x000000071207c211 */ /* 0x000fe400010f1413 */
[----:B-1----:R-:W-:-:S04]  /*0d50*/  @!P5 LEA R4, P0, R21, R4, 0x2 ;  /* 0x000000041504d211 */ /* 0x002fc800078010ff */
[----:B------:R-:W-:Y:S01]  /*0d60*/  @!P5 LEA.HI.X R5, R21, R5, R17, 0x2, P0 ;  /* 0x000000051505d211 */ /* 0x000fe200000f1411 */
[C-C-:B--2---:R-:W-:Y:S02]  /*0d70*/  @!P4 IMAD R10, R15.reuse, 0x4, R0.reuse ;  /* 0x000000040f0ac824 */ /* 0x144fe400078e0200 */
[----:B------:R-:W-:Y:S02]  /*0d80*/  @!P5 IMAD R3, R15, 0x4, R0 ;  /* 0x000000040f03d824 */ /* 0x000fe400078e0200 */
[----:B------:R-:W-:Y:S01]  /*0d90*/  IMAD.SHL.U32 R11, R2, 0x8, RZ ;  /* 0x00000008020b7824 */ /* 0x000fe200078e00ff */
[----:B------:R-:W-:Y:S04]  /*0da0*/  @!P4 LDGSTS.E.BYPASS.LTC128B.128 [R10+0x1820], desc[UR38][R6.64] ;  /* 0x01820000060acfae */ /* 0x000fe8000b901d66 */
[----:B------:R-:W0:Y:S01]  /*0db0*/  LDGDEPBAR ;  /* 0x00000000000079af */ /* 0x000e220000000000 */
[----:B------:R-:W-:-:S03]  /*0dc0*/  LOP3.LUT R11, R11, 0xf8, RZ, 0xc0, !PT ;  /* 0x000000f80b0b7812 */ /* 0x000fc600078ec0ff */
[----:B------:R1:W-:Y:S01]  /*0dd0*/  @!P5 LDGSTS.E.BYPASS.LTC128B.128 [R3+0x2820], desc[UR38][R4.64] ;  /* 0x028200000403dfae */ /* 0x0003e2000b901d66 */
[----:B------:R-:W-:-:S03]  /*0de0*/  LOP3.LUT R11, R11, 0x7, R12, 0xf8, !PT ;  /* 0x000000070b0b7812 */ /* 0x000fc600078ef80c */
[----:B------:R-:W0:Y:S01]  /*0df0*/  LDGDEPBAR ;  /* 0x00000000000079af */ /* 0x000e220000000000 */
        /* <DEDUP_REMOVED lines=99> */
.L_x_1072:
[----:B------:R-:W-:Y:S05]  /*1430*/  BSYNC B0 ;  /* 0x0000000000007941 */ /* 0x000fea0003800000 */
.L_x_1071:
[----:B------:R2:W-:Y:S01]  /*1440*/  STS [R4], R17 ;  /* 0x0000001104007388 */ /* 0x0005e20000000800 */
[----:B------:R-:W-:Y:S03]  /*1450*/  BSSY B1, `(.L_x_1073) ;  /* 0x00000de000017945 */ /* 0x000fe60003800000 */
[----:B------:R-:W-:Y:S04]  /*1460*/  STS [R3], R16 ;  /* 0x0000001003007388 */ /* 0x000fe80000000800 */
[----:B------:R1:W-:Y:S01]  /*1470*/  @!P2 STS [R37+0x800], R7 ;  /* 0x000800072500a388 */ /* 0x0003e20000000800 */
[----:B------:R-:W-:Y:S01]  /*1480*/  BAR.SYNC.DEFER_BLOCKING 0x0 ;  /* 0x0000000000007b1d */ /* 0x000fe20000010000 */
[----:B--2---:R-:W-:-:S02]  /*1490*/  CS2R R4, SRZ ;  /* 0x0000000000047805 */ /* 0x004fc4000001ff00 */
[----:B-1----:R-:W-:-:S03]  /*14a0*/  CS2R R6, SRZ ;  /* 0x0000000000067805 */ /* 0x002fc6000001ff00 */
        /* <DEDUP_REMOVED lines=20> */
.L_x_1077:
        /* <DEDUP_REMOVED lines=142> */
.L_x_1076:
[----:B------:R-:W-:Y:S05]  /*1ed0*/  BSYNC B0 ;  /* 0x0000000000007941 */ /* 0x000fea0003800000 */
.L_x_1075:
[----:B------:R-:W-:Y:S05]  /*1ee0*/  @!P5 BRA `(.L_x_1074) ;  /* 0x0000000000d0d947 */ /* 0x000fea0003800000 */
[----:B------:R-:W-:Y:S01]  /*1ef0*/  VIADD R8, R42, 0x3 ;  /* 0x000000032a087836 */ /* 0x000fe20000000000 */
[----:B------:R-:W-:Y:S01]  /*1f00*/  HFMA2.MMA R20, -RZ, RZ, 0, 1.78813934326171875e-07 ;  /* 0x00000003ff147435 */ /* 0x000fe200000001ff */
[----:B------:R-:W-:-:S03]  /*1f10*/  IMAD.MOV.U32 R10, RZ, RZ, RZ ;  /* 0x000000ffff0a7224 */ /* 0x000fc600078e00ff */
[----:B------:R-:W-:-:S07]  /*1f20*/  SHF.R.S32.HI R11, RZ, 0x1f, R8 ;  /* 0x0000001fff0b7819 */ /* 0x000fce0000011408 */
.L_x_1078:
        /* <DEDUP_REMOVED lines=48> */
.L_x_1074:
[----:B------:R-:W-:Y:S05]  /*2230*/  BSYNC B1 ;  /* 0x0000000000017941 */ /* 0x000fea0003800000 */
.L_x_1073:
        /* <DEDUP_REMOVED lines=26> */
.L_x_1079:
        /* <DEDUP_REMOVED lines=10> */
.L_x_1676:


//--------------------- .text._ZN7cutlass13device_kernelIN5flash19FlashAttnFwdCombineIN4cute5tupleIJNS3_1CILi8EEENS5_ILi128EEEEEELi5ELi256ELi1ELb0ELb0EffNS_4arch4Sm90EEEEEvNT_6ParamsE --------------------------
	.section	.text._ZN7cutlass13device_kernelIN5flash19FlashAttnFwdCombineIN4cute5tupleIJNS3_1CILi8EEENS5_ILi128EEEEEELi5ELi256ELi1ELb0ELb0EffNS_4arch4Sm90EEEEEvNT_6ParamsE,"ax",@progbits
	.align	128
.text._ZN7cutlass13device_kernelIN5flash19FlashAttnFwdCombineIN4cute5tupleIJNS3_1CILi8EEENS5_ILi128EEEEEELi5ELi256ELi1ELb0ELb0EffNS_4arch4Sm90EEEEEvNT_6ParamsE:
        .type           _ZN7cutlass13device_kernelIN5flash19FlashAttnFwdCombineIN4cute5tupleIJNS3_1CILi8EEENS5_ILi128EEEEEELi5ELi256ELi1ELb0ELb0EffNS_4arch4Sm90EEEEEvNT_6ParamsE,@function
        .size           _ZN7cutlass13device_kernelIN5flash19FlashAttnFwdCombineIN4cute5tupleIJNS3_1CILi8EEENS5_ILi128EEEEEELi5ELi256ELi1ELb0ELb0EffNS_4arch4Sm90EEEEEvNT_6ParamsE,(.L_x_1677 - _ZN7cutlass13device_kernelIN5flash19FlashAttnFwdCombineIN4cute5tupleIJNS3_1CILi8EEENS5_ILi128EEEEEELi5ELi256ELi1ELb0ELb0EffNS_4arch4Sm90EEEEEvNT_6ParamsE)
        .other          _ZN7cutlass13device_kernelIN5flash19FlashAttnFwdCombineIN4cute5tupleIJNS3_1CILi8EEENS5_ILi128EEEEEELi5ELi256ELi1ELb0ELb0EffNS_4arch4Sm90EEEEEvNT_6ParamsE,@"STO_CUDA_ENTRY STV_DEFAULT"
_ZN7cutlass13device_kernelIN5flash19FlashAttnFwdCombineIN4cute5tupleIJNS3_1CILi8EEENS5_ILi128EEEEEELi5ELi256ELi1ELb0ELb0EffNS_4arch4Sm90EEEEEvNT_6ParamsE:
        /* <DEDUP_REMOVED lines=58> */
.L_x_1080:
        /* <DEDUP_REMOVED lines=51> */
[----:B------:R-:W-:Y:S01]  /*06d0*/  SHF.R.S32.HI R10, RZ, 0x1f, R9 ;  /* 0x0000001fff0a7819 */ /* 0x000fe20000011409 */
[----:B------:R-:W-:-:S03]  /*06e0*/  ULDC.64 UR4, c[0x0][0x270] ;  /* 0x00009c0000047ab9 */ /* 0x000fc60000000a00 */
[----:B------:R-:W-:Y:S01]  /*06f0*/  IADD3 R23, R23, R7, RZ ;  /* 0x0000000717177210 */ /* 0x000fe20007ffe0ff */
[----:B------:R-:W-:Y:S01]  /*0700*/  IMAD R10, R10, UR4, RZ ;  /* 0x000000040a0a7c24 */ /* 0x000fe2000f8e02ff */
        /* <DEDUP_REMOVED lines=12> */
.L_x_1082:
[----:B------:R-:W-:Y:S05]  /*07d0*/  BSYNC B0 ;  /* 0x0000000000007941 */ /* 0x000fea0003800000 */
.L_x_1081:
        /* <DEDUP_REMOVED lines=27> */
[----:B--2---:R-:W2:Y:S01]  /*0990*/  @!P4 LDC.64 R18, c[0x0][0x238] ;  /* 0x00008e00ff12cb82 */ /* 0x004ea20000000a00 */
        /* <DEDUP_REMOVED lines=35> */
[----:B------:R-:W-:-:S03]  /*0bd0*/  @!P5 IMAD R3, R15, 0x4, R0 ;  /* 0x000000040f03d824 */ /* 0x000fc600078e0200 */
[----:B------:R-:W-:Y:S04]  /*0be0*/  @!P4 LDGSTS.E.BYPASS.LTC128B.128 [R10+0x1420], desc[UR38][R6.64] ;  /* 0x01420000060acfae */ /* 0x000fe8000b901d66 */
[----:B------:R-:W0:Y:S04]  /*0bf0*/  LDGDEPBAR ;  /* 0x00000000000079af */ /* 0x000e280000000000 */
        /* <DEDUP_REMOVED lines=91> */
.L_x_1084:
[----:B------:R-:W-:Y:S05]  /*11b0*/  BSYNC B0 ;  /* 0x0000000000007941 */ /* 0x000fea0003800000 */
.L_x_1083:
[----:B------:R2:W-:Y:S01]  /*11c0*/  STS [R3], R7 ;  /* 0x0000000703007388 */ /* 0x0005e20000000800 */
[----:B------:R-:W-:Y:S01]  /*11d0*/  BSSY B1, `(.L_x_1085) ;  /* 0x00000dd000017945 */ /* 0x000fe20003800000 */
[----:B------:R-:W-:Y:S02]  /*11e0*/  CS2R R4, SRZ ;  /* 0x0000000000047805 */ /* 0x000fe4000001ff00 */
        /* <DEDUP_REMOVED lines=23> */
.L_x_1089:
        /* <DEDUP_REMOVED lines=142> */
.L_x_1088:
[----:B------:R-:W-:Y:S05]  /*1c40*/  BSYNC B0 ;  /* 0x0000000000007941 */ /* 0x000fea0003800000 */
.L_x_1087:
[----:B------:R-:W-:Y:S05]  /*1c50*/  @!P5 BRA `(.L_x_1086) ;  /* 0x0000000000d0d947 */ /* 0x000fea0003800000 */
[----:B------:R-:W-:Y:S01]  /*1c60*/  VIADD R8, R42, 0x3 ;  /* 0x000000032a087836 */ /* 0x000fe20000000000 */
[----:B------:R-:W-:Y:S01]  /*1c70*/  HFMA2.MMA R20, -RZ, RZ, 0, 1.78813934326171875e-07 ;  /* 0x00000003ff147435 */ /* 0x000fe200000001ff */
[----:B-1----:R-:W-:-:S03]  /*1c80*/  IMAD.MOV.U32 R10, RZ, RZ, RZ ;  /* 0x000000ffff0a7224 */ /* 0x002fc600078e00ff */
[----:B------:R-:W-:-:S07]  /*1c90*/  SHF.R.S32.HI R11, RZ, 0x1f, R8 ;  /* 0x0000001fff0b7819 */ /* 0x000fce0000011408 */
.L_x_1090:
        /* <DEDUP_REMOVED lines=48> */
.L_x_1086:
[----:B------:R-:W-:Y:S05]  /*1fa0*/  BSYNC B1 ;  /* 0x0000000000017941 */ /* 0x000fea0003800000 */
.L_x_1085:
[----:B------:R-:W-:Y:S05]  /*1fb0*/  @P4 EXIT ;  /* 0x000000000000494d */ /* 0x000fea0003800000 */
[----:B------:R-:W2:Y:S01]  /*1fc0*/  S2R R0, SR_CTAID.Y ;  /* 0x0000000000007919 */ /* 0x000ea20000002600 */
[----:B------:R-:W-:Y:S02]  /*1fd0*/  ULDC.64 UR4, c[0x0][0x288] ;  /* 0x0000a20000047ab9 */ /* 0x000fe40000000a00 */
[----:B------:R-:W-:-:S04]  /*1fe0*/  IMAD R34, R34, UR4, RZ ;  /* 0x0000000422227c24 */ /* 0x000fc8000f8e02ff */
        /* <DEDUP_REMOVED lines=22> */
.L_x_1091:
        /* <DEDUP_REMOVED lines=11> */
.L_x_1677:


//--------------------- .text._ZN7cutlass13device_kernelIN5flash19FlashAttnFwdCombineIN4cute5tupleIJNS3_1CILi8EEENS5_ILi128EEEEEELi8ELi256ELi1ELb0ELb1EffNS_4arch4Sm90EEEEEvNT_6ParamsE --------------------------
	.section	.text._ZN7cutlass13device_kernelIN5flash19FlashAttnFwdCombineIN4cute5tupleIJNS3_1CILi8EEENS5_ILi128EEEEEELi8ELi256ELi1ELb0ELb1EffNS_4arch4Sm90EEEEEvNT_6ParamsE,"ax",@progbits
	.align	128
.text._ZN7cutlass13device_kernelIN5flash19FlashAttnFwdCombineIN4cute5tupleIJNS3_1CILi8EEENS5_ILi128EEEEEELi8ELi256ELi1ELb0ELb1EffNS_4arch4Sm90EEEEEvNT_6ParamsE:
        .type           _ZN7cutlass13device_kernelIN5flash19FlashAttnFwdCombineIN4cute5tupleIJNS3_1CILi8EEENS5_ILi128EEEEEELi8ELi256ELi1ELb0ELb1EffNS_4arch4Sm90EEEEEvNT_6ParamsE,@function
        .size           _ZN7cutlass13device_kernelIN5flash19FlashAttnFwdCombineIN4cute5tupleIJNS3_1CILi8EEENS5_ILi128EEEEEELi8ELi256ELi1ELb0ELb1EffNS_4arch4Sm90EEEEEvNT_6ParamsE,(.L_x_1678 - _ZN7cutlass13device_kernelIN5flash19FlashAttnFwdCombineIN4cute5tupleIJNS3_1CILi8EEENS5_ILi128EEEEEELi8ELi256ELi1ELb0ELb1EffNS_4arch4Sm90EEEEEvNT_6ParamsE)
        .other          _ZN7cutlass13device_kernelIN5flash19FlashAttnFwdCombineIN4cute5tupleIJNS3_1CILi8EEENS5_ILi128EEEEEELi8ELi256ELi1ELb0ELb1EffNS_4arch4Sm90EEEEEvNT_6ParamsE,@"STO_CUDA_ENTRY STV_DEFAULT"
_ZN7cutlass13device_kernelIN5flash19FlashAttnFwdCombineIN4cute5tupleIJNS3_1CILi8EEENS5_ILi128EEEEEELi8ELi256ELi1ELb0ELb1EffNS_4arch4Sm90EEEEEvNT_6ParamsE:
        /* <DEDUP_REMOVED lines=57> */
.L_x_1092:
        /* <DEDUP_REMOVED lines=25> */
.L_x_1093:
        /* <DEDUP_REMOVED lines=101> */
.L_x_1095:
        /* <DEDUP_REMOVED lines=14> */
[----:B------:R-:W-:Y:S05]  /*0c50*/  CALL.REL.NOINC `($__internal_36_$__cuda_sm20_div_u64) ;  /* 0x0000002800e47944 */ /* 0x000fea0003c00000 */
[----:B------:R-:W-:Y:S05]  /*0c60*/  BRA `(.L_x_1097) ;  /* 0x00000000004c7947 */ /* 0x000fea0003800000 */
.L_x_1096:
        /* <DEDUP_REMOVED lines=19> */
.L_x_1097:
[----:B------:R-:W-:Y:S02]  /*0da0*/  IADD3 R8, R8, -0x1, RZ ;  /* 0xffffffff08087810 */ /* 0x000fe40007ffe0ff */
[----:B------:R-:W-:-:S07]  /*0db0*/  MOV R20, R0 ;  /* 0x0000000000147202 */ /* 0x000fce0000000f00 */
.L_x_1094:
        /* <DEDUP_REMOVED lines=12> */
[----:B--2---:R-:W-:Y:S01]  /*0e80*/  SHF.R.U32.HI R2, RZ, 0x2, R27 ;  /* 0x00000002ff027819 */ /* 0x004fe2000001161b */
        /* <DEDUP_REMOVED lines=187> */
.L_x_1099:
[----:B------:R-:W-:Y:S05]  /*1a40*/  BSYNC B0 ;  /* 0x0000000000007941 */ /* 0x000fea0003800000 */
.L_x_1098:
[----:B--2---:R-:W-:Y:S01]  /*1a50*/  LOP3.LUT R2, R0, 0xffffffe0, RZ, 0xc0, !PT ;  /* 0xffffffe000027812 */ /* 0x004fe200078ec0ff */
[----:B------:R-:W2:Y:S01]  /*1a60*/  LDC.64 R4, c[0x0][0x240] ;  /* 0x00009000ff047b82 */ /* 0x000ea20000000a00 */
[----:B------:R-:W-:Y:S01]  /*1a70*/  USHF.L.U32 UR4, UR36, 0x7, URZ ;  /* 0x0000000724047899 */ /* 0x000fe2000800063f */
[C---:B------:R-:W-:Y:S01]  /*1a80*/  @P1 IMAD.HI.U32 R0, R21.reuse, R20, RZ ;  /* 0x0000001415001227 */ /* 0x040fe200078e00ff */
[----:B------:R-:W-:Y:S01]  /*1a90*/  ISETP.GE.AND P0, PT, R21, R17, PT ;  /* 0x000000111500720c */ /* 0x000fe20003f06270 */
[----:B------:R-:W0:Y:S01]  /*1aa0*/  LDGDEPBAR ;  /* 0x00000000000079af */ /* 0x000e220000000000 */
[----:B------:R-:W-:Y:S01]  /*1ab0*/  USHF.R.S32.HI UR5, URZ, 0x1f, UR4 ;  /* 0x0000001f3f057899 */ /* 0x000fe20008011404 */
[----:B------:R-:W-:Y:S02]  /*1ac0*/  IMAD.IADD R2, R23, 0x1, -R2 ;  /* 0x0000000117027824 */ /* 0x000fe400078e0a02 */
        /* <DEDUP_REMOVED lines=8> */
[--C-:B------:R-:W-:Y:S01]  /*1b50*/  IMAD R15, R12, 0x80, R14.reuse ;  /* 0x000000800c0f7824 */ /* 0x100fe200078e020e */
[----:B------:R-:W-:Y:S01]  /*1b60*/  ISETP.GE.AND P4, PT, R14, R13, PT ;  /* 0x0000000d0e00720c */ /* 0x000fe20003f86270 */
[----:B------:R-:W-:Y:S01]  /*1b70*/  IMAD R32, R22, R32, R21 ;  /* 0x0000002016207224 */ /* 0x000fe200078e0215 */
[----:B------:R-:W-:-:S02]  /*1b80*/  SHF.R.S32.HI R34, RZ, 0x1f, R14 ;  /* 0x0000001fff227819 */ /* 0x000fc4000001140e */
[----:B------:R-:W-:Y:S02]  /*1b90*/  ISETP.LT.OR P4, PT, R9, RZ, P4 ;  /* 0x000000ff0900720c */ /* 0x000fe40002781670 */
[----:B------:R-:W-:Y:S01]  /*1ba0*/  IADD3 R33, P0, R32, R24, RZ ;  /* 0x0000001820217210 */ /* 0x000fe20007f1e0ff */
[-C--:B--2---:R-:W-:Y:S01]  /*1bb0*/  IMAD R6, R6, R4.reuse, RZ ;  /* 0x0000000406067224 */ /* 0x084fe200078e02ff */
[----:B------:R-:W-:Y:S01]  /*1bc0*/  ISETP.LT.OR P3, PT, R16, 0x3, P4 ;  /* 0x000000031000780c */ /* 0x000fe20002761670 */
[C---:B------:R-:W-:Y:S01]  /*1bd0*/  IMAD.WIDE.U32 R26, R3.reuse, R4, UR4 ;  /* 0x00000004031a7e25 */ /* 0x040fe2000f8e0004 */
[----:B------:R-:W-:Y:S01]  /*1be0*/  LEA.HI.X.SX32 R32, R32, R25, 0x1, P0 ;  /* 0x0000001920207211 */ /* 0x000fe200000f0eff */
[----:B------:R-:W-:Y:S02]  /*1bf0*/  ULDC.64 UR4, c[0x0][0x230] ;  /* 0x00008c0000047ab9 */ /* 0x000fe40000000a00 */
[----:B------:R-:W-:Y:S02]  /*1c00*/  IMAD R5, R3, R5, R6 ;  /* 0x0000000503057224 */ /* 0x000fe400078e0206 */
[----:B------:R-:W-:-:S02]  /*1c10*/  IMAD R3, R32, UR4, RZ ;  /* 0x0000000420037c24 */ /* 0x000fc4000f8e02ff */
[----:B------:R-:W1:Y:S01]  /*1c20*/  @!P4 LDC.64 R18, c[0x0][0x238] ;  /* 0x00008e00ff12cb82 */ /* 0x000e620000000a00 */
[----:B------:R-:W-:Y:S01]  /*1c30*/  IADD3 R27, R27, R5, RZ ;  /* 0x000000051b1b7210 */ /* 0x000fe20007ffe0ff */
[C---:B------:R-:W-:Y:S02]  /*1c40*/  IMAD R3, R33.reuse, UR5, R3 ;  /* 0x0000000521037c24 */ /* 0x040fe4000f8e0203 */
[----:B------:R-:W-:-:S04]  /*1c50*/  IMAD.WIDE.U32 R26, R33, UR4, R26 ;  /* 0x00000004211a7c25 */ /* 0x000fc8000f8e001a */
[----:B------:R-:W2:Y:S01]  /*1c60*/  @!P4 LDC.64 R10, c[0x0][0x210] ;  /* 0x00008400ff0acb82 */ /* 0x000ea20000000a00 */
[----:B------:R-:W-:-:S04]  /*1c70*/  IADD3 R38, P0, R14, R26, RZ ;  /* 0x0000001a0e267210 */ /* 0x000fc80007f1e0ff */
[----:B------:R-:W-:-:S03]  /*1c80*/  IADD3.X R39, R34, R27, R3, P0, !PT ;  /* 0x0000001b22277210 */ /* 0x000fc600007fe403 */
[----:B------:R-:W3:Y:S01]  /*1c90*/  @!P3 LDC.64 R16, c[0x0][0x238] ;  /* 0x00008e00ff10bb82 */ /* 0x000ee20000000a00 */
[----:B------:R-:W-:-:S04]  /*1ca0*/  MOV R3, 0x400 ;  /* 0x0000040000037802 */ /* 0x000fc80000000f00 */
[----:B----4-:R-:W-:-:S03]  /*1cb0*/  LEA R0, R0, R3, 0x18 ;  /* 0x0000000300007211 */ /* 0x010fc600078ec0ff */
[----:B------:R-:W4:Y:S01]  /*1cc0*/  @!P4 LDC.64 R6, c[0x0][0x210] ;  /* 0x00008400ff06cb82 */ /* 0x000f220000000a00 */
[----:B-1----:R-:W-:Y:S01]  /*1cd0*/  @!P4 IADD3 R18, P1, R38, R18, RZ ;  /* 0x000000122612c210 */ /* 0x002fe20007f3e0ff */
[----:B------:R-:W-:-:S04]  /*1ce0*/  @!P4 IMAD R3, R15, 0x4, R0 ;  /* 0x000000040f03c824 */ /* 0x000fc800078e0200 */
[----:B------:R-:W-:Y:S02]  /*1cf0*/  @!P4 IMAD.X R19, R39, 0x1, R19, P1 ;  /* 0x000000012713c824 */ /* 0x000fe400008e0613 */
[----:B------:R-:W1:Y:S01]  /*1d00*/  @!P3 LDC.64 R4, c[0x0][0x210] ;  /* 0x00008400ff04bb82 */ /* 0x000e620000000a00 */
[----:B--2---:R-:W-:-:S04]  /*1d10*/  @!P4 LEA R10, P2, R38, R10, 0x2 ;  /* 0x0000000a260ac211 */ /* 0x004fc800078410ff */
[----:B------:R-:W-:Y:S02]  /*1d20*/  @!P4 LEA.HI.X R11, R38, R11, R39, 0x2, P2 ;  /* 0x0000000b260bc211 */ /* 0x000fe400010f1427 */
[----:B---3--:R-:W-:-:S03]  /*1d30*/  @!P3 LEA R21, P0, R16, R38, 0x1 ;  /* 0x000000261015b211 */ /* 0x008fc600078008ff */
[----:B------:R-:W-:Y:S01]  /*1d40*/  @!PT LDS RZ, [RZ] ;  /* 0x00000000fffff984 */ /* 0x000fe20000000800 */
[----:B------:R-:W-:Y:S01]  /*1d50*/  @!PT LDS RZ, [RZ] ;  /* 0x00000000fffff984 */ /* 0x000fe20000000800 */
[----:B------:R-:W-:Y:S01]  /*1d60*/  @!PT LDS RZ, [RZ] ;  /* 0x00000000fffff984 */ /* 0x000fe20000000800 */
[----:B------:R2:W-:Y:S01]  /*1d70*/  @!P4 LDGSTS.E.BYPASS.LTC128B.128 [R3+0x2020], desc[UR38][R10.64] ;  /* 0x020200000a03cfae */ /* 0x0005e2000b901d66 */
[----:B------:R-:W-:-:S03]  /*1d80*/  @!P3 LEA.HI.X R17, R16, R39, R17, 0x1, P0 ;  /* 0x000000271011b211 */ /* 0x000fc600000f0c11 */
[----:B------:R-:W0:Y:S01]  /*1d90*/  LDGDEPBAR ;  /* 0x00000000000079af */ /* 0x000e220000000000 */
[----:B----4-:R-:W-:-:S04]  /*1da0*/  @!P4 LEA R6, P1, R18, R6, 0x2 ;  /* 0x000000061206c211 */ /* 0x010fc800078210ff */
[----:B------:R-:W-:Y:S02]  /*1db0*/  @!P4 LEA.HI.X R7, R18, R7, R19, 0x2, P1 ;  /* 0x000000071207c211 */ /* 0x000fe400008f1413 */
[----:B-1----:R-:W-:-:S04]  /*1dc0*/  @!P3 LEA R4, P0, R21, R4, 0x2 ;  /* 0x000000041504b211 */ /* 0x002fc800078010ff */
[----:B------:R-:W-:Y:S01]  /*1dd0*/  @!P3 LEA.HI.X R5, R21, R5, R17, 0x2, P0 ;  /* 0x000000051505b211 */ /* 0x000fe200000f1411 */
[----:B------:R-:W-:Y:S01]  /*1de0*/  IMAD.MOV.U32 R17, RZ, RZ, 0x840 ;  /* 0x00000840ff117424 */ /* 0x000fe200078e00ff */
[----:B------:R-:W-:-:S04]  /*1df0*/  LOP3.LUT P0, RZ, R2, 0x2, RZ, 0xc0, !PT ;  /* 0x0000000202ff7812 */ /* 0x000fc8000780c0ff */
[----:B------:R-:W-:Y:S01]  /*1e00*/  SEL R17, R17, 0x7c0, !P0 ;  /* 0x000007c011117807 */ /* 0x000fe20004000000 */
[C-C-:B--2---:R-:W-:Y:S01]  /*1e10*/  @!P4 IMAD R10, R15.reuse, 0x4, R0.reuse ;  /* 0x000000040f0ac824 */ /* 0x144fe200078e0200 */
[----:B------:R-:W-:Y:S01]  /*1e20*/  SHF.L.U32 R11, R2, 0x3, RZ ;  /* 0x00000003020b7819 */ /* 0x000fe200000006ff */
[----:B------:R-:W-:-:S03]  /*1e30*/  @!P3 IMAD R3, R15, 0x4, R0 ;  /* 0x000000040f03b824 */ /* 0x000fc600078e0200 */
[----:B------:R-:W-:Y:S01]  /*1e40*/  @!P4 LDGSTS.E.BYPASS.LTC128B.128 [R10+0x3020], desc[UR38][R6.64] ;  /* 0x03020000060acfae */ /* 0x000fe2000b901d66 */
[----:B------:R-:W-:-:S03]  /*1e50*/  LOP3.LUT R11, R11, 0xf8, RZ, 0xc0, !PT ;  /* 0x000000f80b0b7812 */ /* 0x000fc600078ec0ff */
[----:B------:R-:W0:Y:S01]  /*1e60*/  LDGDEPBAR ;  /* 0x00000000000079af */ /* 0x000e220000000000 */
[----:B------:R-:W-:-:S03]  /*1e70*/  LOP3.LUT R11, R11, 0x7, R12, 0xf8, !PT ;  /* 0x000000070b0b7812 */ /* 0x000fc600078ef80c */
[----:B------:R1:W-:Y:S04]  /*1e80*/  @!P3 LDGSTS.E.BYPASS.LTC128B.128 [R3+0x4020], desc[UR38][R4.64] ;  /* 0x040200000403bfae */ /* 0x0003e8000b901d66 */
        /* <DEDUP_REMOVED lines=73> */
[----:B------:R-:W-:Y:S01]  /*2320*/  @P3 VIADD R29, R2, 0x80 ;  /* 0x00000080021d3836 */ /* 0x000fe20000000000 */
        /* <DEDUP_REMOVED lines=65> */
[----:B------:R-:W-:Y:S02]  /*2740*/  @P0 SHF.R.U32.HI R3, RZ, R8, R20 ;  /* 0x00000008ff030219 */ /* 0x000fe40000011614 */
[----:B------:R-:W-:Y:S02]  /*2750*/  MOV R20, R24 ;  /* 0x0000001800147202 */ /* 0x000fe40000000f00 */
        /* <DEDUP_REMOVED lines=13> */
.L_x_1101:
[----:B------:R-:W-:Y:S05]  /*2830*/  BSYNC B0 ;  /* 0x0000000000007941 */ /* 0x000fea0003800000 */
.L_x_1100:
[----:B------:R-:W-:Y:S01]  /*2840*/  STS [R37], R16 ;  /* 0x0000001025007388 */ /* 0x000fe20000000800 */
[----:B------:R-:W-:Y:S01]  /*2850*/  IMAD R2, R12, 0x4, R0 ;  /* 0x000000040c027824 */ /* 0x000fe200078e0200 */
[----:B------:R-:W-:Y:S02]  /*2860*/  BSSY B1, `(.L_x_1102) ;  /* 0x00000e3000017945 */ /* 0x000fe40003800000 */
[----:B------:R-:W-:Y:S04]  /*2870*/  STS [R36], R11 ;  /* 0x0000000b24007388 */ /* 0x000fe80000000800 */
[----:B------:R-:W-:Y:S04]  /*2880*/  STS [R35], R10 ;  /* 0x0000000a23007388 */ /* 0x000fe80000000800 */
[----:B------:R-:W-:Y:S04]  /*2890*/  STS [R17], R7 ;  /* 0x0000000711007388 */ /* 0x000fe80000000800 */
[----:B------:R2:W-:Y:S04]  /*28a0*/  STS [R37+0x1000], R6 ;  /* 0x0010000625007388 */ /* 0x0005e80000000800 */
[----:B------:R-:W-:Y:S04]  /*28b0*/  STS [R36+0x1000], R5 ;  /* 0x0010000524007388 */ /* 0x000fe80000000800 */
[----:B------:R3:W-:Y:S04]  /*28c0*/  STS [R35+0x1000], R4 ;  /* 0x0010000423007388 */ /* 0x0007e80000000800 */
[----:B------:R-:W-:Y:S04]  /*28d0*/  STS [R17+0x1000], R26 ;  /* 0x0010001a11007388 */ /* 0x000fe80000000800 */
[----:B------:R-:W-:Y:S01]  /*28e0*/  @!P1 STS [R2+0x2000], R27 ;  /* 0x0020001b02009388 */ /* 0x000fe20000000800 */
[----:B------:R-:W-:Y:S01]  /*28f0*/  BAR.SYNC.DEFER_BLOCKING 0x0 ;  /* 0x0000000000007b1d */ /* 0x000fe20000010000 */
[----:B--2---:R-:W-:-:S02]  /*2900*/  CS2R R6, SRZ ;  /* 0x0000000000067805 */ /* 0x004fc4000001ff00 */
[----:B---3--:R-:W-:-:S03]  /*2910*/  CS2R R4, SRZ ;  /* 0x0000000000047805 */ /* 0x008fc6000001ff00 */
        /* <DEDUP_REMOVED lines=15> */
[----:B------:R-:W-:Y:S01]  /*2a10*/  IMAD.IADD R37, R37, 0x1, -R35 ;  /* 0x0000000125257824 */ /* 0x000fe200078e0a23 */
[----:B------:R-:W-:Y:S01]  /*2a20*/  CS2R R6, SRZ ;  /* 0x0000000000067805 */ /* 0x000fe2000001ff00 */
[----:B------:R-:W-:Y:S01]  /*2a30*/  IMAD.MOV.U32 R20, RZ, RZ, RZ ;  /* 0x000000ffff147224 */ /* 0x000fe200078e00ff */
[----:B------:R-:W-:-:S07]  /*2a40*/  CS2R R4, SRZ ;  /* 0x0000000000047805 */ /* 0x000fce000001ff00 */
.L_x_1106:
        /* <DEDUP_REMOVED lines=12> */
[----:B-1----:R-:W1:Y:S01]  /*2b10*/  @!P1 LDC.64 R18, c[0x0][0x238] ;  /* 0x00008e00ff129b82 */ /* 0x002e620000000a00 */
        /* <DEDUP_REMOVED lines=129> */
.L_x_1105:
[----:B------:R-:W-:Y:S05]  /*3330*/  BSYNC B0 ;  /* 0x0000000000007941 */ /* 0x000fea0003800000 */
.L_x_1104:
[----:B------:R-:W-:Y:S05]  /*3340*/  @!P5 BRA `(.L_x_1103) ;  /* 0x0000000000d0d947 */ /* 0x000fea0003800000 */
[----:B------:R-:W-:Y:S01]  /*3350*/  VIADD R8, R40, 0x3 ;  /* 0x0000000328087836 */ /* 0x000fe20000000000 */
[----:B------:R-:W-:Y:S01]  /*3360*/  HFMA2.MMA R20, -RZ, RZ, 0, 1.78813934326171875e-07 ;  /* 0x00000003ff147435 */ /* 0x000fe200000001ff */
[----:B------:R-:W-:-:S03]  /*3370*/  IMAD.MOV.U32 R10, RZ, RZ, RZ ;  /* 0x000000ffff0a7224 */ /* 0x000fc600078e00ff */
[----:B------:R-:W-:-:S07]  /*3380*/  SHF.R.S32.HI R11, RZ, 0x1f, R8 ;  /* 0x0000001fff0b7819 */ /* 0x000fce0000011408 */
.L_x_1107:
        /* <DEDUP_REMOVED lines=14> */
[----:B------:R-:W-:Y:S06]  /*3470*/  IMAD R2, R2, 0x4, R0 ;  /* 0x0000000402027824 */ /* 0x000fec00078e0200 */
[----:B------:R-:W3:Y:S01]  /*3480*/  LDS R2, [R2] ;  /* 0x0000000002027984 */ /* 0x000ee20000000800 */
[-C--:B--2---:R-:W-:Y:S04]  /*3490*/  @!P1 IMAD.WIDE.U32 R22, R8, R16.reuse, R38 ;  /* 0x0000001008169225 */ /* 0x084fe800078e0026 */
[----:B------:R-:W-:Y:S01]  /*34a0*/  @!P1 IMAD R3, R11, R16, RZ ;  /* 0x000000100b039224 */ /* 0x000fe200078e02ff */
[----:B-1----:R-:W-:Y:S01]  /*34b0*/  @!P1 LEA R18, P0, R22, R18, 0x2 ;  /* 0x0000001216129211 */ /* 0x002fe200078010ff */
        /* <DEDUP_REMOVED lines=29> */
.L_x_1103:
[----:B------:R-:W-:Y:S05]  /*3690*/  BSYNC B1 ;  /* 0x0000000000017941 */ /* 0x000fea0003800000 */
.L_x_1102:
        /* <DEDUP_REMOVED lines=21> */
        .weak           $__internal_36_$__cuda_sm20_div_u64
        .type           $__internal_36_$__cuda_sm20_div_u64,@function
        .size           $__internal_36_$__cuda_sm20_div_u64,(.L_x_1678 - $__internal_36_$__cuda_sm20_div_u64)
$__internal_36_$__cuda_sm20_div_u64:
[----:B------:R-:W-:Y:S02]  /*37f0*/  IMAD.MOV.U32 R10, RZ, RZ, R7 ;  /* 0x000000ffff0a7224 */ /* 0x000fe400078e0007 */
[----:B------:R-:W-:-:S04]  /*3800*/  IMAD.MOV.U32 R11, RZ, RZ, RZ ;  /* 0x000000ffff0b7224 */ /* 0x000fc800078e00ff */
        /* <DEDUP_REMOVED lines=50> */
[----:B------:R-:W-:Y:S01]  /*3b30*/  HFMA2.MMA R3, -RZ, RZ, 0, 0 ;  /* 0x00000000ff037435 */ /* 0x000fe200000001ff */
        /* <DEDUP_REMOVED lines=8> */
[----:B------:R-:W-:Y:S06]  /*3bc0*/  RET.REL.NODEC R2 `(_ZN7cutlass13device_kernelIN5flash19FlashAttnFwdCombineIN4cute5tupleIJNS3_1CILi8EEENS5_ILi128EEEEEELi8ELi256ELi1ELb0ELb1EffNS_4arch4Sm90EEEEEvNT_6ParamsE) ;  /* 0xffffffc4020c7950 */ /* 0x000fec0003c3ffff */
.L_x_1108:
        /* <DEDUP_REMOVED lines=11> */
.L_x_1678:


//--------------------- .text._ZN7cutlass13device_kernelIN5flash19FlashAttnFwdCombineIN4cute5tupleIJNS3_1CILi8EEENS5_ILi128EEEEEELi7ELi256ELi1ELb0ELb1EffNS_4arch4Sm90EEEEEvNT_6ParamsE --------------------------
	.section	.text._ZN7cutlass13device_kernelIN5flash19FlashAttnFwdCombineIN4cute5tupleIJNS3_1CILi8EEENS5_ILi128EEEEEELi7ELi256ELi1ELb0ELb1EffNS_4arch4Sm90EEEEEvNT_6ParamsE,"ax",@progbits
	.align	128
.text._ZN7cutlass13device_kernelIN5flash19FlashAttnFwdCombineIN4cute5tupleIJNS3_1CILi8EEENS5_ILi128EEEEEELi7ELi256ELi1ELb0ELb1EffNS_4arch4Sm90EEEEEvNT_6ParamsE:
        .type           _ZN7cutlass13device_kernelIN5flash19FlashAttnFwdCombineIN4cute5tupleIJNS3_1CILi8EEENS5_ILi128EEEEEELi7ELi256ELi1ELb0ELb1EffNS_4arch4Sm90EEEEEvNT_6ParamsE,@function
        .size           _ZN7cutlass13device_kernelIN5flash19FlashAttnFwdCombineIN4cute5tupleIJNS3_1CILi8EEENS5_ILi128EEEEEELi7ELi256ELi1ELb0ELb1EffNS_4arch4Sm90EEEEEvNT_6ParamsE,(.L_x_1680 - _ZN7cutlass13device_kernelIN5flash19FlashAttnFwdCombineIN4cute5tupleIJNS3_1CILi8EEENS5_ILi128EEEEEELi7ELi256ELi1ELb0ELb1EffNS_4arch4Sm90EEEEEvNT_6ParamsE)
        .other          _ZN7cutlass13device_kernelIN5flash19FlashAttnFwdCombineIN4cute5tupleIJNS3_1CILi8EEENS5_ILi128EEEEEELi7ELi256ELi1ELb0ELb1EffNS_4arch4Sm90EEEEEvNT_6ParamsE,@"STO_CUDA_ENTRY STV_DEFAULT"
_ZN7cutlass13device_kernelIN5flash19FlashAttnFwdCombineIN4cute5tupleIJNS3_1CILi8EEENS5_ILi128EEEEEELi7ELi256ELi1ELb0ELb1EffNS_4arch4Sm90EEEEEvNT_6ParamsE:
        /* <DEDUP_REMOVED lines=57> */
.L_x_1109:
        /* <DEDUP_REMOVED lines=25> */
.L_x_1110:
        /* <DEDUP_REMOVED lines=101> */
.L_x_1112:
[----:B------:R-:W-:Y:S01]  /*0b70*/  VIADD R3, R22, 0xffffffff ;  /* 0xffffffff16037836 */ /* 0x000fe20000000000 */
[----:B------:R-:W-:Y:S01]  /*0b80*/  IADD3 R8, -R0, 0x1f, RZ ;  /* 0x0000001f00087810 */ /* 0x000fe20007ffe1ff */
[----:B--2---:R-:W-:-:S03]  /*0b90*/  IMAD.MOV.U32 R4, RZ, RZ, 0x1 ;  /* 0x00000001ff047424 */ /* 0x004fc600078e00ff */
        /* <DEDUP_REMOVED lines=11> */
[----:B------:R-:W-:Y:S05]  /*0c50*/  CALL.REL.NOINC `($__internal_37_$__cuda_sm20_div_u64) ;  /* 0x00000024002c7944 */ /* 0x000fea0003c00000 */
[----:B------:R-:W-:Y:S05]  /*0c60*/  BRA `(.L_x_1114) ;  /* 0x00000000004c7947 */ /* 0x000fea0003800000 */
.L_x_1113:
        /* <DEDUP_REMOVED lines=19> */
.L_x_1114:
[----:B------:R-:W-:Y:S02]  /*0da0*/  IADD3 R8, R8, -0x1, RZ ;  /* 0xffffffff08087810 */ /* 0x000fe40007ffe0ff */
[----:B------:R-:W-:-:S07]  /*0db0*/  MOV R20, R0 ;  /* 0x0000000000147202 */ /* 0x000fce0000000f00 */
.L_x_1111:
        /* <DEDUP_REMOVED lines=16> */
[----:B------:R-:W-:Y:S01]  /*0ec0*/  ISETP.GE.AND P3, PT, R21, R16, PT ;  /* 0x000000101500720c */ /* 0x000fe20003f66270 */
[----:B------:R-:W-:Y:S01]  /*0ed0*/  @P1 IMAD.HI.U32 R4, R3, R20, RZ ;  /* 0x0000001403041227 */ /* 0x000fe200078e00ff */
[----:B------:R-:W-:Y:S01]  /*0ee0*/  MOV R29, R25 ;  /* 0x00000019001d7202 */ /* 0x000fe20000000f00 */
[----:B------:R-:W2:Y:S01]  /*0ef0*/  S2UR UR6, SR_CgaCtaId ;  /* 0x00000000000679c3 */ /* 0x000ea20000008800 */
        /* <DEDUP_REMOVED lines=59> */
[----:B------:R-:W-:Y:S02]  /*12b0*/  IMAD.MOV.U32 R6, RZ, RZ, 0x210 ;  /* 0x00000210ff067424 */ /* 0x000fe400078e00ff */
[----:B------:R-:W-:-:S03]  /*12c0*/  @!P6 IMAD.WIDE.U32 R32, R9, R14, R32 ;  /* 0x0000000e0920e225 */ /* 0x000fc600078e0020 */
[----:B------:R-:W-:Y:S01]  /*12d0*/  SEL R6, R6, 0x1f0, !P5 ;  /* 0x000001f006067807 */ /* 0x000fe20006800000 */
[----:B--2---:R-:W-:Y:S01]  /*12e0*/  IMAD.MOV.U32 R28, RZ, RZ, 0xf8 ;  /* 0x000000f8ff1c7424 */ /* 0x004fe200078e00ff */
[----:B------:R-:W-:Y:S01]  /*12f0*/  @!P6 IADD3 R15, R33, R15, RZ ;  /* 0x0000000f210fe210 */ /* 0x000fe20007ffe0ff */
[----:B------:R-:W-:Y:S01]  /*1300*/  @!P4 IMAD.IADD R7, R31, 0x1, R7 ;  /* 0x000000011f07c824 */ /* 0x000fe200078e0207 */
[----:B----4-:R-:W-:Y:S02]  /*1310*/  @!P6 LEA R10, P2, R32, R10, 0x2 ;  /* 0x0000000a200ae211 */ /* 0x010fe400078410ff */
[----:B------:R-:W-:Y:S02]  /*1320*/  SEL R28, R28, 0x108, !P0 ;  /* 0x000001081c1c7807 */ /* 0x000fe40004000000 */
[----:B------:R-:W-:Y:S01]  /*1330*/  @!P6 LEA.HI.X R11, R32, R11, R15, 0x2, P2 ;  /* 0x0000000b200be211 */ /* 0x000fe200010f140f */
[C---:B------:R-:W-:Y:S01]  /*1340*/  IMAD.IADD R15, R19.reuse, 0x1, R6 ;  /* 0x00000001130f7824 */ /* 0x040fe200078e0206 */
[----:B-1----:R-:W-:Y:S01]  /*1350*/  @!P4 LEA R4, P0, R30, R4, 0x2 ;  /* 0x000000041e04c211 */ /* 0x002fe200078010ff */
[----:B------:R-:W-:-:S03]  /*1360*/  IMAD.IADD R14, R19, 0x1, R28 ;  /* 0x00000001130e7824 */ /* 0x000fc600078e021c */
[----:B------:R-:W-:Y:S01]  /*1370*/  @!P4 LEA.HI.X R5, R30, R5, R7, 0x2, P0 ;  /* 0x000000051e05c211 */ /* 0x000fe200000f1407 */
[C-C-:B------:R-:W-:Y:S01]  /*1380*/  @P6 IMAD R9, R14.reuse, 0x4, R23.reuse ;  /* 0x000000040e096824 */ /* 0x140fe200078e0217 */
[----:B------:R-:W-:Y:S01]  /*1390*/  @P4 MOV R7, 0xff800000 ;  /* 0xff80000000074802 */ /* 0x000fe20000000f00 */
[--C-:B------:R-:W-:Y:S01]  /*13a0*/  @!P6 IMAD R14, R14, 0x4, R23.reuse ;  /* 0x000000040e0ee824 */ /* 0x100fe200078e0217 */
[C---:B------:R-:W-:Y:S01]  /*13b0*/  @P4 LEA R29, R15.reuse, R23, 0x2 ;  /* 0x000000170f1d4211 */ /* 0x040fe200078e10ff */
[----:B------:R-:W-:Y:S01]  /*13c0*/  @!P4 IMAD R15, R15, 0x4, R23 ;  /* 0x000000040f0fc824 */ /* 0x000fe200078e0217 */
[----:B------:R1:W-:Y:S04]  /*13d0*/  @P6 STS [R9], R3 ;  /* 0x0000000309006388 */ /* 0x0003e80000000800 */
[----:B------:R-:W-:Y:S01]  /*13e0*/  @!PT LDS RZ, [RZ] ;  /* 0x00000000fffff984 */ /* 0x000fe20000000800 */
[----:B------:R-:W-:Y:S01]  /*13f0*/  @!PT LDS RZ, [RZ] ;  /* 0x00000000fffff984 */ /* 0x000fe20000000800 */
[----:B------:R-:W-:Y:S01]  /*1400*/  @!PT LDS RZ, [RZ] ;  /* 0x00000000fffff984 */ /* 0x000fe20000000800 */
[----:B------:R2:W-:Y:S04]  /*1410*/  @!P6 LDGSTS.E.LTC128B [R14], desc[UR38][R10.64] ;  /* 0x000000000a0eefae */ /* 0x0005e8000b921966 */
[----:B------:R2:W-:Y:S04]  /*1420*/  @P4 STS [R29], R7 ;  /* 0x000000071d004388 */ /* 0x0005e80000000800 */
[----:B------:R-:W-:Y:S01]  /*1430*/  @!PT LDS RZ, [RZ] ;  /* 0x00000000fffff984 */ /* 0x000fe20000000800 */
[----:B------:R-:W-:Y:S01]  /*1440*/  @!PT LDS RZ, [RZ] ;  /* 0x00000000fffff984 */ /* 0x000fe20000000800 */
[----:B------:R-:W-:Y:S01]  /*1450*/  @!PT LDS RZ, [RZ] ;  /* 0x00000000fffff984 */ /* 0x000fe20000000800 */
[----:B------:R2:W-:Y:S01]  /*1460*/  @!P4 LDGSTS.E.LTC128B [R15], desc[UR38][R4.64] ;  /* 0x00000000040fcfae */ /* 0x0005e2000b921966 */
[----:B-1----:R-:W-:-:S02]  /*1470*/  @P3 IADD3 R9, R19, R28, R6 ;  /* 0x0000001c13093210 */ /* 0x002fc40007ffe006 */
[----:B------:R-:W-:Y:S02]  /*1480*/  @P3 MOV R3, 0xff800000 ;  /* 0xff80000000033802 */ /* 0x000fe40000000f00 */
[----:B------:R-:W-:-:S05]  /*1490*/  @P3 LEA R9, R9, R23, 0x2 ;  /* 0x0000001709093211 */ /* 0x000fca00078e10ff */
        /* <DEDUP_REMOVED lines=19> */
.L_x_1116:
[----:B------:R-:W-:Y:S05]  /*15d0*/  BSYNC B0 ;  /* 0x0000000000007941 */ /* 0x000fea0003800000 */
.L_x_1115:
[----:B---3--:R-:W-:Y:S01]  /*15e0*/  LOP3.LUT R6, R0, 0xffffffe0, RZ, 0xc0, !PT ;  /* 0xffffffe000067812 */ /* 0x008fe200078ec0ff */
[----:B------:R-:W-:Y:S01]  /*15f0*/  USHF.L.U32 UR4, UR36, 0x7, URZ ;  /* 0x0000000724047899 */ /* 0x000fe2000800063f */
[----:B--2---:R-:W2:Y:S01]  /*1600*/  LDC.64 R4, c[0x0][0x240] ;  /* 0x00009000ff047b82 */ /* 0x004ea20000000a00 */
[C---:B------:R-:W-:Y:S01]  /*1610*/  @P1 IMAD.HI.U32 R0, R18.reuse, R20, RZ ;  /* 0x0000001412001227 */ /* 0x040fe200078e00ff */
[----:B------:R-:W-:Y:S01]  /*1620*/  ISETP.GE.AND P0, PT, R18, R17, PT ;  /* 0x000000111200720c */ /* 0x000fe20003f06270 */
[----:B------:R-:W-:Y:S01]  /*1630*/  USHF.R.S32.HI UR5, URZ, 0x1f, UR4 ;  /* 0x0000001f3f057899 */ /* 0x000fe20008011404 */
[----:B------:R-:W0:Y:S01]  /*1640*/  LDGDEPBAR ;  /* 0x00000000000079af */ /* 0x000e220000000000 */
[----:B------:R-:W-:Y:S02]  /*1650*/  IMAD.IADD R2, R2, 0x1, -R6 ;  /* 0x0000000102027824 */ /* 0x000fe400078e0a06 */
        /* <DEDUP_REMOVED lines=46> */
[----:B---3--:R-:W-:-:S04]  /*1940*/  @!P4 LEA R6, P1, R18, R6, 0x2 ;  /* 0x000000061206c211 */ /* 0x008fc800078210ff */
[----:B------:R-:W-:Y:S02]  /*1950*/  @!P4 LEA.HI.X R7, R18, R7, R19, 0x2, P1 ;  /* 0x000000071207c211 */ /* 0x000fe400008f1413 */
[----:B-1----:R-:W-:-:S04]  /*1960*/  @!P3 LEA R4, P0, R21, R4, 0x2 ;  /* 0x000000041504b211 */ /* 0x002fc800078010ff */
[----:B------:R-:W-:Y:S02]  /*1970*/  @!P3 LEA.HI.X R5, R21, R5, R17, 0x2, P0 ;  /* 0x000000051505b211 */ /* 0x000fe400000f1411 */
[C---:B------:R-:W-:Y:S01]  /*1980*/  LOP3.LUT P0, RZ, R2.reuse, 0x2, RZ, 0xc0, !PT ;  /* 0x0000000202ff7812 */ /* 0x040fe2000780c0ff */
        /* <DEDUP_REMOVED lines=127> */
.L_x_1118:
[----:B------:R-:W-:Y:S05]  /*2180*/  BSYNC B0 ;  /* 0x0000000000007941 */ /* 0x000fea0003800000 */
.L_x_1117:
[----:B------:R-:W-:Y:S01]  /*2190*/  IMAD R35, R12, 0x4, R0 ;  /* 0x000000040c237824 */ /* 0x000fe200078e0200 */
[----:B------:R-:W-:Y:S01]  /*21a0*/  STS [R27], R10 ;  /* 0x0000000a1b007388 */ /* 0x000fe20000000800 */
[----:B------:R-:W-:Y:S03]  /*21b0*/  BSSY B1, `(.L_x_1119) ;  /* 0x00000e0000017945 */ /* 0x000fe60003800000 */
[----:B------:R-:W-:Y:S04]  /*21c0*/  STS [R26], R7 ;  /* 0x000000071a007388 */ /* 0x000fe80000000800 */
[----:B------:R2:W-:Y:S04]  /*21d0*/  STS [R23], R6 ;  /* 0x0000000617007388 */ /* 0x0005e80000000800 */
[----:B------:R3:W-:Y:S04]  /*21e0*/  STS [R11], R5 ;  /* 0x000000050b007388 */ /* 0x0007e80000000800 */
        /* <DEDUP_REMOVED lines=20> */
[----:B-1----:R-:W-:Y:S01]  /*2330*/  IMAD.MOV.U32 R20, RZ, RZ, RZ ;  /* 0x000000ffff147224 */ /* 0x002fe200078e00ff */
[----:B------:R-:W-:Y:S02]  /*2340*/  CS2R R4, SRZ ;  /* 0x0000000000047805 */ /* 0x000fe4000001ff00 */
[----:B------:R-:W-:-:S05]  /*2350*/  LOP3.LUT R39, R2, 0x3, RZ, 0xc0, !PT ;  /* 0x0000000302277812 */ /* 0x000fca00078ec0ff */
[----:B------:R-:W-:-:S07]  /*2360*/  IMAD.IADD R39, R2, 0x1, -R39 ;  /* 0x0000000102277824 */ /* 0x000fce00078e0a27 */
.L_x_1123:
        /* <DEDUP_REMOVED lines=142> */
.L_x_1122:
[----:B------:R-:W-:Y:S05]  /*2c50*/  BSYNC B0 ;  /* 0x0000000000007941 */ /* 0x000fea0003800000 */
.L_x_1121:
[----:B------:R-:W-:Y:S05]  /*2c60*/  @!P5 BRA `(.L_x_1120) ;  /* 0x0000000000d0d947 */ /* 0x000fea0003800000 */
[----:B------:R-:W-:Y:S01]  /*2c70*/  VIADD R8, R40, 0x3 ;  /* 0x0000000328087836 */ /* 0x000fe20000000000 */
[----:B-1----:R-:W-:Y:S01]  /*2c80*/  HFMA2.MMA R20, -RZ, RZ, 0, 1.78813934326171875e-07 ;  /* 0x00000003ff147435 */ /* 0x002fe200000001ff */
[----:B------:R-:W-:-:S03]  /*2c90*/  IMAD.MOV.U32 R10, RZ, RZ, RZ ;  /* 0x000000ffff0a7224 */ /* 0x000fc600078e00ff */
[----:B------:R-:W-:-:S07]  /*2ca0*/  SHF.R.S32.HI R11, RZ, 0x1f, R8 ;  /* 0x0000001fff0b7819 */ /* 0x000fce0000011408 */
.L_x_1124:
        /* <DEDUP_REMOVED lines=48> */
.L_x_1120:
[----:B------:R-:W-:Y:S05]  /*2fb0*/  BSYNC B1 ;  /* 0x0000000000017941 */ /* 0x000fea0003800000 */
.L_x_1119:
        /* <DEDUP_REMOVED lines=21> */
        .weak           $__internal_37_$__cuda_sm20_div_u64
        .type           $__internal_37_$__cuda_sm20_div_u64,@function
        .size           $__internal_37_$__cuda_sm20_div_u64,(.L_x_1680 - $__internal_37_$__cuda_sm20_div_u64)
$__internal_37_$__cuda_sm20_div_u64:
        /* <DEDUP_REMOVED lines=60> */
[----:B------:R-:W-:Y:S06]  /*34d0*/  RET.REL.NODEC R6 `(_ZN7cutlass13device_kernelIN5flash19FlashAttnFwdCombineIN4cute5tupleIJNS3_1CILi8EEENS5_ILi128EEEEEELi7ELi256ELi1ELb0ELb1EffNS_4arch4Sm90EEEEEvNT_6ParamsE) ;  /* 0xffffffc806c87950 */ /* 0x000fec0003c3ffff */
.L_x_1125:
        /* <DEDUP_REMOVED lines=10> */
.L_x_1680:


//--------------------- .text._ZN7cutlass13device_kernelIN5flash19FlashAttnFwdCombineIN4cute5tupleIJNS3_1CILi8EEENS5_ILi128EEEEEELi6ELi256ELi1ELb0ELb1EffNS_4arch4Sm90EEEEEvNT_6ParamsE --------------------------
	.section	.text._ZN7cutlass13device_kernelIN5flash19FlashAttnFwdCombineIN4cute5tupleIJNS3_1CILi8EEENS5_ILi128EEEEEELi6ELi256ELi1ELb0ELb1EffNS_4arch4Sm90EEEEEvNT_6ParamsE,"ax",@progbits
	.align	128
.text._ZN7cutlass13device_kernelIN5flash19FlashAttnFwdCombineIN4cute5tupleIJNS3_1CILi8EEENS5_ILi128EEEEEELi6ELi256ELi1ELb0ELb1EffNS_4arch4Sm90EEEEEvNT_6ParamsE:
        .type           _ZN7cutlass13device_kernelIN5flash19FlashAttnFwdCombineIN4cute5tupleIJNS3_1CILi8EEENS5_ILi128EEEEEELi6ELi256ELi1ELb0ELb1EffNS_4arch4Sm90EEEEEvNT_6ParamsE,@function
        .size           _ZN7cutlass13device_kernelIN5flash19FlashAttnFwdCombineIN4cute5tupleIJNS3_1CILi8EEENS5_ILi128EEEEEELi6ELi256ELi1ELb0ELb1EffNS_4arch4Sm90EEEEEvNT_6ParamsE,(.L_x_1682 - _ZN7cutlass13device_kernelIN5flash19FlashAttnFwdCombineIN4cute5tupleIJNS3_1CILi8EEENS5_ILi128EEEEEELi6ELi256ELi1ELb0ELb1EffNS_4arch4Sm90EEEEEvNT_6ParamsE)
        .other          _ZN7cutlass13device_kernelIN5flash19FlashAttnFwdCombineIN4cute5tupleIJNS3_1CILi8EEENS5_ILi128EEEEEELi6ELi256ELi1ELb0ELb1EffNS_4arch4Sm90EEEEEvNT_6ParamsE,@"STO_CUDA_ENTRY STV_DEFAULT"
_ZN7cutlass13device_kernelIN5flash19FlashAttnFwdCombineIN4cute5tupleIJNS3_1CILi8EEENS5_ILi128EEEEEELi6ELi256ELi1ELb0ELb1EffNS_4arch4Sm90EEEEEvNT_6ParamsE:
        /* <DEDUP_REMOVED lines=57> */
.L_x_1126:
        /* <DEDUP_REMOVED lines=25> */
.L_x_1127:
        /* <DEDUP_REMOVED lines=101> */
.L_x_1129:
        /* <DEDUP_REMOVED lines=14> */
[----:B------:R-:W-:Y:S05]  /*0c50*/  CALL.REL.NOINC `($__internal_38_$__cuda_sm20_div_u64) ;  /* 0x0000002000047944 */ /* 0x000fea0003c00000 */
[----:B------:R-:W-:Y:S05]  /*0c60*/  BRA `(.L_x_1131) ;  /* 0x00000000004c7947 */ /* 0x000fea0003800000 */
.L_x_1130:
        /* <DEDUP_REMOVED lines=19> */
.L_x_1131:
[----:B------:R-:W-:Y:S02]  /*0da0*/  IADD3 R8, R8, -0x1, RZ ;  /* 0xffffffff08087810 */ /* 0x000fe40007ffe0ff */
[----:B------:R-:W-:-:S07]  /*0db0*/  MOV R20, R0 ;  /* 0x0000000000147202 */ /* 0x000fce0000000f00 */
.L_x_1128:
        /* <DEDUP_REMOVED lines=43> */
[----:B------:R-:W-:Y:S01]  /*1070*/  @!P3 IMAD.WIDE.U32 R28, R19, R6, R14 ;  /* 0x00000006131cb225 */ /* 0x000fe200078e000e */
[----:B------:R-:W-:-:S03]  /*1080*/  HFMA2.MMA R6, -RZ, RZ, 0, 1.4781951904296875e-05 ;  /* 0x000000f8ff067435 */ /* 0x000fc600000001ff */
[----:B------:R-:W-:Y:S02]  /*1090*/  @!P3 IMAD R11, R19, R7, R11 ;  /* 0x00000007130bb224 */ /* 0x000fe400078e020b */
[----:B------:R-:W-:Y:S02]  /*10a0*/  @P3 IMAD.U32 R7, RZ, RZ, UR4 ;  /* 0x00000004ff073e24 */ /* 0x000fe4000f8e00ff */
[----:B------:R-:W-:Y:S02]  /*10b0*/  @!P3 IMAD.IADD R18, R29, 0x1, R11 ;  /* 0x000000011d12b824 */ /* 0x000fe400078e020b */
[----:B------:R-:W-:Y:S01]  /*10c0*/  @P3 IMAD.MOV.U32 R19, RZ, RZ, -0x800000 ;  /* 0xff800000ff133424 */ /* 0x000fe200078e00ff */
[----:B------:R-:W-:Y:S02]  /*10d0*/  SEL R6, R6, 0x108, !P0 ;  /* 0x0000010806067807 */ /* 0x000fe40004000000 */
[C---:B------:R-:W-:Y:S02]  /*10e0*/  @P3 LEA R11, R9.reuse, R7, 0x2 ;  /* 0x00000007090b3211 */ /* 0x040fe400078e10ff */
[C---:B----4-:R-:W-:Y:S01]  /*10f0*/  @!P3 LEA R26, P0, R28.reuse, R4, 0x2 ;  /* 0x000000041c1ab211 */ /* 0x050fe200078010ff */
[----:B------:R-:W-:Y:S01]  /*1100*/  @P2 IMAD.IADD R4, R9, 0x1, R6 ;  /* 0x0000000109042824 */ /* 0x000fe200078e0206 */
[----:B------:R-:W-:Y:S01]  /*1110*/  @!P3 MOV R7, UR4 ;  /* 0x000000040007bc02 */ /* 0x000fe20008000f00 */
[----:B------:R2:W-:Y:S01]  /*1120*/  @P3 STS [R11], R19 ;  /* 0x000000130b003388 */ /* 0x0005e20000000800 */
[----:B------:R-:W-:-:S02]  /*1130*/  @!P3 LEA.HI.X R27, R28, R5, R18, 0x2, P0 ;  /* 0x000000051c1bb211 */ /* 0x000fc400000f1412 */
[----:B------:R-:W-:Y:S01]  /*1140*/  @P2 MOV R5, 0xff800000 ;  /* 0xff80000000052802 */ /* 0x000fe20000000f00 */
[----:B------:R-:W-:Y:S01]  /*1150*/  @!P3 IMAD R18, R9, 0x4, R7 ;  /* 0x000000040912b824 */ /* 0x000fe200078e0207 */
[----:B------:R-:W-:-:S04]  /*1160*/  @P2 LEA R4, R4, R7, 0x2 ;  /* 0x0000000704042211 */ /* 0x000fc800078e10ff */
        /* <DEDUP_REMOVED lines=21> */
.L_x_1133:
[----:B------:R-:W-:Y:S05]  /*12c0*/  BSYNC B0 ;  /* 0x0000000000007941 */ /* 0x000fea0003800000 */
.L_x_1132:
        /* <DEDUP_REMOVED lines=55> */
[----:B---3--:R-:W-:-:S04]  /*1640*/  @!P4 LEA R6, P1, R18, R6, 0x2 ;  /* 0x000000061206c211 */ /* 0x008fc800078210ff */
        /* <DEDUP_REMOVED lines=108> */
.L_x_1135:
[----:B------:R-:W-:Y:S05]  /*1d10*/  BSYNC B0 ;  /* 0x0000000000007941 */ /* 0x000fea0003800000 */
.L_x_1134:
[----:B------:R1:W-:Y:S01]  /*1d20*/  STS [R19], R6 ;  /* 0x0000000613007388 */ /* 0x0003e20000000800 */
[----:B------:R-:W-:Y:S03]  /*1d30*/  BSSY B1, `(.L_x_1136) ;  /* 0x00000de000017945 */ /* 0x000fe60003800000 */
[----:B------:R2:W-:Y:S04]  /*1d40*/  STS [R18], R5 ;  /* 0x0000000512007388 */ /* 0x0005e80000000800 */
[----:B------:R-:W-:Y:S01]  /*1d50*/  @!P1 STS [R35+0x800], R11 ;  /* 0x0008000b23009388 */ /* 0x000fe20000000800 */
[----:B------:R-:W-:Y:S01]  /*1d60*/  BAR.SYNC.DEFER_BLOCKING 0x0 ;  /* 0x0000000000007b1d */ /* 0x000fe20000010000 */
[----:B-1----:R-:W-:-:S02]  /*1d70*/  CS2R R6, SRZ ;  /* 0x0000000000067805 */ /* 0x002fc4000001ff00 */
[----:B--2---:R-:W-:-:S03]  /*1d80*/  CS2R R4, SRZ ;  /* 0x0000000000047805 */ /* 0x004fc6000001ff00 */
        /* <DEDUP_REMOVED lines=20> */
.L_x_1140:
        /* <DEDUP_REMOVED lines=142> */
.L_x_1139:
[----:B------:R-:W-:Y:S05]  /*27b0*/  BSYNC B0 ;  /* 0x0000000000007941 */ /* 0x000fea0003800000 */
.L_x_1138:
[----:B------:R-:W-:Y:S05]  /*27c0*/  @!P5 BRA `(.L_x_1137) ;  /* 0x0000000000d0d947 */ /* 0x000fea0003800000 */
[----:B------:R-:W-:Y:S01]  /*27d0*/  VIADD R8, R40, 0x3 ;  /* 0x0000000328087836 */ /* 0x000fe20000000000 */
[----:B------:R-:W-:Y:S01]  /*27e0*/  HFMA2.MMA R20, -RZ, RZ, 0, 1.78813934326171875e-07 ;  /* 0x00000003ff147435 */ /* 0x000fe200000001ff */
[----:B------:R-:W-:-:S03]  /*27f0*/  IMAD.MOV.U32 R10, RZ, RZ, RZ ;  /* 0x000000ffff0a7224 */ /* 0x000fc600078e00ff */
[----:B------:R-:W-:-:S07]  /*2800*/  SHF.R.S32.HI R11, RZ, 0x1f, R8 ;  /* 0x0000001fff0b7819 */ /* 0x000fce0000011408 */
.L_x_1141:
        /* <DEDUP_REMOVED lines=48> */
.L_x_1137:
[----:B------:R-:W-:Y:S05]  /*2b10*/  BSYNC B1 ;  /* 0x0000000000017941 */ /* 0x000fea0003800000 */
.L_x_1136:
        /* <DEDUP_REMOVED lines=21> */
        .weak           $__internal_38_$__cuda_sm20_div_u64
        .type           $__internal_38_$__cuda_sm20_div_u64,@function
        .size           $__internal_38_$__cuda_sm20_div_u64,(.L_x_1682 - $__internal_38_$__cuda_sm20_div_u64)
$__internal_38_$__cuda_sm20_div_u64:
        /* <DEDUP_REMOVED lines=60> */
[----:B------:R-:W-:Y:S06]  /*3030*/  RET.REL.NODEC R6 `(_ZN7cutlass13device_kernelIN5flash19FlashAttnFwdCombineIN4cute5tupleIJNS3_1CILi8EEENS5_ILi128EEEEEELi6ELi256ELi1ELb0ELb1EffNS_4arch4Sm90EEEEEvNT_6ParamsE) ;  /* 0xffffffcc06f07950 */ /* 0x000fec0003c3ffff */
.L_x_1142:
        /* <DEDUP_REMOVED lines=12> */
.L_x_1682:


//--------------------- .text._ZN7cutlass13device_kernelIN5flash19FlashAttnFwdCombineIN4cute5tupleIJNS3_1CILi8EEENS5_ILi128EEEEEELi5ELi256ELi1ELb0ELb1EffNS_4arch4Sm90EEEEEvNT_6ParamsE --------------------------
	.section	.text._ZN7cutlass13device_kernelIN5flash19FlashAttnFwdCombineIN4cute5tupleIJNS3_1CILi8EEENS5_ILi128EEEEEELi5ELi256ELi1ELb0ELb1EffNS_4arch4Sm90EEEEEvNT_6ParamsE,"ax",@progbits
	.align	128
.text._ZN7cutlass13device_kernelIN5flash19FlashAttnFwdCombineIN4cute5tupleIJNS3_1CILi8EEENS5_ILi128EEEEEELi5ELi256ELi1ELb0ELb1EffNS_4arch4Sm90EEEEEvNT_6ParamsE:
        .type           _ZN7cutlass13device_kernelIN5flash19FlashAttnFwdCombineIN4cute5tupleIJNS3_1CILi8EEENS5_ILi128EEEEEELi5ELi256ELi1ELb0ELb1EffNS_4arch4Sm90EEEEEvNT_6ParamsE,@function
        .size           _ZN7cutlass13device_kernelIN5flash19FlashAttnFwdCombineIN4cute5tupleIJNS3_1CILi8EEENS5_ILi128EEEEEELi5ELi256ELi1ELb0ELb1EffNS_4arch4Sm90EEEEEvNT_6ParamsE,(.L_x_1684 - _ZN7cutlass13device_kernelIN5flash19FlashAttnFwdCombineIN4cute5tupleIJNS3_1CILi8EEENS5_ILi128EEEEEELi5ELi256ELi1ELb0ELb1EffNS_4arch4Sm90EEEEEvNT_6ParamsE)
        .other          _ZN7cutlass13device_kernelIN5flash19FlashAttnFwdCombineIN4cute5tupleIJNS3_1CILi8EEENS5_ILi128EEEEEELi5ELi256ELi1ELb0ELb1EffNS_4arch4Sm90EEEEEvNT_6ParamsE,@"STO_CUDA_ENTRY STV_DEFAULT"
_ZN7cutlass13device_kernelIN5flash19FlashAttnFwdCombineIN4cute5tupleIJNS3_1CILi8EEENS5_ILi128EEEEEELi5ELi256ELi1ELb0ELb1EffNS_4arch4Sm90EEEEEvNT_6ParamsE:
        /* <DEDUP_REMOVED lines=57> */
.L_x_1143:
        /* <DEDUP_REMOVED lines=25> */
.L_x_1144:
        /* <DEDUP_REMOVED lines=101> */
.L_x_1146:
        /* <DEDUP_REMOVED lines=14> */
[----:B------:R-:W-:Y:S05]  /*0c50*/  CALL.REL.NOINC `($__internal_39_$__cuda_sm20_div_u64) ;  /* 0x0000001c00607944 */ /* 0x000fea0003c00000 */
[----:B------:R-:W-:Y:S05]  /*0c60*/  BRA `(.L_x_1148) ;  /* 0x00000000004c7947 */ /* 0x000fea0003800000 */
.L_x_1147:
        /* <DEDUP_REMOVED lines=19> */
.L_x_1148:
[----:B------:R-:W-:Y:S02]  /*0da0*/  IADD3 R8, R8, -0x1, RZ ;  /* 0xffffffff08087810 */ /* 0x000fe40007ffe0ff */
[----:B------:R-:W-:-:S07]  /*0db0*/  MOV R20, R0 ;  /* 0x0000000000147202 */ /* 0x000fce0000000f00 */
.L_x_1145:
[----:B------:R-:W-:Y:S01]  /*0dc0*/  SHF.R.S32.HI R0, RZ, 0x1f, R2 ;  /* 0x0000001fff007819 */ /* 0x000fe20000011402 */
[----:B------:R-:W1:Y:S01]  /*0dd0*/  LDC R13, c[0x0][0x21c] ;  /* 0x00008700ff0d7b82 */ /* 0x000e620000000800 */
[----:B------:R-:W-:Y:S02]  /*0de0*/  BSSY B0, `(.L_x_1149) ;  /* 0x0000033000007945 */ /* 0x000fe40003800000 */
[CC--:B------:R-:W-:Y:S02]  /*0df0*/  LEA.HI R3, R0.reuse, R2.reuse, RZ, 0x3 ;  /* 0x0000000200037211 */ /* 0x0c0fe400078f18ff */
[----:B------:R-:W-:Y:S02]  /*0e00*/  LEA.HI R0, R0, R2, RZ, 0x5 ;  /* 0x0000000200007211 */ /* 0x000fe400078f28ff */
[----:B--2---:R-:W-:Y:S02]  /*0e10*/  LOP3.LUT R5, R3, 0xfffffff8, RZ, 0xc0, !PT ;  /* 0xfffffff803057812 */ /* 0x004fe400078ec0ff */
        /* <DEDUP_REMOVED lines=47> */
.L_x_1150:
[----:B------:R-:W-:Y:S05]  /*1110*/  BSYNC B0 ;  /* 0x0000000000007941 */ /* 0x000fea0003800000 */
.L_x_1149:
[----:B--2---:R-:W-:Y:S01]  /*1120*/  LOP3.LUT R7, R0, 0xffffffe0, RZ, 0xc0, !PT ;  /* 0xffffffe000077812 */ /* 0x004fe200078ec0ff */
[----:B------:R-:W-:Y:S01]  /*1130*/  USHF.L.U32 UR4, UR36, 0x7, URZ ;  /* 0x0000000724047899 */ /* 0x000fe2000800063f */
[----:B------:R-:W2:Y:S01]  /*1140*/  LDC.64 R4, c[0x0][0x240] ;  /* 0x00009000ff047b82 */ /* 0x000ea20000000a00 */
        /* <DEDUP_REMOVED lines=148> */
.L_x_1152:
[----:B------:R-:W-:Y:S05]  /*1a90*/  BSYNC B0 ;  /* 0x0000000000007941 */ /* 0x000fea0003800000 */
.L_x_1151:
[----:B------:R2:W-:Y:S01]  /*1aa0*/  STS [R17], R6 ;  /* 0x0000000611007388 */ /* 0x0005e20000000800 */
[----:B------:R-:W-:Y:S01]  /*1ab0*/  BSSY B1, `(.L_x_1153) ;  /* 0x00000dd000017945 */ /* 0x000fe20003800000 */
[----:B-1----:R-:W-:Y:S02]  /*1ac0*/  CS2R R4, SRZ ;  /* 0x0000000000047805 */ /* 0x002fe4000001ff00 */
[----:B------:R-:W-:Y:S01]  /*1ad0*/  @!P1 STS [R35+0x400], R10 ;  /* 0x0004000a23009388 */ /* 0x000fe20000000800 */
        /* <DEDUP_REMOVED lines=22> */
.L_x_1157:
        /* <DEDUP_REMOVED lines=142> */
.L_x_1156:
[----:B------:R-:W-:Y:S05]  /*2520*/  BSYNC B0 ;  /* 0x0000000000007941 */ /* 0x000fea0003800000 */
.L_x_1155:
[----:B------:R-:W-:Y:S05]  /*2530*/  @!P5 BRA `(.L_x_1154) ;  /* 0x0000000000d0d947 */ /* 0x000fea0003800000 */
[----:B------:R-:W-:Y:S01]  /*2540*/  VIADD R8, R40, 0x3 ;  /* 0x0000000328087836 */ /* 0x000fe20000000000 */
[----:B------:R-:W-:Y:S01]  /*2550*/  HFMA2.MMA R20, -RZ, RZ, 0, 1.78813934326171875e-07 ;  /* 0x00000003ff147435 */ /* 0x000fe200000001ff */
[----:B------:R-:W-:-:S03]  /*2560*/  IMAD.MOV.U32 R10, RZ, RZ, RZ ;  /* 0x000000ffff0a7224 */ /* 0x000fc600078e00ff */
[----:B------:R-:W-:-:S07]  /*2570*/  SHF.R.S32.HI R11, RZ, 0x1f, R8 ;  /* 0x0000001fff0b7819 */ /* 0x000fce0000011408 */
.L_x_1158:
        /* <DEDUP_REMOVED lines=48> */
.L_x_1154:
[----:B------:R-:W-:Y:S05]  /*2880*/  BSYNC B1 ;  /* 0x0000000000017941 */ /* 0x000fea0003800000 */
.L_x_1153:
        /* <DEDUP_REMOVED lines=21> */
        .weak           $__internal_39_$__cuda_sm20_div_u64
        .type           $__internal_39_$__cuda_sm20_div_u64,@function
        .size           $__internal_39_$__cuda_sm20_div_u64,(.L_x_1684 - $__internal_39_$__cuda_sm20_div_u64)
$__internal_39_$__cuda_sm20_div_u64:
        /* <DEDUP_REMOVED lines=60> */
[----:B------:R-:W-:Y:S06]  /*2da0*/  RET.REL.NODEC R6 `(_ZN7cutlass13device_kernelIN5flash19FlashAttnFwdCombineIN4cute5tupleIJNS3_1CILi8EEENS5_ILi128EEEEEELi5ELi256ELi1ELb0ELb1EffNS_4arch4Sm90EEEEEvNT_6ParamsE) ;  /* 0xffffffd006947950 */ /* 0x000fec0003c3ffff */
.L_x_1159:
        /* <DEDUP_REMOVED lines=13> */
.L_x_1684:


//--------------------- .text._ZN7cutlass13device_kernelIN5flash19FlashAttnFwdCombineIN4cute5tupleIJNS3_1CILi8EEENS5_ILi128EEEEEELi8ELi256ELi1ELb0ELb0EffNS_4arch4Sm80EEEEEvNT_6ParamsE --------------------------
	.section	.text._ZN7cutlass13device_kernelIN5flash19FlashAttnFwdCombineIN4cute5tupleIJNS3_1CILi8EEENS5_ILi128EEEEEELi8ELi256ELi1ELb0ELb0EffNS_4arch4Sm80EEEEEvNT_6ParamsE,"ax",@progbits
	.align	128
.text._ZN7cutlass13device_kernelIN5flash19FlashAttnFwdCombineIN4cute5tupleIJNS3_1CILi8EEENS5_ILi128EEEEEELi8ELi256ELi1ELb0ELb0EffNS_4arch4Sm80EEEEEvNT_6ParamsE:
        .type           _ZN7cutlass13device_kernelIN5flash19FlashAttnFwdCombineIN4cute5tupleIJNS3_1CILi8EEENS5_ILi128EEEEEELi8ELi256ELi1ELb0ELb0EffNS_4arch4Sm80EEEEEvNT_6ParamsE,@function
        .size           _ZN7cutlass13device_kernelIN5flash19FlashAttnFwdCombineIN4cute5tupleIJNS3_1CILi8EEENS5_ILi128EEEEEELi8ELi256ELi1ELb0ELb0EffNS_4arch4Sm80EEEEEvNT_6ParamsE,(.L_x_1686 - _ZN7cutlass13device_kernelIN5flash19FlashAttnFwdCombineIN4cute5tupleIJNS3_1CILi8EEENS5_ILi128EEEEEELi8ELi256ELi1ELb0ELb0EffNS_4arch4Sm80EEEEEvNT_6ParamsE)
        .other          _ZN7cutlass13device_kernelIN5flash19FlashAttnFwdCombineIN4cute5tupleIJNS3_1CILi8EEENS5_ILi128EEEEEELi8ELi256ELi1ELb0ELb0EffNS_4arch4Sm80EEEEEvNT_6ParamsE,@"STO_CUDA_ENTRY STV_DEFAULT"
_ZN7cutlass13device_kernelIN5flash19FlashAttnFwdCombineIN4cute5tupleIJNS3_1CILi8EEENS5_ILi128EEEEEELi8ELi256ELi1ELb0ELb0EffNS_4arch4Sm80EEEEEvNT_6ParamsE:
        /* <DEDUP_REMOVED lines=58> */
.L_x_1160:
        /* <DEDUP_REMOVED lines=210> */
.L_x_1162:
[----:B------:R-:W-:Y:S05]  /*10c0*/  BSYNC B0 ;  /* 0x0000000000007941 */ /* 0x000fea0003800000 */
.L_x_1161:
        /* <DEDUP_REMOVED lines=228> */
.L_x_1164:
[----:B------:R-:W-:Y:S05]  /*1f10*/  BSYNC B0 ;  /* 0x0000000000007941 */ /* 0x000fea0003800000 */
.L_x_1163:
        /* <DEDUP_REMOVED lines=34> */
.L_x_1169:
        /* <DEDUP_REMOVED lines=142> */
.L_x_1168:
[----:B------:R-:W-:Y:S05]  /*2a20*/  BSYNC B0 ;  /* 0x0000000000007941 */ /* 0x000fea0003800000 */
.L_x_1167:
[----:B------:R-:W-:Y:S05]  /*2a30*/  @!P5 BRA `(.L_x_1166) ;  /* 0x0000000000d4d947 */ /* 0x000fea0003800000 */
[----:B------:R-:W-:Y:S01]  /*2a40*/  VIADD R11, R51, 0x3 ;  /* 0x00000003330b7836 */ /* 0x000fe20000000000 */
[----:B------:R-:W-:Y:S01]  /*2a50*/  HFMA2.MMA R24, -RZ, RZ, 0, 1.78813934326171875e-07 ;  /* 0x00000003ff187435 */ /* 0x000fe200000001ff */
[----:B------:R-:W-:Y:S01]  /*2a60*/  IMAD.MOV.U32 R26, RZ, RZ, R19 ;  /* 0x000000ffff1a7224 */ /* 0x000fe200078e0013 */
[----:B------:R-:W-:Y:S02]  /*2a70*/  MOV R14, RZ ;  /* 0x000000ff000e7202 */ /* 0x000fe40000000f00 */
[----:B------:R-:W-:-:S07]  /*2a80*/  SHF.R.S32.HI R25, RZ, 0x1f, R11 ;  /* 0x0000001fff197819 */ /* 0x000fce000001140b */
.L_x_1170:
        /* <DEDUP_REMOVED lines=48> */
.L_x_1166:
[----:B------:R-:W-:Y:S05]  /*2d90*/  BSYNC B1 ;  /* 0x0000000000017941 */ /* 0x000fea0003800000 */
.L_x_1165:
        /* <DEDUP_REMOVED lines=26> */
.L_x_1171:
        /* <DEDUP_REMOVED lines=12> */
.L_x_1686:


//--------------------- .text._ZN7cutlass13device_kernelIN5flash19FlashAttnFwdCombineIN4cute5tupleIJNS3_1CILi8EEENS5_ILi128EEEEEELi7ELi256ELi1ELb0ELb0EffNS_4arch4Sm80EEEEEvNT_6ParamsE --------------------------
	.section	.text._ZN7cutlass13device_kernelIN5flash19FlashAttnFwdCombineIN4cute5tupleIJNS3_1CILi8EEENS5_ILi128EEEEEELi7ELi256ELi1ELb0ELb0EffNS_4arch4Sm80EEEEEvNT_6ParamsE,"ax",@progbits
	.align	128
.text._ZN7cutlass13device_kernelIN5flash19FlashAttnFwdCombineIN4cute5tupleIJNS3_1CILi8EEENS5_ILi128EEEEEELi7ELi256ELi1ELb0ELb0EffNS_4arch4Sm80EEEEEvNT_6ParamsE:
        .type           _ZN7cutlass13device_kernelIN5flash19FlashAttnFwdCombineIN4cute5tupleIJNS3_1CILi8EEENS5_ILi128EEEEEELi7ELi256ELi1ELb0ELb0EffNS_4arch4Sm80EEEEEvNT_6ParamsE,@function
        .size           _ZN7cutlass13device_kernelIN5flash19FlashAttnFwdCombineIN4cute5tupleIJNS3_1CILi8EEENS5_ILi128EEEEEELi7ELi256ELi1ELb0ELb0EffNS_4arch4Sm80EEEEEvNT_6ParamsE,(.L_x_1687 - _ZN7cutlass13device_kernelIN5flash19FlashAttnFwdCombineIN4cute5tupleIJNS3_1CILi8EEENS5_ILi128EEEEEELi7ELi256ELi1ELb0ELb0EffNS_4arch4Sm80EEEEEvNT_6ParamsE)
        .other          _ZN7cutlass13device_kernelIN5flash19FlashAttnFwdCombineIN4cute5tupleIJNS3_1CILi8EEENS5_ILi128EEEEEELi7ELi256ELi1ELb0ELb0EffNS_4arch4Sm80EEEEEvNT_6ParamsE,@"STO_CUDA_ENTRY STV_DEFAULT"
_ZN7cutlass13device_kernelIN5flash19FlashAttnFwdCombineIN4cute5tupleIJNS3_1CILi8EEENS5_ILi128EEEEEELi7ELi256ELi1ELb0ELb0EffNS_4arch4Sm80EEEEEvNT_6ParamsE:
        /* <DEDUP_REMOVED lines=58> */
.L_x_1172:
        /* <DEDUP_REMOVED lines=144> */
.L_x_1174:
[----:B------:R-:W-:Y:S05]  /*0ca0*/  BSYNC B0 ;  /* 0x0000000000007941 */ /* 0x000fea0003800000 */
.L_x_1173:
        /* <DEDUP_REMOVED lines=192> */
.L_x_1176:
[----:B------:R-:W-:Y:S05]  /*18b0*/  BSYNC B0 ;  /* 0x0000000000007941 */ /* 0x000fea0003800000 */
.L_x_1175:
        /* <DEDUP_REMOVED lines=30> */
.L_x_1181:
        /* <DEDUP_REMOVED lines=142> */
.L_x_1180:
[----:B------:R-:W-:Y:S05]  /*2380*/  BSYNC B0 ;  /* 0x0000000000007941 */ /* 0x000fea0003800000 */
.L_x_1179:
[----:B------:R-:W-:Y:S05]  /*2390*/  @!P5 BRA `(.L_x_1178) ;  /* 0x0000000000d0d947 */ /* 0x000fea0003800000 */
[----:B------:R-:W-:Y:S01]  /*23a0*/  VIADD R8, R42, 0x3 ;  /* 0x000000032a087836 */ /* 0x000fe20000000000 */
[----:B------:R-:W-:Y:S01]  /*23b0*/  HFMA2.MMA R20, -RZ, RZ, 0, 1.78813934326171875e-07 ;  /* 0x00000003ff147435 */ /* 0x000fe200000001ff */
[----:B------:R-:W-:-:S03]  /*23c0*/  IMAD.MOV.U32 R10, RZ, RZ, RZ ;  /* 0x000000ffff0a7224 */ /* 0x000fc600078e00ff */
[----:B------:R-:W-:-:S07]  /*23d0*/  SHF.R.S32.HI R11, RZ, 0x1f, R8 ;  /* 0x0000001fff0b7819 */ /* 0x000fce0000011408 */
.L_x_1182:
        /* <DEDUP_REMOVED lines=48> */
.L_x_1178:
[----:B------:R-:W-:Y:S05]  /*26e0*/  BSYNC B1 ;  /* 0x0000000000017941 */ /* 0x000fea0003800000 */
.L_x_1177:
        /* <DEDUP_REMOVED lines=26> */
.L_x_1183:
        /* <DEDUP_REMOVED lines=15> */
.L_x_1687:


//--------------------- .text._ZN7cutlass13device_kernelIN5flash19FlashAttnFwdCombineIN4cute5tupleIJNS3_1CILi8EEENS5_ILi128EEEEEELi6ELi256ELi1ELb0ELb0EffNS_4arch4Sm80EEEEEvNT_6ParamsE --------------------------
	.section	.text._ZN7cutlass13device_kernelIN5flash19FlashAttnFwdCombineIN4cute5tupleIJNS3_1CILi8EEENS5_ILi128EEEEEELi6ELi256ELi1ELb0ELb0EffNS_4arch4Sm80EEEEEvNT_6ParamsE,"ax",@progbits
	.align	128
.text._ZN7cutlass13device_kernelIN5flash19FlashAttnFwdCombineIN4cute5tupleIJNS3_1CILi8EEENS5_ILi128EEEEEELi6ELi256ELi1ELb0ELb0EffNS_4arch4Sm80EEEEEvNT_6ParamsE:
        .type           _ZN7cutlass13device_kernelIN5flash19FlashAttnFwdCombineIN4cute5tupleIJNS3_1CILi8EEENS5_ILi128EEEEEELi6ELi256ELi1ELb0ELb0EffNS_4arch4Sm80EEEEEvNT_6ParamsE,@function
        .size           _ZN7cutlass13device_kernelIN5flash19FlashAttnFwdCombineIN4cute5tupleIJNS3_1CILi8EEENS5_ILi128EEEEEELi6ELi256ELi1ELb0ELb0EffNS_4arch4Sm80EEEEEvNT_6ParamsE,(.L_x_1688 - _ZN7cutlass13device_kernelIN5flash19FlashAttnFwdCombineIN4cute5tupleIJNS3_1CILi8EEENS5_ILi128EEEEEELi6ELi256ELi1ELb0ELb0EffNS_4arch4Sm80EEEEEvNT_6ParamsE)
        .other          _ZN7cutlass13device_kernelIN5flash19FlashAttnFwdCombineIN4cute5tupleIJNS3_1CILi8EEENS5_ILi128EEEEEELi6ELi256ELi1ELb0ELb0EffNS_4arch4Sm80EEEEEvNT_6ParamsE,@"STO_CUDA_ENTRY STV_DEFAULT"
_ZN7cutlass13device_kernelIN5flash19FlashAttnFwdCombineIN4cute5tupleIJNS3_1CILi8EEENS5_ILi128EEEEEELi6ELi256ELi1ELb0ELb0EffNS_4arch4Sm80EEEEEvNT_6ParamsE:
        /* <DEDUP_REMOVED lines=58> */
.L_x_1184:
        /* <DEDUP_REMOVED lines=94> */
.L_x_1186:
[----:B------:R-:W-:Y:S05]  /*0980*/  BSYNC B0 ;  /* 0x0000000000007941 */ /* 0x000fea0003800000 */
.L_x_1185:
        /* <DEDUP_REMOVED lines=170> */
.L_x_1188:
[----:B------:R-:W-:Y:S05]  /*1430*/  BSYNC B0 ;  /* 0x0000000000007941 */ /* 0x000fea0003800000 */
.L_x_1187:
        /* <DEDUP_REMOVED lines=27> */
.L_x_1193:
        /* <DEDUP_REMOVED lines=142> */
.L_x_1192:
[----:B------:R-:W-:Y:S05]  /*1ed0*/  BSYNC B0 ;  /* 0x0000000000007941 */ /* 0x000fea0003800000 */
.L_x_1191:
[----:B------:R-:W-:Y:S05]  /*1ee0*/  @!P5 BRA `(.L_x_1190) ;  /* 0x0000000000d0d947 */ /* 0x000fea0003800000 */
[----:B------:R-:W-:Y:S01]  /*1ef0*/  VIADD R8, R42, 0x3 ;  /* 0x000000032a087836 */ /* 0x000fe20000000000 */
[----:B------:R-:W-:Y:S01]  /*1f00*/  HFMA2.MMA R20, -RZ, RZ, 0, 1.78813934326171875e-07 ;  /* 0x00000003ff147435 */ /* 0x000fe200000001ff */
[----:B------:R-:W-:-:S03]  /*1f10*/  IMAD.MOV.U32 R10, RZ, RZ, RZ ;  /* 0x000000ffff0a7224 */ /* 0x000fc600078e00ff */
[----:B------:R-:W-:-:S07]  /*1f20*/  SHF.R.S32.HI R11, RZ, 0x1f, R8 ;  /* 0x0000001fff0b7819 */ /* 0x000fce0000011408 */
.L_x_1194:
        /* <DEDUP_REMOVED lines=48> */
.L_x_1190:
[----:B------:R-:W-:Y:S05]  /*2230*/  BSYNC B1 ;  /* 0x0000000000017941 */ /* 0x000fea0003800000 */
.L_x_1189:
        /* <DEDUP_REMOVED lines=26> */
.L_x_1195:
        /* <DEDUP_REMOVED lines=10> */
.L_x_1688:


//--------------------- .text._ZN7cutlass13device_kernelIN5flash19FlashAttnFwdCombineIN4cute5tupleIJNS3_1CILi8EEENS5_ILi128EEEEEELi5ELi256ELi1ELb0ELb0EffNS_4arch4Sm80EEEEEvNT_6ParamsE --------------------------
	.section	.text._ZN7cutlass13device_kernelIN5flash19FlashAttnFwdCombineIN4cute5tupleIJNS3_1CILi8EEENS5_ILi128EEEEEELi5ELi256ELi1ELb0ELb0EffNS_4arch4Sm80EEEEEvNT_6ParamsE,"ax",@progbits
	.align	128
.text._ZN7cutlass13device_kernelIN5flash19FlashAttnFwdCombineIN4cute5tupleIJNS3_1CILi8EEENS5_ILi128EEEEEELi5ELi256ELi1ELb0ELb0EffNS_4arch4Sm80EEEEEvNT_6ParamsE:
        .type           _ZN7cutlass13device_kernelIN5flash19FlashAttnFwdCombineIN4cute5tupleIJNS3_1CILi8EEENS5_ILi128EEEEEELi5ELi256ELi1ELb0ELb0EffNS_4arch4Sm80EEEEEvNT_6ParamsE,@function
        .size           _ZN7cutlass13device_kernelIN5flash19FlashAttnFwdCombineIN4cute5tupleIJNS3_1CILi8EEENS5_ILi128EEEEEELi5ELi256ELi1ELb0ELb0EffNS_4arch4Sm80EEEEEvNT_6ParamsE,(.L_x_1689 - _ZN7cutlass13device_kernelIN5flash19FlashAttnFwdCombineIN4cute5tupleIJNS3_1CILi8EEENS5_ILi128EEEEEELi5ELi256ELi1ELb0ELb0EffNS_4arch4Sm80EEEEEvNT_6ParamsE)
        .other          _ZN7cutlass13device_kernelIN5flash19FlashAttnFwdCombineIN4cute5tupleIJNS3_1CILi8EEENS5_ILi128EEEEEELi5ELi256ELi1ELb0ELb0EffNS_4arch4Sm80EEEEEvNT_6ParamsE,@"STO_CUDA_ENTRY STV_DEFAULT"
_ZN7cutlass13device_kernelIN5flash19FlashAttnFwdCombineIN4cute5tupleIJNS3_1CILi8EEENS5_ILi128EEEEEELi5ELi256ELi1ELb0ELb0EffNS_4arch4Sm80EEEEEvNT_6ParamsE:
        /* <DEDUP_REMOVED lines=58> */
.L_x_1196:
        /* <DEDUP_REMOVED lines=67> */
.L_x_1198:
[----:B------:R-:W-:Y:S05]  /*07d0*/  BSYNC B0 ;  /* 0x0000000000007941 */ /* 0x000fea0003800000 */
.L_x_1197:
        /* <DEDUP_REMOVED lines=157> */
.L_x_1200:
[----:B------:R-:W-:Y:S05]  /*11b0*/  BSYNC B0 ;  /* 0x0000000000007941 */ /* 0x000fea0003800000 */
.L_x_1199:
        /* <DEDUP_REMOVED lines=26> */
.L_x_1205:
        /* <DEDUP_REMOVED lines=142> */
.L_x_1204:
[----:B------:R-:W-:Y:S05]  /*1c40*/  BSYNC B0 ;  /* 0x0000000000007941 */ /* 0x000fea0003800000 */
.L_x_1203:
[----:B------:R-:W-:Y:S05]  /*1c50*/  @!P5 BRA `(.L_x_1202) ;  /* 0x0000000000d0d947 */ /* 0x000fea0003800000 */
[----:B------:R-:W-:Y:S01]  /*1c60*/  VIADD R8, R42, 0x3 ;  /* 0x000000032a087836 */ /* 0x000fe20000000000 */
[----:B------:R-:W-:Y:S01]  /*1c70*/  HFMA2.MMA R20, -RZ, RZ, 0, 1.78813934326171875e-07 ;  /* 0x00000003ff147435 */ /* 0x000fe200000001ff */
[----:B-1----:R-:W-:-:S03]  /*1c80*/  IMAD.MOV.U32 R10, RZ, RZ, RZ ;  /* 0x000000ffff0a7224 */ /* 0x002fc600078e00ff */
[----:B------:R-:W-:-:S07]  /*1c90*/  SHF.R.S32.HI R11, RZ, 0x1f, R8 ;  /* 0x0000001fff0b7819 */ /* 0x000fce0000011408 */
.L_x_1206:
        /* <DEDUP_REMOVED lines=48> */
.L_x_1202:
[----:B------:R-:W-:Y:S05]  /*1fa0*/  BSYNC B1 ;  /* 0x0000000000017941 */ /* 0x000fea0003800000 */
.L_x_1201:
        /* <DEDUP_REMOVED lines=26> */
.L_x_1207:
        /* <DEDUP_REMOVED lines=11> */
.L_x_1689:


//--------------------- .text._ZN7cutlass13device_kernelIN5flash19FlashAttnFwdCombineIN4cute5tupleIJNS3_1CILi8EEENS5_ILi128EEEEEELi8ELi256ELi1ELb0ELb1EffNS_4arch4Sm80EEEEEvNT_6ParamsE --------------------------
	.section	.text._ZN7cutlass13device_kernelIN5flash19FlashAttnFwdCombineIN4cute5tupleIJNS3_1CILi8EEENS5_ILi128EEEEEELi8ELi256ELi1ELb0ELb1EffNS_4arch4Sm80EEEEEvNT_6ParamsE,"ax",@progbits
	.align	128
.text._ZN7cutlass13device_kernelIN5flash19FlashAttnFwdCombineIN4cute5tupleIJNS3_1CILi8EEENS5_ILi128EEEEEELi8ELi256ELi1ELb0ELb1EffNS_4arch4Sm80EEEEEvNT_6ParamsE:
        .type           _ZN7cutlass13device_kernelIN5flash19FlashAttnFwdCombineIN4cute5tupleIJNS3_1CILi8EEENS5_ILi128EEEEEELi8ELi256ELi1ELb0ELb1EffNS_4arch4Sm80EEEEEvNT_6ParamsE,@function
        .size           _ZN7cutlass13device_kernelIN5flash19FlashAttnFwdCombineIN4cute5tupleIJNS3_1CILi8EEENS5_ILi128EEEEEELi8ELi256ELi1ELb0ELb1EffNS_4arch4Sm80EEEEEvNT_6ParamsE,(.L_x_1690 - _ZN7cutlass13device_kernelIN5flash19FlashAttnFwdCombineIN4cute5tupleIJNS3_1CILi8EEENS5_ILi128EEEEEELi8ELi256ELi1ELb0ELb1EffNS_4arch4Sm80EEEEEvNT_6ParamsE)
        .other          _ZN7cutlass13device_kernelIN5flash19FlashAttnFwdCombineIN4cute5tupleIJNS3_1CILi8EEENS5_ILi128EEEEEELi8ELi256ELi1ELb0ELb1EffNS_4arch4Sm80EEEEEvNT_6ParamsE,@"STO_CUDA_ENTRY STV_DEFAULT"
_ZN7cutlass13device_kernelIN5flash19FlashAttnFwdCombineIN4cute5tupleIJNS3_1CILi8EEENS5_ILi128EEEEEELi8ELi256ELi1ELb0ELb1EffNS_4arch4Sm80EEEEEvNT_6ParamsE:
        /* <DEDUP_REMOVED lines=57> */
.L_x_1208:
        /* <DEDUP_REMOVED lines=25> */
.L_x_1209:
        /* <DEDUP_REMOVED lines=101> */
.L_x_1211:
        /* <DEDUP_REMOVED lines=14> */
[----:B------:R-:W-:Y:S05]  /*0c50*/  CALL.REL.NOINC `($__internal_40_$__cuda_sm20_div_u64) ;  /* 0x0000002800e47944 */ /* 0x000fea0003c00000 */
[----:B------:R-:W-:Y:S05]  /*0c60*/  BRA `(.L_x_1213) ;  /* 0x00000000004c7947 */ /* 0x000fea0003800000 */
.L_x_1212:
        /* <DEDUP_REMOVED lines=19> */
.L_x_1213:
[----:B------:R-:W-:Y:S02]  /*0da0*/  IADD3 R8, R8, -0x1, RZ ;  /* 0xffffffff08087810 */ /* 0x000fe40007ffe0ff */
[----:B------:R-:W-:-:S07]  /*0db0*/  MOV R20, R0 ;  /* 0x0000000000147202 */ /* 0x000fce0000000f00 */
.L_x_1210:
        /* <DEDUP_REMOVED lines=200> */
.L_x_1215:
[----:B------:R-:W-:Y:S05]  /*1a40*/  BSYNC B0 ;  /* 0x0000000000007941 */ /* 0x000fea0003800000 */
.L_x_1214:
        /* <DEDUP_REMOVED lines=222> */
.L_x_1217:
[----:B------:R-:W-:Y:S05]  /*2830*/  BSYNC B0 ;  /* 0x0000000000007941 */ /* 0x000fea0003800000 */
.L_x_1216:
        /* <DEDUP_REMOVED lines=33> */
.L_x_1222:
        /* <DEDUP_REMOVED lines=142> */
.L_x_1221:
[----:B------:R-:W-:Y:S05]  /*3330*/  BSYNC B0 ;  /* 0x0000000000007941 */ /* 0x000fea0003800000 */
.L_x_1220:
[----:B------:R-:W-:Y:S05]  /*3340*/  @!P5 BRA `(.L_x_1219) ;  /* 0x0000000000d0d947 */ /* 0x000fea0003800000 */
[----:B------:R-:W-:Y:S01]  /*3350*/  VIADD R8, R40, 0x3 ;  /* 0x0000000328087836 */ /* 0x000fe20000000000 */
[----:B------:R-:W-:Y:S01]  /*3360*/  HFMA2.MMA R20, -RZ, RZ, 0, 1.78813934326171875e-07 ;  /* 0x00000003ff147435 */ /* 0x000fe200000001ff */
[----:B------:R-:W-:-:S03]  /*3370*/  IMAD.MOV.U32 R10, RZ, RZ, RZ ;  /* 0x000000ffff0a7224 */ /* 0x000fc600078e00ff */
[----:B------:R-:W-:-:S07]  /*3380*/  SHF.R.S32.HI R11, RZ, 0x1f, R8 ;  /* 0x0000001fff0b7819 */ /* 0x000fce0000011408 */
.L_x_1223:
        /* <DEDUP_REMOVED lines=48> */
.L_x_1219:
[----:B------:R-:W-:Y:S05]  /*3690*/  BSYNC B1 ;  /* 0x0000000000017941 */ /* 0x000fea0003800000 */
.L_x_1218:
        /* <DEDUP_REMOVED lines=21> */
        .weak           $__internal_40_$__cuda_sm20_div_u64
        .type           $__internal_40_$__cuda_sm20_div_u64,@function
        .size           $__internal_40_$__cuda_sm20_div_u64,(.L_x_1690 - $__internal_40_$__cuda_sm20_div_u64)
$__internal_40_$__cuda_sm20_div_u64:
        /* <DEDUP_REMOVED lines=61> */
[----:B------:R-:W-:Y:S06]  /*3bc0*/  RET.REL.NODEC R2 `(_ZN7cutlass13device_kernelIN5flash19FlashAttnFwdCombineIN4cute5tupleIJNS3_1CILi8EEENS5_ILi128EEEEEELi8ELi256ELi1ELb0ELb1EffNS_4arch4Sm80EEEEEvNT_6ParamsE) ;  /* 0xffffffc4020c7950 */ /* 0x000fec0003c3ffff */
.L_x_1224:
        /* <DEDUP_REMOVED lines=11> */
.L_x_1690:


//--------------------- .text._ZN7cutlass13device_kernelIN5flash19FlashAttnFwdCombineIN4cute5tupleIJNS3_1CILi8EEENS5_ILi128EEEEEELi7ELi256ELi1ELb0ELb1EffNS_4arch4Sm80EEEEEvNT_6ParamsE --------------------------
	.section	.text._ZN7cutlass13device_kernelIN5flash19FlashAttnFwdCombineIN4cute5tupleIJNS3_1CILi8EEENS5_ILi128EEEEEELi7ELi256ELi1ELb0ELb1EffNS_4arch4Sm80EEEEEvNT_6ParamsE,"ax",@progbits
	.align	128
.text._ZN7cutlass13device_kernelIN5flash19FlashAttnFwdCombineIN4cute5tupleIJNS3_1CILi8EEENS5_ILi128EEEEEELi7ELi256ELi1ELb0ELb1EffNS_4arch4Sm80EEEEEvNT_6ParamsE:
        .type           _ZN7cutlass13device_kernelIN5flash19FlashAttnFwdCombineIN4cute5tupleIJNS3_1CILi8EEENS5_ILi128EEEEEELi7ELi256ELi1ELb0ELb1EffNS_4arch4Sm80EEEEEvNT_6ParamsE,@function
        .size           _ZN7cutlass13device_kernelIN5flash19FlashAttnFwdCombineIN4cute5tupleIJNS3_1CILi8EEENS5_ILi128EEEEEELi7ELi256ELi1ELb0ELb1EffNS_4arch4Sm80EEEEEvNT_6ParamsE,(.L_x_1692 - _ZN7cutlass13device_kernelIN5flash19FlashAttnFwdCombineIN4cute5tupleIJNS3_1CILi8EEENS5_ILi128EEEEEELi7ELi256ELi1ELb0ELb1EffNS_4arch4Sm80EEEEEvNT_6ParamsE)
        .other          _ZN7cutlass13device_kernelIN5flash19FlashAttnFwdCombineIN4cute5tupleIJNS3_1CILi8EEENS5_ILi128EEEEEELi7ELi256ELi1ELb0ELb1EffNS_4arch4Sm80EEEEEvNT_6ParamsE,@"STO_CUDA_ENTRY STV_DEFAULT"
_ZN7cutlass13device_kernelIN5flash19FlashAttnFwdCombineIN4cute5tupleIJNS3_1CILi8EEENS5_ILi128EEEEEELi7ELi256ELi1ELb0ELb1EffNS_4arch4Sm80EEEEEvNT_6ParamsE:
        /* <DEDUP_REMOVED lines=57> */
.L_x_1225:
        /* <DEDUP_REMOVED lines=25> */
.L_x_1226:
        /* <DEDUP_REMOVED lines=101> */
.L_x_1228:
        /* <DEDUP_REMOVED lines=14> */
[----:B------:R-:W-:Y:S05]  /*0c50*/  CALL.REL.NOINC `($__internal_41_$__cuda_sm20_div_u64) ;  /* 0x00000024002c7944 */ /* 0x000fea0003c00000 */
[----:B------:R-:W-:Y:S05]  /*0c60*/  BRA `(.L_x_1230) ;  /* 0x00000000004c7947 */ /* 0x000fea0003800000 */
.L_x_1229:
        /* <DEDUP_REMOVED lines=19> */
.L_x_1230:
[----:B------:R-:W-:Y:S02]  /*0da0*/  IADD3 R8, R8, -0x1, RZ ;  /* 0xffffffff08087810 */ /* 0x000fe40007ffe0ff */
[----:B------:R-:W-:-:S07]  /*0db0*/  MOV R20, R0 ;  /* 0x0000000000147202 */ /* 0x000fce0000000f00 */
.L_x_1227:
        /* <DEDUP_REMOVED lines=129> */
.L_x_1232:
[----:B------:R-:W-:Y:S05]  /*15d0*/  BSYNC B0 ;  /* 0x0000000000007941 */ /* 0x000fea0003800000 */
.L_x_1231:
        /* <DEDUP_REMOVED lines=186> */
.L_x_1234:
[----:B------:R-:W-:Y:S05]  /*2180*/  BSYNC B0 ;  /* 0x0000000000007941 */ /* 0x000fea0003800000 */
.L_x_1233:
        /* <DEDUP_REMOVED lines=30> */
.L_x_1239:
        /* <DEDUP_REMOVED lines=142> */
.L_x_1238:
[----:B------:R-:W-:Y:S05]  /*2c50*/  BSYNC B0 ;  /* 0x0000000000007941 */ /* 0x000fea0003800000 */
.L_x_1237:
[----:B------:R-:W-:Y:S05]  /*2c60*/  @!P5 BRA `(.L_x_1236) ;  /* 0x0000000000d0d947 */ /* 0x000fea0003800000 */
[----:B------:R-:W-:Y:S01]  /*2c70*/  VIADD R8, R40, 0x3 ;  /* 0x0000000328087836 */ /* 0x000fe20000000000 */
[----:B-1----:R-:W-:Y:S01]  /*2c80*/  HFMA2.MMA R20, -RZ, RZ, 0, 1.78813934326171875e-07 ;  /* 0x00000003ff147435 */ /* 0x002fe200000001ff */
[----:B------:R-:W-:-:S03]  /*2c90*/  IMAD.MOV.U32 R10, RZ, RZ, RZ ;  /* 0x000000ffff0a7224 */ /* 0x000fc600078e00ff */
[----:B------:R-:W-:-:S07]  /*2ca0*/  SHF.R.S32.HI R11, RZ, 0x1f, R8 ;  /* 0x0000001fff0b7819 */ /* 0x000fce0000011408 */
.L_x_1240:
        /* <DEDUP_REMOVED lines=48> */
.L_x_1236:
[----:B------:R-:W-:Y:S05]  /*2fb0*/  BSYNC B1 ;  /* 0x0000000000017941 */ /* 0x000fea0003800000 */
.L_x_1235:
        /* <DEDUP_REMOVED lines=21> */
        .weak           $__internal_41_$__cuda_sm20_div_u64
        .type           $__internal_41_$__cuda_sm20_div_u64,@function
        .size           $__internal_41_$__cuda_sm20_div_u64,(.L_x_1692 - $__internal_41_$__cuda_sm20_div_u64)
$__internal_41_$__cuda_sm20_div_u64:
        /* <DEDUP_REMOVED lines=60> */
[----:B------:R-:W-:Y:S06]  /*34d0*/  RET.REL.NODEC R6 `(_ZN7cutlass13device_kernelIN5flash19FlashAttnFwdCombineIN4cute5tupleIJNS3_1CILi8EEENS5_ILi128EEEEEELi7ELi256ELi1ELb0ELb1EffNS_4arch4Sm80EEEEEvNT_6ParamsE) ;  /* 0xffffffc806c87950 */ /* 0x000fec0003c3ffff */
.L_x_1241:
        /* <DEDUP_REMOVED lines=10> */
.L_x_1692:


//--------------------- .text._ZN7cutlass13device_kernelIN5flash19FlashAttnFwdCombineIN4cute5tupleIJNS3_1CILi8EEENS5_ILi128EEEEEELi6ELi256ELi1ELb0ELb1EffNS_4arch4Sm80EEEEEvNT_6ParamsE --------------------------
	.section	.text._ZN7cutlass13device_kernelIN5flash19FlashAttnFwdCombineIN4cute5tupleIJNS3_1CILi8EEENS5_ILi128EEEEEELi6ELi256ELi1ELb0ELb1EffNS_4arch4Sm80EEEEEvNT_6ParamsE,"ax",@progbits
	.align	128
.text._ZN7cutlass13device_kernelIN5flash19FlashAttnFwdCombineIN4cute5tupleIJNS3_1CILi8EEENS5_ILi128EEEEEELi6ELi256ELi1ELb0ELb1EffNS_4arch4Sm80EEEEEvNT_6ParamsE:
        .type           _ZN7cutlass13device_kernelIN5flash19FlashAttnFwdCombineIN4cute5tupleIJNS3_1CILi8EEENS5_ILi128EEEEEELi6ELi256ELi1ELb0ELb1EffNS_4arch4Sm80EEEEEvNT_6ParamsE,@function
        .size           _ZN7cutlass13device_kernelIN5flash19FlashAttnFwdCombineIN4cute5tupleIJNS3_1CILi8EEENS5_ILi128EEEEEELi6ELi256ELi1ELb0ELb1EffNS_4arch4Sm80EEEEEvNT_6ParamsE,(.L_x_1694 - _ZN7cutlass13device_kernelIN5flash19FlashAttnFwdCombineIN4cute5tupleIJNS3_1CILi8EEENS5_ILi128EEEEEELi6ELi256ELi1ELb0ELb1EffNS_4arch4Sm80EEEEEvNT_6ParamsE)
        .other          _ZN7cutlass13device_kernelIN5flash19FlashAttnFwdCombineIN4cute5tupleIJNS3_1CILi8EEENS5_ILi128EEEEEELi6ELi256ELi1ELb0ELb1EffNS_4arch4Sm80EEEEEvNT_6ParamsE,@"STO_CUDA_ENTRY STV_DEFAULT"
_ZN7cutlass13device_kernelIN5flash19FlashAttnFwdCombineIN4cute5tupleIJNS3_1CILi8EEENS5_ILi128EEEEEELi6ELi256ELi1ELb0ELb1EffNS_4arch4Sm80EEEEEvNT_6ParamsE:
        /* <DEDUP_REMOVED lines=57> */
.L_x_1242:
        /* <DEDUP_REMOVED lines=25> */
.L_x_1243:
        /* <DEDUP_REMOVED lines=101> */
.L_x_1245:
        /* <DEDUP_REMOVED lines=14> */
[----:B------:R-:W-:Y:S05]  /*0c50*/  CALL.REL.NOINC `($__internal_42_$__cuda_sm20_div_u64) ;  /* 0x0000002000047944 */ /* 0x000fea0003c00000 */
[----:B------:R-:W-:Y:S05]  /*0c60*/  BRA `(.L_x_1247) ;  /* 0x00000000004c7947 */ /* 0x000fea0003800000 */
.L_x_1246:
        /* <DEDUP_REMOVED lines=19> */
.L_x_1247:
[----:B------:R-:W-:Y:S02]  /*0da0*/  IADD3 R8, R8, -0x1, RZ ;  /* 0xffffffff08087810 */ /* 0x000fe40007ffe0ff */
[----:B------:R-:W-:-:S07]  /*0db0*/  MOV R20, R0 ;  /* 0x0000000000147202 */ /* 0x000fce0000000f00 */
.L_x_1244:
        /* <DEDUP_REMOVED lines=80> */
.L_x_1249:
[----:B------:R-:W-:Y:S05]  /*12c0*/  BSYNC B0 ;  /* 0x0000000000007941 */ /* 0x000fea0003800000 */
.L_x_1248:
        /* <DEDUP_REMOVED lines=164> */
.L_x_1251:
[----:B------:R-:W-:Y:S05]  /*1d10*/  BSYNC B0 ;  /* 0x0000000000007941 */ /* 0x000fea0003800000 */
.L_x_1250:
        /* <DEDUP_REMOVED lines=27> */
.L_x_1256:
        /* <DEDUP_REMOVED lines=142> */
.L_x_1255:
[----:B------:R-:W-:Y:S05]  /*27b0*/  BSYNC B0 ;  /* 0x0000000000007941 */ /* 0x000fea0003800000 */
.L_x_1254:
[----:B------:R-:W-:Y:S05]  /*27c0*/  @!P5 BRA `(.L_x_1253) ;  /* 0x0000000000d0d947 */ /* 0x000fea0003800000 */
[----:B------:R-:W-:Y:S01]  /*27d0*/  VIADD R8, R40, 0x3 ;  /* 0x0000000328087836 */ /* 0x000fe20000000000 */
[----:B------:R-:W-:Y:S01]  /*27e0*/  HFMA2.MMA R20, -RZ, RZ, 0, 1.78813934326171875e-07 ;  /* 0x00000003ff147435 */ /* 0x000fe200000001ff */
[----:B------:R-:W-:-:S03]  /*27f0*/  IMAD.MOV.U32 R10, RZ, RZ, RZ ;  /* 0x000000ffff0a7224 */ /* 0x000fc600078e00ff */
[----:B------:R-:W-:-:S07]  /*2800*/  SHF.R.S32.HI R11, RZ, 0x1f, R8 ;  /* 0x0000001fff0b7819 */ /* 0x000fce0000011408 */
.L_x_1257:
        /* <DEDUP_REMOVED lines=48> */
.L_x_1253:
[----:B------:R-:W-:Y:S05]  /*2b10*/  BSYNC B1 ;  /* 0x0000000000017941 */ /* 0x000fea0003800000 */
.L_x_1252:
        /* <DEDUP_REMOVED lines=21> */
        .weak           $__internal_42_$__cuda_sm20_div_u64
        .type           $__internal_42_$__cuda_sm20_div_u64,@function
        .size           $__internal_42_$__cuda_sm20_div_u64,(.L_x_1694 - $__internal_42_$__cuda_sm20_div_u64)
$__internal_42_$__cuda_sm20_div_u64:
        /* <DEDUP_REMOVED lines=60> */
[----:B------:R-:W-:Y:S06]  /*3030*/  RET.REL.NODEC R6 `(_ZN7cutlass13device_kernelIN5flash19FlashAttnFwdCombineIN4cute5tupleIJNS3_1CILi8EEENS5_ILi128EEEEEELi6ELi256ELi1ELb0ELb1EffNS_4arch4Sm80EEEEEvNT_6ParamsE) ;  /* 0xffffffcc06f07950 */ /* 0x000fec0003c3ffff */
.L_x_1258:
        /* <DEDUP_REMOVED lines=12> */
.L_x_1694:


//--------------------- .text._ZN7cutlass13device_kernelIN5flash19FlashAttnFwdCombineIN4cute5tupleIJNS3_1CILi8EEENS5_ILi128EEEEEELi5ELi256ELi1ELb0ELb1EffNS_4arch4Sm80EEEEEvNT_6ParamsE --------------------------
	.section	.text._ZN7cutlass13device_kernelIN5flash19FlashAttnFwdCombineIN4cute5tupleIJNS3_1CILi8EEENS5_ILi128EEEEEELi5ELi256ELi1ELb0ELb1EffNS_4arch4Sm80EEEEEvNT_6ParamsE,"ax",@progbits
	.align	128
.text._ZN7cutlass13device_kernelIN5flash19FlashAttnFwdCombineIN4cute5tupleIJNS3_1CILi8EEENS5_ILi128EEEEEELi5ELi256ELi1ELb0ELb1EffNS_4arch4Sm80EEEEEvNT_6ParamsE:
        .type           _ZN7cutlass13device_kernelIN5flash19FlashAttnFwdCombineIN4cute5tupleIJNS3_1CILi8EEENS5_ILi128EEEEEELi5ELi256ELi1ELb0ELb1EffNS_4arch4Sm80EEEEEvNT_6ParamsE,@function
        .size           _ZN7cutlass13device_kernelIN5flash19FlashAttnFwdCombineIN4cute5tupleIJNS3_1CILi8EEENS5_ILi128EEEEEELi5ELi256ELi1ELb0ELb1EffNS_4arch4Sm80EEEEEvNT_6ParamsE,(.L_x_1696 - _ZN7cutlass13device_kernelIN5flash19FlashAttnFwdCombineIN4cute5tupleIJNS3_1CILi8EEENS5_ILi128EEEEEELi5ELi256ELi1ELb0ELb1EffNS_4arch4Sm80EEEEEvNT_6ParamsE)
        .other          _ZN7cutlass13device_kernelIN5flash19FlashAttnFwdCombineIN4cute5tupleIJNS3_1CILi8EEENS5_ILi128EEEEEELi5ELi256ELi1ELb0ELb1EffNS_4arch4Sm80EEEEEvNT_6ParamsE,@"STO_CUDA_ENTRY STV_DEFAULT"
_ZN7cutlass13device_kernelIN5flash19FlashAttnFwdCombineIN4cute5tupleIJNS3_1CILi8EEENS5_ILi128EEEEEELi5ELi256ELi1ELb0ELb1EffNS_4arch4Sm80EEEEEvNT_6ParamsE:
        /* <DEDUP_REMOVED lines=57> */
.L_x_1259:
        /* <DEDUP_REMOVED lines=25> */
.L_x_1260:
        /* <DEDUP_REMOVED lines=101> */
.L_x_1262:
        /* <DEDUP_REMOVED lines=14> */
[----:B------:R-:W-:Y:S05]  /*0c50*/  CALL.REL.NOINC `($__internal_43_$__cuda_sm20_div_u64) ;  /* 0x0000001c00607944 */ /* 0x000fea0003c00000 */
[----:B------:R-:W-:Y:S05]  /*0c60*/  BRA `(.L_x_1264) ;  /* 0x00000000004c7947 */ /* 0x000fea0003800000 */
.L_x_1263:
        /* <DEDUP_REMOVED lines=19> */
.L_x_1264:
[----:B------:R-:W-:Y:S02]  /*0da0*/  IADD3 R8, R8, -0x1, RZ ;  /* 0xffffffff08087810 */ /* 0x000fe40007ffe0ff */
[----:B------:R-:W-:-:S07]  /*0db0*/  MOV R20, R0 ;  /* 0x0000000000147202 */ /* 0x000fce0000000f00 */
.L_x_1261:
        /* <DEDUP_REMOVED lines=53> */
.L_x_1266:
[----:B------:R-:W-:Y:S05]  /*1110*/  BSYNC B0 ;  /* 0x0000000000007941 */ /* 0x000fea0003800000 */
.L_x_1265:
        /* <DEDUP_REMOVED lines=151> */
.L_x_1268:
[----:B------:R-:W-:Y:S05]  /*1a90*/  BSYNC B0 ;  /* 0x0000000000007941 */ /* 0x000fea0003800000 */
.L_x_1267:
        /* <DEDUP_REMOVED lines=26> */
.L_x_1273:
        /* <DEDUP_REMOVED lines=142> */
.L_x_1272:
[----:B------:R-:W-:Y:S05]  /*2520*/  BSYNC B0 ;  /* 0x0000000000007941 */ /* 0x000fea0003800000 */
.L_x_1271:
[----:B------:R-:W-:Y:S05]  /*2530*/  @!P5 BRA `(.L_x_1270) ;  /* 0x0000000000d0d947 */ /* 0x000fea0003800000 */
[----:B------:R-:W-:Y:S01]  /*2540*/  VIADD R8, R40, 0x3 ;  /* 0x0000000328087836 */ /* 0x000fe20000000000 */
[----:B------:R-:W-:Y:S01]  /*2550*/  HFMA2.MMA R20, -RZ, RZ, 0, 1.78813934326171875e-07 ;  /* 0x00000003ff147435 */ /* 0x000fe200000001ff */
[----:B------:R-:W-:-:S03]  /*2560*/  IMAD.MOV.U32 R10, RZ, RZ, RZ ;  /* 0x000000ffff0a7224 */ /* 0x000fc600078e00ff */
[----:B------:R-:W-:-:S07]  /*2570*/  SHF.R.S32.HI R11, RZ, 0x1f, R8 ;  /* 0x0000001fff0b7819 */ /* 0x000fce0000011408 */
.L_x_1274:
        /* <DEDUP_REMOVED lines=48> */
.L_x_1270:
[----:B------:R-:W-:Y:S05]  /*2880*/  BSYNC B1 ;  /* 0x0000000000017941 */ /* 0x000fea0003800000 */
.L_x_1269:
        /* <DEDUP_REMOVED lines=21> */
        .weak           $__internal_43_$__cuda_sm20_div_u64
        .type           $__internal_43_$__cuda_sm20_div_u64,@function
        .size           $__internal_43_$__cuda_sm20_div_u64,(.L_x_1696 - $__internal_43_$__cuda_sm20_div_u64)
$__internal_43_$__cuda_sm20_div_u64:
        /* <DEDUP_REMOVED lines=60> */
[----:B------:R-:W-:Y:S06]  /*2da0*/  RET.REL.NODEC R6 `(_ZN7cutlass13device_kernelIN5flash19FlashAttnFwdCombineIN4cute5tupleIJNS3_1CILi8EEENS5_ILi128EEEEEELi5ELi256ELi1ELb0ELb1EffNS_4arch4Sm80EEEEEvNT_6ParamsE) ;  /* 0xffffffd006947950 */ /* 0x000fec0003c3ffff */
.L_x_1275:
        /* <DEDUP_REMOVED lines=13> */
.L_x_1696:


//--------------------- .text._ZN7cutlass13device_kernelIN5flash19FlashAttnFwdCombineIN4cute5tupleIJNS3_1CILi16EEENS5_ILi64EEEEEELi8ELi256ELi1ELb0ELb0EffNS_4arch4Sm90EEEEEvNT_6ParamsE --------------------------
	.section	.text._ZN7cutlass13device_kernelIN5flash19FlashAttnFwdCombineIN4cute5tupleIJNS3_1CILi16EEENS5_ILi64EEEEEELi8ELi256ELi1ELb0ELb0EffNS_4arch4Sm90EEEEEvNT_6ParamsE,"ax",@progbits
	.align	128
.text._ZN7cutlass13device_kernelIN5flash19FlashAttnFwdCombineIN4cute5tupleIJNS3_1CILi16EEENS5_ILi64EEEEEELi8ELi256ELi1ELb0ELb0EffNS_4arch4Sm90EEEEEvNT_6ParamsE:
        .type           _ZN7cutlass13device_kernelIN5flash19FlashAttnFwdCombineIN4cute5tupleIJNS3_1CILi16EEENS5_ILi64EEEEEELi8ELi256ELi1ELb0ELb0EffNS_4arch4Sm90EEEEEvNT_6ParamsE,@function
        .size           _ZN7cutlass13device_kernelIN5flash19FlashAttnFwdCombineIN4cute5tupleIJNS3_1CILi16EEENS5_ILi64EEEEEELi8ELi256ELi1ELb0ELb0EffNS_4arch4Sm90EEEEEvNT_6ParamsE,(.L_x_1698 - _ZN7cutlass13device_kernelIN5flash19FlashAttnFwdCombineIN4cute5tupleIJNS3_1CILi16EEENS5_ILi64EEEEEELi8ELi256ELi1ELb0ELb0EffNS_4arch4Sm90EEEEEvNT_6ParamsE)
        .other          _ZN7cutlass13device_kernelIN5flash19FlashAttnFwdCombineIN4cute5tupleIJNS3_1CILi16EEENS5_ILi64EEEEEELi8ELi256ELi1ELb0ELb0EffNS_4arch4Sm90EEEEEvNT_6ParamsE,@"STO_CUDA_ENTRY STV_DEFAULT"
_ZN7cutlass13device_kernelIN5flash19FlashAttnFwdCombineIN4cute5tupleIJNS3_1CILi16EEENS5_ILi64EEEEEELi8ELi256ELi1ELb0ELb0EffNS_4arch4Sm90EEEEEvNT_6ParamsE:
        /* <DEDUP_REMOVED lines=58> */
.L_x_1276:
        /* <DEDUP_REMOVED lines=24> */
[C---:B------:R-:W-:Y:S01]  /*0520*/  VIADD R22, R10.reuse, 0x10 ;  /* 0x000000100a167836 */ /* 0x040fe20000000000 */
[----:B------:R-:W-:Y:S01]  /*0530*/  IADD3 R32, R10, 0x20, RZ ;  /* 0x000000200a207810 */ /* 0x000fe20007ffe0ff */
[----:B------:R-:W-:Y:S02]  /*0540*/  IMAD R19, R39, UR4, RZ ;  /* 0x0000000427137c24 */ /* 0x000fe4000f8e02ff */
[----:B------:R-:W-:Y:S01]  /*0550*/  IMAD.WIDE.U32 R16, R36, UR4, RZ ;  /* 0x0000000424107c25 */ /* 0x000fe2000f8e00ff */
[-C--:B------:R-:W-:Y:S01]  /*0560*/  ISETP.GE.AND P5, PT, R22, R25.reuse, PT ;  /* 0x000000191600720c */ /* 0x080fe20003fa6270 */
[----:B------:R-:W3:Y:S01]  /*0570*/  S2UR UR6, SR_CgaCtaId ;  /* 0x00000000000679c3 */ /* 0x000ee20000008800 */
[----:B------:R-:W-:Y:S01]  /*0580*/  ISETP.GE.AND P3, PT, R32, R25, PT ;  /* 0x000000192000720c */ /* 0x000fe20003f66270 */
[----:B------:R-:W-:Y:S01]  /*0590*/  IMAD R28, R36, UR5, R19 ;  /* 0x00000005241c7c24 */ /* 0x000fe2000f8e0213 */
[----:B------:R-:W-:Y:S01]  /*05a0*/  ULDC.64 UR4, c[0x0][0x270] ;  /* 0x00009c0000047ab9 */ /* 0x000fe20000000a00 */
[----:B------:R-:W-:-:S02]  /*05b0*/  IMAD.MOV.U32 R8, RZ, RZ, R4 ;  /* 0x000000ffff087224 */ /* 0x000fc400078e0004 */
[----:B------:R-:W-:Y:S01]  /*05c0*/  VIADD R30, R10, 0x30 ;  /* 0x000000300a1e7836 */ /* 0x000fe20000000000 */
[----:B------:R-:W-:Y:S01]  /*05d0*/  IADD3 R29, R17, R28, RZ ;  /* 0x0000001c111d7210 */ /* 0x000fe20007ffe0ff */
[----:B------:R-:W5:Y:S01]  /*05e0*/  @!P6 LDC.64 R20, c[0x0][0x268] ;  /* 0x00009a00ff14eb82 */ /* 0x000f620000000a00 */
[----:B------:R-:W-:Y:S02]  /*05f0*/  IMAD.MOV.U32 R28, RZ, RZ, R16 ;  /* 0x000000ffff1c7224 */ /* 0x000fe400078e0010 */
[----:B------:R-:W-:Y:S01]  /*0600*/  ISETP.GE.AND P2, PT, R30, R25, PT ;  /* 0x000000191e00720c */ /* 0x000fe20003f46270 */
[C---:B------:R-:W-:Y:S02]  /*0610*/  VIADD R26, R10.reuse, 0x40 ;  /* 0x000000400a1a7836 */ /* 0x040fe40000000000 */
[----:B------:R-:W-:Y:S01]  /*0620*/  @P6 IMAD.MOV.U32 R31, RZ, RZ, -0x800000 ;  /* 0xff800000ff1f6424 */ /* 0x000fe200078e00ff */
[----:B--2---:R-:W-:Y:S01]  /*0630*/  ISETP.NE.AND P0, PT, R5, 0x1, PT ;  /* 0x000000010500780c */ /* 0x004fe20003f05270 */
[----:B------:R-:W-:-:S02]  /*0640*/  VIADD R24, R10, 0x50 ;  /* 0x000000500a187836 */ /* 0x000fc40000000000 */
[----:B------:R-:W-:-:S10]  /*0650*/  @P5 IMAD.MOV.U32 R23, RZ, RZ, -0x800000 ;  /* 0xff800000ff175424 */ /* 0x000fd400078e00ff */
[----:B------:R-:W2:Y:S08]  /*0660*/  @P0 LDC R15, c[0x0][0x2bc] ;  /* 0x0000af00ff0f0b82 */ /* 0x000eb00000000800 */
[----:B------:R-:W3:Y:S01]  /*0670*/  @P0 LDC R9, c[0x0][0x2c0] ;  /* 0x0000b000ff090b82 */ /* 0x000ee20000000800 */
[----:B--2---:R-:W-:Y:S01]  /*0680*/  @P0 IMAD.HI.U32 R18, R4, R15, RZ ;  /* 0x0000000f04120227 */ /* 0x004fe200078e00ff */
[----:B------:R-:W-:-:S04]  /*0690*/  @!P6 SHF.R.S32.HI R15, RZ, 0x1f, R10 ;  /* 0x0000001fff0fe819 */ /* 0x000fc8000001140a */
[----:B---3--:R-:W-:Y:S02]  /*06a0*/  @P0 SHF.R.U32.HI R8, RZ, R9, R18 ;  /* 0x00000009ff080219 */ /* 0x008fe40000011612 */
[----:B------:R-:W2:Y:S02]  /*06b0*/  @!P6 LDC.64 R18, c[0x0][0x250] ;  /* 0x00009400ff12eb82 */ /* 0x000ea40000000a00 */
[--C-:B------:R-:W-:Y:S01]  /*06c0*/  SHF.R.S32.HI R9, RZ, 0x1f, R8.reuse ;  /* 0x0000001fff097819 */ /* 0x100fe20000011408 */
[----:B------:R-:W-:Y:S02]  /*06d0*/  IMAD.MOV R17, RZ, RZ, -R8 ;  /* 0x000000ffff117224 */ /* 0x000fe400078e0a08 */
[----:B------:R-:W-:-:S04]  /*06e0*/  IMAD.WIDE.U32 R28, R8, UR4, R28 ;  /* 0x00000004081c7c25 */ /* 0x000fc8000f8e001c */
[----:B------:R-:W-:Y:S02]  /*06f0*/  IMAD R17, R5, R17, R4 ;  /* 0x0000001105117224 */ /* 0x000fe400078e0204 */
[----:B------:R-:W-:Y:S01]  /*0700*/  IMAD R9, R9, UR4, RZ ;  /* 0x0000000409097c24 */ /* 0x000fe2000f8e02ff */
[----:B------:R-:W3:Y:S01]  /*0710*/  @!P5 LDC.64 R4, c[0x0][0x268] ;  /* 0x00009a00ff04db82 */ /* 0x000ee20000000a00 */
[----:B------:R-:W-:Y:S01]  /*0720*/  UMOV UR4, 0x400 ;  /* 0x0000040000047882 */ /* 0x000fe20000000000 */
[----:B------:R-:W-:Y:S01]  /*0730*/  SHF.R.S32.HI R16, RZ, 0x1f, R17 ;  /* 0x0000001fff107819 */ /* 0x000fe20000011411 */
[----:B------:R-:W-:Y:S01]  /*0740*/  IMAD R9, R8, UR5, R9 ;  /* 0x0000000508097c24 */ /* 0x000fe2000f8e0209 */
[----:B------:R-:W-:Y:S01]  /*0750*/  IADD3 R28, P0, R17, R28, RZ ;  /* 0x0000001c111c7210 */ /* 0x000fe20007f1e0ff */
[-C--:B-----5:R-:W-:Y:S01]  /*0760*/  @!P6 IMAD R8, R15, R20.reuse, RZ ;  /* 0x000000140f08e224 */ /* 0x0a0fe200078e02ff */
[----:B------:R-:W-:Y:S01]  /*0770*/  @!P5 SHF.R.S32.HI R15, RZ, 0x1f, R22 ;  /* 0x0000001fff0fd819 */ /* 0x000fe20000011416 */
[----:B------:R-:W-:Y:S01]  /*0780*/  ULEA UR4, UR6, UR4, 0x18 ;  /* 0x0000000406047291 */ /* 0x000fe2000f8ec03f */
[----:B------:R-:W-:Y:S01]  /*0790*/  IADD3.X R29, R16, R29, R9, P0, !PT ;  /* 0x0000001d101d7210 */ /* 0x000fe200007fe409 */
[C---:B------:R-:W-:Y:S01]  /*07a0*/  @!P6 IMAD R21, R10.reuse, R21, R8 ;  /* 0x000000150a15e224 */ /* 0x040fe200078e0208 */
[----:B------:R-:W5:Y:S01]  /*07b0*/  @!P5 LDC.64 R16, c[0x0][0x250] ;  /* 0x00009400ff10db82 */ /* 0x000f620000000a00 */
[--C-:B------:R-:W-:Y:S01]  /*07c0*/  @!P5 IMAD.MOV.U32 R42, RZ, RZ, R28.reuse ;  /* 0x000000ffff2ad224 */ /* 0x100fe200078e001c */
[----:B------:R-:W-:Y:S01]  /*07d0*/  @!P5 MOV R43, R29 ;  /* 0x0000001d002bd202 */ /* 0x000fe20000000f00 */
[----:B------:R-:W-:Y:S01]  /*07e0*/  @!P6 IMAD.WIDE.U32 R34, R10, R20, R28 ;  /* 0x000000140a22e225 */ /* 0x000fe200078e001c */
[----:B------:R-:W-:-:S04]  /*07f0*/  LEA R2, R2, UR4, 0x2 ;  /* 0x0000000402027c11 */ /* 0x000fc8000f8e10ff */
[----:B------:R-:W1:Y:S01]  /*0800*/  @!P3 LDC.64 R8, c[0x0][0x268] ;  /* 0x00009a00ff08bb82 */ /* 0x000e620000000a00 */
[----:B------:R-:W-:Y:S01]  /*0810*/  @!P6 IADD3 R20, R35, R21, RZ ;  /* 0x000000152314e210 */ /* 0x000fe20007ffe0ff */
[----:B------:R4:W-:Y:S01]  /*0820*/  @P6 STS [R2], R31 ;  /* 0x0000001f02006388 */ /* 0x0009e20000000800 */
[C---:B--2---:R-:W-:Y:S02]  /*0830*/  @!P6 LEA R40, P0, R34.reuse, R18, 0x2 ;  /* 0x000000122228e211 */ /* 0x044fe400078010ff */
[----:B------:R-:W-:Y:S01]  /*0840*/  @!P3 SHF.R.S32.HI R21, RZ, 0x1f, R32 ;  /* 0x0000001fff15b819 */ /* 0x000fe20000011420 */
[-C--:B---3--:R-:W-:Y:S01]  /*0850*/  @!P5 IMAD R15, R15, R4.reuse, RZ ;  /* 0x000000040f0fd224 */ /* 0x088fe200078e02ff */
[----:B------:R-:W-:Y:S01]  /*0860*/  @!P6 LEA.HI.X R41, R34, R19, R20, 0x2, P0 ;  /* 0x000000132229e211 */ /* 0x000fe200000f1414 */
[----:B------:R-:W-:Y:S01]  /*0870*/  @!P5 IMAD.WIDE.U32 R42, R22, R4, R42 ;  /* 0x00000004162ad225 */ /* 0x000fe200078e002a */
[----:B------:R-:W2:Y:S01]  /*0880*/  @!P3 LDC.64 R18, c[0x0][0x250] ;  /* 0x00009400ff12bb82 */ /* 0x000ea20000000a00 */
[----:B------:R-:W-:-:S02]  /*0890*/  ISETP.GE.AND P0, PT, R26, R25, PT ;  /* 0x000000191a00720c */ /* 0x000fc40003f06270 */
[----:B------:R-:W-:Y:S01]  /*08a0*/  @!P5 IMAD R15, R22, R5, R15 ;  /* 0x00000005160fd224 */ /* 0x000fe200078e020f */
[----:B------:R-:W-:Y:S01]  /*08b0*/  @!PT LDS RZ, [RZ] ;  /* 0x00000000fffff984 */ /* 0x000fe20000000800 */
[----:B------:R-:W-:Y:S01]  /*08c0*/  @!PT LDS RZ, [RZ] ;  /* 0x00000000fffff984 */ /* 0x000fe20000000800 */
[----:B------:R-:W-:Y:S01]  /*08d0*/  @!PT LDS RZ, [RZ] ;  /* 0x00000000fffff984 */ /* 0x000fe20000000800 */
[----:B------:R2:W-:Y:S01]  /*08e0*/  @!P6 LDGSTS.E.LTC128B [R2], desc[UR38][R40.64] ;  /* 0x000000002802efae */ /* 0x0005e2000b921966 */
[----:B------:R-:W-:Y:S01]  /*08f0*/  ISETP.GE.AND P6, PT, R24, R25, PT ;  /* 0x000000191800720c */ /* 0x000fe20003fc6270 */
[----:B------:R-:W-:Y:S01]  /*0900*/  VIADD R22, R10, 0x60 ;  /* 0x000000600a167836 */ /* 0x000fe20000000000 */
[C---:B-----5:R-:W-:Y:S01]  /*0910*/  @!P5 LEA R34, P4, R42.reuse, R16, 0x2 ;  /* 0x000000102a22d211 */ /* 0x060fe200078810ff */
[----:B------:R-:W-:Y:S01]  /*0920*/  @!P5 IMAD.IADD R20, R43, 0x1, R15 ;  /* 0x000000012b14d824 */ /* 0x000fe200078e020f */
[----:B------:R-:W3:Y:S01]  /*0930*/  @!P2 LDC.64 R4, c[0x0][0x268] ;  /* 0x00009a00ff04ab82 */ /* 0x000ee20000000a00 */
[----:B------:R-:W-:Y:S01]  /*0940*/  @!P3 MOV R16, R28 ;  /* 0x0000001c0010b202 */ /* 0x000fe20000000f00 */
[----:B------:R5:W-:Y:S01]  /*0950*/  @P5 STS [R2+0x400], R23 ;  /* 0x0004001702005388 */ /* 0x000be20000000800 */
[----:B------:R-:W-:Y:S02]  /*0960*/  @!P2 SHF.R.S32.HI R15, RZ, 0x1f, R30 ;  /* 0x0000001fff0fa819 */ /* 0x000fe4000001141e */
[----:B------:R-:W-:Y:S01]  /*0970*/  @!P5 LEA.HI.X R35, R42, R17, R20, 0x2, P4 ;  /* 0x000000112a23d211 */ /* 0x000fe200020f1414 */
[----:B-1----:R-:W-:-:S02]  /*0980*/  @!P3 IMAD R21, R21, R8, RZ ;  /* 0x000000081515b224 */ /* 0x002fc400078e02ff */
[----:B------:R-:W-:Y:S02]  /*0990*/  @!P3 IMAD.MOV.U32 R17, RZ, RZ, R29 ;  /* 0x000000ffff11b224 */ /* 0x000fe400078e001d */
[C---:B------:R-:W-:Y:S01]  /*09a0*/  @!P3 IMAD R21, R32.reuse, R9, R21 ;  /* 0x000000092015b224 */ /* 0x040fe200078e0215 */
[----:B------:R-:W-:Y:S01]  /*09b0*/  @!PT LDS RZ, [RZ] ;  /* 0x00000000fffff984 */ /* 0x000fe20000000800 */
[----:B------:R-:W-:Y:S01]  /*09c0*/  @!PT LDS RZ, [RZ] ;  /* 0x00000000fffff984 */ /* 0x000fe20000000800 */
[----:B------:R-:W-:Y:S01]  /*09d0*/  @!PT LDS RZ, [RZ] ;  /* 0x00000000fffff984 */ /* 0x000fe20000000800 */
[----:B------:R1:W-:Y:S01]  /*09e0*/  @!P5 LDGSTS.E.LTC128B [R2+0x400], desc[UR38][R34.64] ;  /* 0x004000002202dfae */ /* 0x0003e2000b921966 */
[----:B------:R-:W-:Y:S01]  /*09f0*/  @!P3 IMAD.WIDE.U32 R32, R32, R8, R16 ;  /* 0x000000082020b225 */ /* 0x000fe200078e0010 */
[----:B------:R-:W-:Y:S01]  /*0a00*/  ISETP.GE.AND P5, PT, R22, R25, PT ;  /* 0x000000191600720c */ /* 0x000fe20003fa6270 */
[----:B------:R-:W1:Y:S02]  /*0a10*/  @!P2 LDC.64 R16, c[0x0][0x250] ;  /* 0x00009400ff10ab82 */ /* 0x000e640000000a00 */
[----:B------:R-:W-:Y:S02]  /*0a20*/  @!P3 IMAD.IADD R20, R33, 0x1, R21 ;  /* 0x000000012114b824 */ /* 0x000fe400078e0215 */
[----:B------:R-:W-:-:S02]  /*0a30*/  @!P2 IMAD.MOV.U32 R33, RZ, RZ, R29 ;  /* 0x000000ffff21a224 */ /* 0x000fc400078e001d */
[----:B----4-:R-:W-:Y:S02]  /*0a40*/  @P2 IMAD.MOV.U32 R31, RZ, RZ, -0x800000 ;  /* 0xff800000ff1f2424 */ /* 0x010fe400078e00ff */
[----:B------:R-:W4:Y:S01]  /*0a50*/  @!P0 LDC.64 R8, c[0x0][0x268] ;  /* 0x00009a00ff088b82 */ /* 0x000f220000000a00 */
[C---:B--2---:R-:W-:Y:S01]  /*0a60*/  @!P3 LEA R40, P4, R32.reuse, R18, 0x2 ;  /* 0x000000122028b211 */ /* 0x044fe200078810ff */
[----:B---3--:R-:W-:Y:S02]  /*0a70*/  @!P2 IMAD R15, R15, R4, RZ ;  /* 0x000000040f0fa224 */ /* 0x008fe400078e02ff */
[----:B------:R-:W-:Y:S01]  /*0a80*/  @!P5 MOV R43, R29 ;  /* 0x0000001d002bd202 */ /* 0x000fe20000000f00 */
[----:B------:R-:W-:Y:S01]  /*0a90*/  @!P5 IMAD.MOV.U32 R42, RZ, RZ, R28 ;  /* 0x000000ffff2ad224 */ /* 0x000fe200078e001c */
[----:B------:R-:W-:Y:S01]  /*0aa0*/  @!P3 LEA.HI.X R41, R32, R19, R20, 0x2, P4 ;  /* 0x000000132029b211 */ /* 0x000fe200020f1414 */
[----:B------:R-:W-:Y:S01]  /*0ab0*/  @!P2 IMAD R19, R30, R5, R15 ;  /* 0x000000051e13a224 */ /* 0x000fe200078e020f */
[----:B------:R-:W2:Y:S01]  /*0ac0*/  @!P0 LDC.64 R20, c[0x0][0x250] ;  /* 0x00009400ff148b82 */ /* 0x000ea20000000a00 */
[----:B------:R-:W-:-:S02]  /*0ad0*/  @!P2 MOV R32, R28 ;  /* 0x0000001c0020a202 */ /* 0x000fc40000000f00 */
[----:B-----5:R-:W-:Y:S02]  /*0ae0*/  @P3 MOV R23, 0xff800000 ;  /* 0xff80000000173802 */ /* 0x020fe40000000f00 */
[----:B------:R-:W-:Y:S01]  /*0af0*/  @!P0 SHF.R.S32.HI R15, RZ, 0x1f, R26 ;  /* 0x0000001fff0f8819 */ /* 0x000fe2000001141a */
[----:B------:R-:W-:Y:S02]  /*0b00*/  @!P2 IMAD.WIDE.U32 R32, R30, R4, R32 ;  /* 0x000000041e20a225 */ /* 0x000fe400078e0020 */
[----:B------:R3:W-:Y:S01]  /*0b10*/  @P3 STS [R2+0x800], R23 ;  /* 0x0008001702003388 */ /* 0x0007e20000000800 */
[----:B------:R-:W5:Y:S02]  /*0b20*/  @!P6 LDC.64 R4, c[0x0][0x268] ;  /* 0x00009a00ff04eb82 */ /* 0x000f640000000a00 */
[----:B------:R-:W-:Y:S01]  /*0b30*/  @!P2 IADD3 R30, R33, R19, RZ ;  /* 0x00000013211ea210 */ /* 0x000fe20007ffe0ff */
[----:B------:R-:W-:Y:S01]  /*0b40*/  @!PT LDS RZ, [RZ] ;  /* 0x00000000fffff984 */ /* 0x000fe20000000800 */
[----:B------:R-:W-:Y:S01]  /*0b50*/  @!PT LDS RZ, [RZ] ;  /* 0x00000000fffff984 */ /* 0x000fe20000000800 */
[----:B------:R-:W-:Y:S01]  /*0b60*/  @!PT LDS RZ, [RZ] ;  /* 0x00000000fffff984 */ /* 0x000fe20000000800 */
[----:B------:R-:W-:Y:S01]  /*0b70*/  @!P3 LDGSTS.E.LTC128B [R2+0x800], desc[UR38][R40.64] ;  /* 0x008000002802bfae */ /* 0x000fe2000b921966 */
[----:B-1----:R-:W-:Y:S01]  /*0b80*/  @!P2 LEA R34, P3, R32, R16, 0x2 ;  /* 0x000000102022a211 */ /* 0x002fe200078610ff */
[----:B------:R-:W-:-:S02]  /*0b90*/  @!P0 IMAD.MOV.U32 R33, RZ, RZ, R29 ;  /* 0x000000ffff218224 */ /* 0x000fc400078e001d */
[-C--:B----4-:R-:W-:Y:S01]  /*0ba0*/  @!P0 IMAD R15, R15, R8.reuse, RZ ;  /* 0x000000080f0f8224 */ /* 0x090fe200078e02ff */
[----:B------:R-:W-:Y:S01]  /*0bb0*/  @!P2 LEA.HI.X R35, R32, R17, R30, 0x2, P3 ;  /* 0x000000112023a211 */ /* 0x000fe200018f141e */
[----:B------:R-:W-:Y:S01]  /*0bc0*/  @!P0 IMAD.MOV.U32 R32, RZ, RZ, R28 ;  /* 0x000000ffff208224 */ /* 0x000fe200078e001c */
[----:B------:R-:W1:Y:S01]  /*0bd0*/  @!P5 LDC.64 R18, c[0x0][0x268] ;  /* 0x00009a00ff12db82 */ /* 0x000e620000000a00 */
[C---:B------:R-:W-:Y:S01]  /*0be0*/  @!P0 IMAD R9, R26.reuse, R9, R15 ;  /* 0x000000091a098224 */ /* 0x040fe200078e020f */
[----:B------:R4:W-:Y:S01]  /*0bf0*/  @P2 STS [R2+0xc00], R31 ;  /* 0x000c001f02002388 */ /* 0x0009e20000000800 */
[----:B------:R-:W-:Y:S01]  /*0c00*/  @!P0 IMAD.WIDE.U32 R32, R26, R8, R32 ;  /* 0x000000081a208225 */ /* 0x000fe200078e0020 */
[----:B------:R-:W-:Y:S02]  /*0c10*/  IADD3 R30, R10, 0x70, RZ ;  /* 0x000000700a1e7810 */ /* 0x000fe40007ffe0ff */
[----:B------:R-:W-:Y:S01]  /*0c20*/  @!PT LDS RZ, [RZ] ;  /* 0x00000000fffff984 */ /* 0x000fe20000000800 */
[----:B------:R-:W-:Y:S01]  /*0c30*/  @!PT LDS RZ, [RZ] ;  /* 0x00000000fffff984 */ /* 0x000fe20000000800 */
[----:B------:R-:W-:Y:S01]  /*0c40*/  @!PT LDS RZ, [RZ] ;  /* 0x00000000fffff984 */ /* 0x000fe20000000800 */
[----:B------:R4:W-:Y:S01]  /*0c50*/  @!P2 LDGSTS.E.LTC128B [R2+0xc00], desc[UR38][R34.64] ;  /* 0x00c000002202afae */ /* 0x0009e2000b921966 */
[----:B------:R-:W-:Y:S01]  /*0c60*/  @!P0 IMAD.IADD R26, R33, 0x1, R9 ;  /* 0x00000001211a8824 */ /* 0x000fe200078e0209 */
[----:B------:R-:W4:Y:S01]  /*0c70*/  @!P6 LDC.64 R16, c[0x0][0x250] ;  /* 0x00009400ff10eb82 */ /* 0x000f220000000a00 */
[----:B--2---:R-:W-:Y:S01]  /*0c80*/  @!P0 LEA R20, P2, R32, R20, 0x2 ;  /* 0x0000001420148211 */ /* 0x004fe200078410ff */
[----:B------:R-:W-:Y:S01]  /*0c90*/  @P0 IMAD.MOV.U32 R15, RZ, RZ, -0x800000 ;  /* 0xff800000ff0f0424 */ /* 0x000fe200078e00ff */
[----:B------:R-:W-:Y:S01]  /*0ca0*/  ISETP.GE.AND P4, PT, R30, R25, PT ;  /* 0x000000191e00720c */ /* 0x000fe20003f86270 */
[----:B------:R-:W-:Y:S01]  /*0cb0*/  @P5 IMAD.MOV.U32 R33, RZ, RZ, -0x800000 ;  /* 0xff800000ff215424 */ /* 0x000fe200078e00ff */
[----:B------:R-:W-:Y:S01]  /*0cc0*/  @!P0 LEA.HI.X R21, R32, R21, R26, 0x2, P2 ;  /* 0x0000001520158211 */ /* 0x000fe200010f141a */
[C---:B------:R-:W-:Y:S01]  /*0cd0*/  VIADD R26, R10.reuse, 0x90 ;  /* 0x000000900a1a7836 */ /* 0x040fe20000000000 */
[----:B------:R-:W-:Y:S01]  /*0ce0*/  IADD3 R32, R10, 0x80, RZ ;  /* 0x000000800a207810 */ /* 0x000fe20007ffe0ff */
[----:B------:R-:W2:Y:S01]  /*0cf0*/  @!P5 LDC.64 R8, c[0x0][0x250] ;  /* 0x00009400ff08db82 */ /* 0x000ea20000000a00 */
[----:B---3--:R-:W-:Y:S01]  /*0d00*/  @!P6 SHF.R.S32.HI R23, RZ, 0x1f, R24 ;  /* 0x0000001fff17e819 */ /* 0x008fe20000011418 */
[----:B------:R3:W-:Y:S01]  /*0d10*/  @P0 STS [R2+0x1000], R15 ;  /* 0x0010000f02000388 */ /* 0x0007e20000000800 */
[----:B------:R-:W-:-:S03]  /*0d20*/  ISETP.GE.AND P3, PT, R32, R25, PT ;  /* 0x000000192000720c */ /* 0x000fc60003f66270 */
[----:B-----5:R-:W-:Y:S01]  /*0d30*/  @!P6 IMAD R23, R23, R4, RZ ;  /* 0x000000041717e224 */ /* 0x020fe200078e02ff */
[----:B------:R-:W-:Y:S01]  /*0d40*/  @!PT LDS RZ, [RZ] ;  /* 0x00000000fffff984 */ /* 0x000fe20000000800 */
[----:B------:R-:W-:Y:S01]  /*0d50*/  @!PT LDS RZ, [RZ] ;  /* 0x00000000fffff984 */ /* 0x000fe20000000800 */
[----:B------:R-:W-:Y:S01]  /*0d60*/  @!PT LDS RZ, [RZ] ;  /* 0x00000000fffff984 */ /* 0x000fe20000000800 */
[----:B------:R5:W-:Y:S01]  /*0d70*/  @!P0 LDGSTS.E.LTC128B [R2+0x1000], desc[UR38][R20.64] ;  /* 0x0100000014028fae */ /* 0x000be2000b921966 */
[----:B-1----:R-:W-:Y:S01]  /*0d80*/  @!P5 IMAD.WIDE.U32 R42, R22, R18, R42 ;  /* 0x00000012162ad225 */ /* 0x002fe200078e002a */
[----:B----4-:R-:W-:-:S03]  /*0d90*/  @!P5 SHF.R.S32.HI R31, RZ, 0x1f, R22 ;  /* 0x0000001fff1fd819 */ /* 0x010fc60000011416 */
[----:B------:R-:W-:Y:S02]  /*0da0*/  @!P6 IMAD R23, R24, R5, R23 ;  /* 0x000000051817e224 */ /* 0x000fe400078e0217 */
[----:B------:R-:W-:Y:S02]  /*0db0*/  @!P5 IMAD R31, R31, R18, RZ ;  /* 0x000000121f1fd224 */ /* 0x000fe400078e02ff */
[----:B------:R-:W-:Y:S02]  /*0dc0*/  @!P6 IMAD.MOV.U32 R34, RZ, RZ, R28 ;  /* 0x000000ffff22e224 */ /* 0x000fe400078e001c */
[----:B------:R-:W-:Y:S02]  /*0dd0*/  @!P6 IMAD.MOV.U32 R35, RZ, RZ, R29 ;  /* 0x000000ffff23e224 */ /* 0x000fe400078e001d */
[----:B------:R-:W-:Y:S01]  /*0de0*/  @!P5 IMAD R19, R22, R19, R31 ;  /* 0x000000131613d224 */ /* 0x000fe200078e021f */
[----:B------:R-:W-:Y:S01]  /*0df0*/  @!P3 SHF.R.S32.HI R31, RZ, 0x1f, R32 ;  /* 0x0000001fff1fb819 */ /* 0x000fe20000011420 */
[----:B------:R-:W-:Y:S01]  /*0e00*/  @!P6 IMAD.WIDE.U32 R34, R24, R4, R34 ;  /* 0x000000041822e225 */ /* 0x000fe200078e0022 */
[C---:B------:R-:W-:Y:S01]  /*0e10*/  IADD3 R22, R10.reuse, 0xa0, RZ ;  /* 0x000000a00a167810 */ /* 0x040fe20007ffe0ff */
[----:B------:R-:W1:Y:S01]  /*0e20*/  @!P4 LDC.64 R4, c[0x0][0x268] ;  /* 0x00009a00ff04cb82 */ /* 0x000e620000000a00 */
[----:B------:R-:W-:Y:S01]  /*0e30*/  @!P5 IADD3 R19, R43, R19, RZ ;  /* 0x000000132b13d210 */ /* 0x000fe20007ffe0ff */
[----:B------:R-:W-:Y:S01]  /*0e40*/  VIADD R24, R10, 0xb0 ;  /* 0x000000b00a187836 */ /* 0x000fe20000000000 */
[----:B------:R-:W-:-:S02]  /*0e50*/  @!P6 IADD3 R23, R35, R23, RZ ;  /* 0x000000172317e210 */ /* 0x000fc40007ffe0ff */
[C---:B------:R-:W-:Y:S02]  /*0e60*/  @!P6 LEA R40, P0, R34.reuse, R16, 0x2 ;  /* 0x000000102228e211 */ /* 0x040fe400078010ff */
[----:B---3--:R-:W-:Y:S01]  /*0e70*/  @!P4 SHF.R.S32.HI R15, RZ, 0x1f, R30 ;  /* 0x0000001fff0fc819 */ /* 0x008fe2000001141e */
[----:B-----5:R-:W3:Y:S01]  /*0e80*/  @!P3 LDC.64 R20, c[0x0][0x268] ;  /* 0x00009a00ff14bb82 */ /* 0x020ee20000000a00 */
[----:B------:R-:W-:Y:S01]  /*0e90*/  @!P6 LEA.HI.X R41, R34, R17, R23, 0x2, P0 ;  /* 0x000000112229e211 */ /* 0x000fe200000f1417 */
[----:B------:R-:W-:Y:S01]  /*0ea0*/  @P6 IMAD.MOV.U32 R23, RZ, RZ, -0x800000 ;  /* 0xff800000ff176424 */ /* 0x000fe200078e00ff */
[----:B--2---:R-:W-:Y:S02]  /*0eb0*/  @!P5 LEA R34, P2, R42, R8, 0x2 ;  /* 0x000000082a22d211 */ /* 0x004fe400078410ff */
[----:B------:R-:W-:Y:S02]  /*0ec0*/  ISETP.GE.AND P0, PT, R26, R25, PT ;  /* 0x000000191a00720c */ /* 0x000fe40003f06270 */
[----:B------:R-:W-:Y:S01]  /*0ed0*/  @!P5 LEA.HI.X R35, R42, R9, R19, 0x2, P2 ;  /* 0x000000092a23d211 */ /* 0x000fe200010f1413 */
[----:B------:R2:W-:Y:S01]  /*0ee0*/  @P6 STS [R2+0x1400], R23 ;  /* 0x0014001702006388 */ /* 0x0005e20000000800 */
[----:B------:R-:W4:Y:S03]  /*0ef0*/  @!P4 LDC.64 R18, c[0x0][0x250] ;  /* 0x00009400ff12cb82 */ /* 0x000f260000000a00 */
[----:B------:R-:W-:Y:S01]  /*0f00*/  @!PT LDS RZ, [RZ] ;  /* 0x00000000fffff984 */ /* 0x000fe20000000800 */
[----:B------:R-:W-:Y:S01]  /*0f10*/  @!PT LDS RZ, [RZ] ;  /* 0x00000000fffff984 */ /* 0x000fe20000000800 */
[----:B------:R-:W-:Y:S01]  /*0f20*/  @!PT LDS RZ, [RZ] ;  /* 0x00000000fffff984 */ /* 0x000fe20000000800 */
[----:B------:R5:W-:Y:S01]  /*0f30*/  @!P6 LDGSTS.E.LTC128B [R2+0x1400], desc[UR38][R40.64] ;  /* 0x014000002802efae */ /* 0x000be2000b921966 */
[----:B------:R-:W-:Y:S01]  /*0f40*/  ISETP.GE.AND P6, PT, R22, R25, PT ;  /* 0x000000191600720c */ /* 0x000fe20003fc6270 */
[----:B-1----:R-:W-:-:S03]  /*0f50*/  @!P4 IMAD R15, R15, R4, RZ ;  /* 0x000000040f0fc224 */ /* 0x002fc600078e02ff */
[----:B------:R-:W1:Y:S01]  /*0f60*/  @!P3 LDC.64 R8, c[0x0][0x250] ;  /* 0x00009400ff08bb82 */ /* 0x000e620000000a00 */
[----:B------:R4:W-:Y:S01]  /*0f70*/  @P5 STS [R2+0x1800], R33 ;  /* 0x0018002102005388 */ /* 0x0009e20000000800 */
[----:B------:R-:W-:-:S03]  /*0f80*/  @!P4 IMAD R15, R30, R5, R15 ;  /* 0x000000051e0fc224 */ /* 0x000fc600078e020f */
[----:B------:R-:W-:Y:S01]  /*0f90*/  @!PT LDS RZ, [RZ] ;  /* 0x00000000fffff984 */ /* 0x000fe20000000800 */
[----:B------:R-:W-:Y:S01]  /*0fa0*/  @!PT LDS RZ, [RZ] ;  /* 0x00000000fffff984 */ /* 0x000fe20000000800 */
[----:B------:R-:W-:Y:S01]  /*0fb0*/  @!PT LDS RZ, [RZ] ;  /* 0x00000000fffff984 */ /* 0x000fe20000000800 */
[----:B------:R4:W-:Y:S01]  /*0fc0*/  @!P5 LDGSTS.E.LTC128B [R2+0x1800], desc[UR38][R34.64] ;  /* 0x018000002202dfae */ /* 0x0009e2000b921966 */
[----:B------:R-:W-:Y:S01]  /*0fd0*/  ISETP.GE.AND P5, PT, R24, R25, PT ;  /* 0x000000191800720c */ /* 0x000fe20003fa6270 */
[----:B---3--:R-:W-:Y:S01]  /*0fe0*/  @!P3 IMAD R5, R31, R20, RZ ;  /* 0x000000141f05b224 */ /* 0x008fe200078e02ff */
[----:B------:R-:W3:Y:S01]  /*0ff0*/  @!P0 LDC.64 R16, c[0x0][0x268] ;  /* 0x00009a00ff108b82 */ /* 0x000ee20000000a00 */
[----:B------:R-:W-:Y:S01]  /*1000*/  @!P4 IMAD.WIDE.U32 R30, R30, R4, R28 ;  /* 0x000000041e1ec225 */ /* 0x000fe200078e001c */
[----:B------:R-:W-:-:S03]  /*1010*/  @!P6 MOV R45, R29 ;  /* 0x0000001d002de202 */ /* 0x000fc60000000f00 */
[C---:B------:R-:W-:Y:S02]  /*1020*/  @!P3 IMAD R21, R32.reuse, R21, R5 ;  /* 0x000000152015b224 */ /* 0x040fe400078e0205 */
[----:B------:R-:W-:Y:S01]  /*1030*/  @!P4 IMAD.IADD R31, R31, 0x1, R15 ;  /* 0x000000011f1fc824 */ /* 0x000fe200078e020f */
[----:B------:R-:W1:Y:S01]  /*1040*/  @!P0 LDC.64 R4, c[0x0][0x250] ;  /* 0x00009400ff048b82 */ /* 0x000e620000000a00 */
[----:B------:R-:W-:Y:S01]  /*1050*/  @!P0 SHF.R.S32.HI R15, RZ, 0x1f, R26 ;  /* 0x0000001fff0f8819 */ /* 0x000fe2000001141a */
[--C-:B------:R-:W-:Y:S01]  /*1060*/  @!P6 IMAD.MOV.U32 R44, RZ, RZ, R28.reuse ;  /* 0x000000ffff2ce224 */ /* 0x100fe200078e001c */
[----:B--2---:R-:W-:Y:S02]  /*1070*/  @P4 MOV R23, 0xff800000 ;  /* 0xff80000000174802 */ /* 0x004fe40000000f00 */
[----:B-----5:R-:W-:Y:S01]  /*1080*/  @!P5 MOV R41, R29 ;  /* 0x0000001d0029d202 */ /* 0x020fe20000000f00 */
[--C-:B------:R-:W-:Y:S02]  /*1090*/  @!P5 IMAD.MOV.U32 R40, RZ, RZ, R28.reuse ;  /* 0x000000ffff28d224 */ /* 0x100fe400078e001c */
[----:B------:R2:W-:Y:S01]  /*10a0*/  @P4 STS [R2+0x1c00], R23 ;  /* 0x001c001702004388 */ /* 0x0005e20000000800 */
[----:B----4-:R-:W-:-:S04]  /*10b0*/  @!P3 IMAD.WIDE.U32 R32, R32, R20, R28 ;  /* 0x000000142020b225 */ /* 0x010fc800078e001c */
[----:B------:R-:W-:Y:S01]  /*10c0*/  @!P3 IMAD.IADD R21, R33, 0x1, R21 ;  /* 0x000000012115b824 */ /* 0x000fe200078e0215 */
[C---:B------:R-:W-:Y:S01]  /*10d0*/  @!P4 LEA R34, P2, R30.reuse, R18, 0x2 ;  /* 0x000000121e22c211 */ /* 0x040fe200078410ff */
[----:B---3--:R-:W-:Y:S02]  /*10e0*/  @!P0 IMAD R15, R15, R16, RZ ;  /* 0x000000100f0f8224 */ /* 0x008fe400078e02ff */
[----:B------:R-:W-:Y:S01]  /*10f0*/  @!P0 IMAD.MOV.U32 R33, RZ, RZ, R29 ;  /* 0x000000ffff218224 */ /* 0x000fe200078e001d */
[----:B------:R-:W-:Y:S01]  /*1100*/  @!P4 LEA.HI.X R35, R30, R19, R31, 0x2, P2 ;  /* 0x000000131e23c211 */ /* 0x000fe200010f141f */
[----:B------:R-:W-:Y:S01]  /*1110*/  @!P0 IMAD R15, R26, R17, R15 ;  /* 0x000000111a0f8224 */ /* 0x000fe200078e020f */
[C---:B-1----:R-:W-:Y:S01]  /*1120*/  @!P3 LEA R20, P2, R32.reuse, R8, 0x2 ;  /* 0x000000082014b211 */ /* 0x042fe200078410ff */
[----:B------:R-:W1:Y:S01]  /*1130*/  @!P6 LDC.64 R18, c[0x0][0x268] ;  /* 0x00009a00ff12eb82 */ /* 0x000e620000000a00 */
[----:B------:R-:W-:Y:S01]  /*1140*/  @P3 MOV R31, 0xff800000 ;  /* 0xff800000001f3802 */ /* 0x000fe20000000f00 */
[----:B------:R-:W-:Y:S01]  /*1150*/  @!PT LDS RZ, [RZ] ;  /* 0x00000000fffff984 */ /* 0x000fe20000000800 */
[----:B------:R-:W-:Y:S01]  /*1160*/  @!PT LDS RZ, [RZ] ;  /* 0x00000000fffff984 */ /* 0x000fe20000000800 */
[----:B------:R-:W-:Y:S01]  /*1170*/  @!PT LDS RZ, [RZ] ;  /* 0x00000000fffff984 */ /* 0x000fe20000000800 */
[----:B------:R-:W-:Y:S01]  /*1180*/  @!P4 LDGSTS.E.LTC128B [R2+0x1c00], desc[UR38][R34.64] ;  /* 0x01c000002202cfae */ /* 0x000fe2000b921966 */
[----:B------:R-:W-:-:S02]  /*1190*/  @!P3 LEA.HI.X R21, R32, R9, R21, 0x2, P2 ;  /* 0x000000092015b211 */ /* 0x000fc400010f1415 */
[----:B------:R-:W-:Y:S01]  /*11a0*/  @!P0 MOV R32, R28 ;  /* 0x0000001c00208202 */ /* 0x000fe20000000f00 */
[----:B------:R3:W-:Y:S02]  /*11b0*/  @P3 STS [R2+0x2000], R31 ;  /* 0x0020001f02003388 */ /* 0x0007e40000000800 */
[----:B------:R-:W4:Y:S02]  /*11c0*/  @!P5 LDC.64 R8, c[0x0][0x268] ;  /* 0x00009a00ff08db82 */ /* 0x000f240000000a00 */
[----:B------:R-:W-:Y:S01]  /*11d0*/  @!P0 IMAD.WIDE.U32 R32, R26, R16, R32 ;  /* 0x000000101a208225 */ /* 0x000fe200078e0020 */
[----:B------:R-:W-:Y:S01]  /*11e0*/  IADD3 R26, R10, 0xc0, RZ ;  /* 0x000000c00a1a7810 */ /* 0x000fe20007ffe0ff */
[----:B------:R-:W-:Y:S01]  /*11f0*/  @!PT LDS RZ, [RZ] ;  /* 0x00000000fffff984 */ /* 0x000fe20000000800 */
[----:B------:R-:W-:Y:S01]  /*1200*/  @!PT LDS RZ, [RZ] ;  /* 0x00000000fffff984 */ /* 0x000fe20000000800 */
[----:B------:R-:W-:Y:S01]  /*1210*/  @!PT LDS RZ, [RZ] ;  /* 0x00000000fffff984 */ /* 0x000fe20000000800 */
[----:B------:R5:W-:Y:S01]  /*1220*/  @!P3 LDGSTS.E.LTC128B [R2+0x2000], desc[UR38][R20.64] ;  /* 0x020000001402bfae */ /* 0x000be2000b921966 */
[----:B--2---:R-:W-:Y:S01]  /*1230*/  @P0 MOV R23, 0xff800000 ;  /* 0xff80000000170802 */ /* 0x004fe20000000f00 */
[----:B------:R-:W-:Y:S01]  /*1240*/  @!P0 IMAD.IADD R30, R33, 0x1, R15 ;  /* 0x00000001211e8824 */ /* 0x000fe200078e020f */
[----:B------:R-:W-:Y:S01]  /*1250*/  @!P0 LEA R46, P2, R32, R4, 0x2 ;  /* 0x00000004202e8211 */ /* 0x000fe200078410ff */
[----:B------:R-:W2:Y:S01]  /*1260*/  @!P6 LDC.64 R16, c[0x0][0x250] ;  /* 0x00009400ff10eb82 */ /* 0x000ea20000000a00 */
[----:B------:R-:W-:Y:S01]  /*1270*/  ISETP.GE.AND P4, PT, R26, R25, PT ;  /* 0x000000191a00720c */ /* 0x000fe20003f86270 */
[----:B------:R2:W-:Y:S01]  /*1280*/  @P0 STS [R2+0x2400], R23 ;  /* 0x0024001702000388 */ /* 0x0005e20000000800 */
[----:B------:R-:W-:Y:S01]  /*1290*/  @!P0 LEA.HI.X R47, R32, R5, R30, 0x2, P2 ;  /* 0x00000005202f8211 */ /* 0x000fe200010f141e */
[----:B------:R-:W-:Y:S01]  /*12a0*/  VIADD R32, R10, 0xd0 ;  /* 0x000000d00a207836 */ /* 0x000fe20000000000 */
[----:B------:R-:W-:-:S02]  /*12b0*/  @!P6 SHF.R.S32.HI R15, RZ, 0x1f, R22 ;  /* 0x0000001fff0fe819 */ /* 0x000fc40000011416 */
[----:B------:R-:W-:Y:S01]  /*12c0*/  IADD3 R30, R10, 0xe0, RZ ;  /* 0x000000e00a1e7810 */ /* 0x000fe20007ffe0ff */
[----:B------:R-:W2:Y:S01]  /*12d0*/  @!P5 LDC.64 R4, c[0x0][0x250] ;  /* 0x00009400ff04db82 */ /* 0x000ea20000000a00 */
[-C--:B------:R-:W-:Y:S01]  /*12e0*/  ISETP.GE.AND P3, PT, R32, R25.reuse, PT ;  /* 0x000000192000720c */ /* 0x080fe20003f66270 */
[----:B-1----:R-:W-:Y:S01]  /*12f0*/  @!P6 IMAD.WIDE.U32 R44, R22, R18, R44 ;  /* 0x00000012162ce225 */ /* 0x002fe200078e002c */
[----:B------:R-:W-:Y:S01]  /*1300*/  ISETP.GE.AND P2, PT, R30, R25, PT ;  /* 0x000000191e00720c */ /* 0x000fe20003f46270 */
[----:B------:R-:W-:Y:S01]  /*1310*/  @!PT LDS RZ, [RZ] ;  /* 0x00000000fffff984 */ /* 0x000fe20000000800 */
[----:B------:R-:W-:Y:S01]  /*1320*/  @!PT LDS RZ, [RZ] ;  /* 0x00000000fffff984 */ /* 0x000fe20000000800 */
[----:B------:R-:W-:Y:S01]  /*1330*/  @!PT LDS RZ, [RZ] ;  /* 0x00000000fffff984 */ /* 0x000fe20000000800 */
[----:B------:R-:W-:Y:S02]  /*1340*/  @!P0 LDGSTS.E.LTC128B [R2+0x2400], desc[UR38][R46.64] ;  /* 0x024000002e028fae */ /* 0x000fe4000b921966 */
[----:B------:R-:W-:Y:S02]  /*1350*/  @P4 IMAD.MOV.U32 R33, RZ, RZ, -0x800000 ;  /* 0xff800000ff214424 */ /* 0x000fe400078e00ff */
[----:B----4-:R-:W-:-:S04]  /*1360*/  @!P5 IMAD.WIDE.U32 R40, R24, R8, R40 ;  /* 0x000000081828d225 */ /* 0x010fc800078e0028 */
[----:B---3--:R-:W-:Y:S02]  /*1370*/  @P5 IMAD.MOV.U32 R31, RZ, RZ, -0x800000 ;  /* 0xff800000ff1f5424 */ /* 0x008fe400078e00ff */
[----:B------:R-:W-:Y:S01]  /*1380*/  @!P3 SHF.R.S32.HI R37, RZ, 0x1f, R32 ;  /* 0x0000001fff25b819 */ /* 0x000fe20000011420 */
[----:B-----5:R-:W-:Y:S01]  /*1390*/  @!P6 IMAD R20, R15, R18, RZ ;  /* 0x000000120f14e224 */ /* 0x020fe200078e02ff */
[----:B------:R-:W-:Y:S02]  /*13a0*/  @!P5 SHF.R.S32.HI R15, RZ, 0x1f, R24 ;  /* 0x0000001fff0fd819 */ /* 0x000fe40000011418 */
[----:B--2---:R-:W-:Y:S01]  /*13b0*/  @!P6 LEA R42, P0, R44, R16, 0x2 ;  /* 0x000000102c2ae211 */ /* 0x004fe200078010ff */
[----:B------:R-:W-:Y:S02]  /*13c0*/  @!P6 IMAD R19, R22, R19, R20 ;  /* 0x000000131613e224 */ /* 0x000fe400078e0214 */
[----:B------:R-:W-:Y:S01]  /*13d0*/  @!P5 IMAD R15, R15, R8, RZ ;  /* 0x000000080f0fd224 */ /* 0x000fe200078e02ff */
[----:B------:R-:W1:Y:S02]  /*13e0*/  @!P4 LDC.64 R22, c[0x0][0x268] ;  /* 0x00009a00ff16cb82 */ /* 0x000e640000000a00 */
[----:B------:R-:W-:Y:S01]  /*13f0*/  @!P6 IADD3 R34, R45, R19, RZ ;  /* 0x000000132d22e210 */ /* 0x000fe20007ffe0ff */
[----:B------:R-:W-:-:S02]  /*1400*/  @!P5 IMAD R20, R24, R9, R15 ;  /* 0x000000091814d224 */ /* 0x000fc400078e020f */
[----:B------:R-:W-:Y:S01]  /*1410*/  @P6 IMAD.MOV.U32 R15, RZ, RZ, -0x800000 ;  /* 0xff800000ff0f6424 */ /* 0x000fe200078e00ff */
[----:B------:R-:W-:Y:S02]  /*1420*/  @!P6 LEA.HI.X R43, R44, R17, R34, 0x2, P0 ;  /* 0x000000112c2be211 */ /* 0x000fe400000f1422 */
[----:B------:R-:W2:Y:S01]  /*1430*/  @!P3 LDC.64 R18, c[0x0][0x268] ;  /* 0x00009a00ff12bb82 */ /* 0x000ea20000000a00 */
[----:B------:R-:W-:Y:S01]  /*1440*/  @!P5 IADD3 R16, R41, R20, RZ ;  /* 0x000000142910d210 */ /* 0x000fe20007ffe0ff */
[----:B------:R1:W-:Y:S01]  /*1450*/  @P6 STS [R2+0x2800], R15 ;  /* 0x0028000f02006388 */ /* 0x0003e20000000800 */
[C---:B------:R-:W-:Y:S02]  /*1460*/  @!P5 LEA R34, P0, R40.reuse, R4, 0x2 ;  /* 0x000000042822d211 */ /* 0x040fe400078010ff */
[----:B------:R-:W-:Y:S01]  /*1470*/  @!P4 SHF.R.S32.HI R41, RZ, 0x1f, R26 ;  /* 0x0000001fff29c819 */ /* 0x000fe2000001141a */
[----:B------:R-:W-:Y:S01]  /*1480*/  @!PT LDS RZ, [RZ] ;  /* 0x00000000fffff984 */ /* 0x000fe20000000800 */
[----:B------:R-:W-:Y:S01]  /*1490*/  @!PT LDS RZ, [RZ] ;  /* 0x00000000fffff984 */ /* 0x000fe20000000800 */
[----:B------:R-:W-:Y:S01]  /*14a0*/  @!PT LDS RZ, [RZ] ;  /* 0x00000000fffff984 */ /* 0x000fe20000000800 */
[----:B------:R3:W-:Y:S01]  /*14b0*/  @!P6 LDGSTS.E.LTC128B [R2+0x2800], desc[UR38][R42.64] ;  /* 0x028000002a02efae */ /* 0x0007e2000b921966 */
[----:B------:R-:W-:Y:S01]  /*14c0*/  @!P5 LEA.HI.X R35, R40, R5, R16, 0x2, P0 ;  /* 0x000000052823d211 */ /* 0x000fe200000f1410 */
[----:B------:R-:W4:Y:S02]  /*14d0*/  @!P2 LDC.64 R8, c[0x0][0x268] ;  /* 0x00009a00ff08ab82 */ /* 0x000f240000000a00 */
[----:B------:R5:W-:Y:S04]  /*14e0*/  @P5 STS [R2+0x2c00], R31 ;  /* 0x002c001f02005388 */ /* 0x000be80000000800 */
[----:B------:R-:W-:Y:S01]  /*14f0*/  @!PT LDS RZ, [RZ] ;  /* 0x00000000fffff984 */ /* 0x000fe20000000800 */
[----:B------:R-:W-:Y:S01]  /*1500*/  @!PT LDS RZ, [RZ] ;  /* 0x00000000fffff984 */ /* 0x000fe20000000800 */
[----:B------:R-:W-:Y:S01]  /*1510*/  @!PT LDS RZ, [RZ] ;  /* 0x00000000fffff984 */ /* 0x000fe20000000800 */
[----:B------:R1:W-:Y:S02]  /*1520*/  @!P5 LDGSTS.E.LTC128B [R2+0x2c00], desc[UR38][R34.64] ;  /* 0x02c000002202dfae */ /* 0x0003e4000b921966 */
[----:B------:R-:W5:Y:S02]  /*1530*/  @!P4 LDC.64 R20, c[0x0][0x250] ;  /* 0x00009400ff14cb82 */ /* 0x000f640000000a00 */
[----:B------:R1:W-:Y:S06]  /*1540*/  @P4 STS [R2+0x3000], R33 ;  /* 0x0030002102004388 */ /* 0x0003ec0000000800 */
[----:B------:R-:W4:Y:S01]  /*1550*/  @!P3 LDC.64 R16, c[0x0][0x250] ;  /* 0x00009400ff10bb82 */ /* 0x000f220000000a00 */
[----:B--2---:R-:W-:-:S02]  /*1560*/  @!P3 IMAD R37, R37, R18, RZ ;  /* 0x000000122525b224 */ /* 0x004fc400078e02ff */
[----:B-1----:R-:W-:Y:S01]  /*1570*/  @!P4 IMAD R15, R41, R22, RZ ;  /* 0x00000016290fc224 */ /* 0x002fe200078e02ff */
[----:B------:R-:W-:Y:S01]  /*1580*/  @!P2 SHF.R.S32.HI R41, RZ, 0x1f, R30 ;  /* 0x0000001fff29a819 */ /* 0x000fe2000001141e */
[----:B------:R-:W-:Y:S02]  /*1590*/  @!P3 IMAD R19, R32, R19, R37 ;  /* 0x000000132013b224 */ /* 0x000fe400078e0225 */
[C---:B------:R-:W-:Y:S01]  /*15a0*/  @!P4 IMAD R15, R26.reuse, R23, R15 ;  /* 0x000000171a0fc224 */ /* 0x040fe200078e020f */
[----:B------:R-:W1:Y:S01]  /*15b0*/  @!P2 LDC.64 R4, c[0x0][0x250] ;  /* 0x00009400ff04ab82 */ /* 0x000e620000000a00 */
[----:B---3--:R-:W-:Y:S01]  /*15c0*/  @!P3 MOV R42, R28 ;  /* 0x0000001c002ab202 */ /* 0x008fe20000000f00 */
[--C-:B------:R-:W-:Y:S02]  /*15d0*/  @!P3 IMAD.MOV.U32 R43, RZ, RZ, R29.reuse ;  /* 0x000000ffff2bb224 */ /* 0x100fe400078e001d */
[----:B------:R-:W-:-:S04]  /*15e0*/  @!P4 IMAD.WIDE.U32 R22, R26, R22, R28 ;  /* 0x000000161a16c225 */ /* 0x000fc800078e001c */
[----:B------:R-:W-:Y:S01]  /*15f0*/  @!P3 IMAD.WIDE.U32 R42, R32, R18, R42 ;  /* 0x00000012202ab225 */ /* 0x000fe200078e002a */
[----:B------:R-:W-:Y:S02]  /*1600*/  IADD3 R18, R10, 0xf0, RZ ;  /* 0x000000f00a127810 */ /* 0x000fe40007ffe0ff */
[----:B-----5:R-:W-:Y:S01]  /*1610*/  @!P4 LEA R20, P0, R22, R20, 0x2 ;  /* 0x000000141614c211 */ /* 0x020fe200078010ff */
[----:B----4-:R-:W-:Y:S01]  /*1620*/  @!P2 IMAD R41, R41, R8, RZ ;  /* 0x000000082929a224 */ /* 0x010fe200078e02ff */
[----:B------:R-:W-:Y:S01]  /*1630*/  ISETP.GE.AND P6, PT, R18, R25, PT ;  /* 0x000000191200720c */ /* 0x000fe20003fc6270 */
[----:B------:R-:W-:Y:S02]  /*1640*/  @!P4 IMAD.IADD R15, R23, 0x1, R15 ;  /* 0x00000001170fc824 */ /* 0x000fe400078e020f */
[----:B------:R-:W-:Y:S01]  /*1650*/  @!P2 IMAD R9, R30, R9, R41 ;  /* 0x000000091e09a224 */ /* 0x000fe200078e0229 */
[----:B------:R-:W-:Y:S01]  /*1660*/  @!P3 LEA R16, P5, R42, R16, 0x2 ;  /* 0x000000102a10b211 */ /* 0x000fe200078a10ff */
[----:B------:R-:W-:Y:S01]  /*1670*/  @!P2 IMAD.WIDE.U32 R30, R30, R8, R28 ;  /* 0x000000081e1ea225 */ /* 0x000fe200078e001c */
[----:B------:R-:W-:-:S02]  /*1680*/  @!P4 LEA.HI.X R21, R22, R21, R15, 0x2, P0 ;  /* 0x000000151615c211 */ /* 0x000fc400000f140f */
[----:B------:R-:W-:Y:S01]  /*1690*/  @P3 MOV R15, 0xff800000 ;  /* 0xff800000000f3802 */ /* 0x000fe20000000f00 */
[----:B------:R-:W-:Y:S01]  /*16a0*/  @!P3 IMAD.IADD R19, R43, 0x1, R19 ;  /* 0x000000012b13b824 */ /* 0x000fe200078e0213 */
[----:B------:R-:W-:Y:S01]  /*16b0*/  @!P2 IADD3 R9, R31, R9, RZ ;  /* 0x000000091f09a210 */ /* 0x000fe20007ffe0ff */
[----:B------:R-:W-:Y:S01]  /*16c0*/  @!PT LDS RZ, [RZ] ;  /* 0x00000000fffff984 */ /* 0x000fe20000000800 */
[----:B------:R-:W-:Y:S01]  /*16d0*/  @!PT LDS RZ, [RZ] ;  /* 0x00000000fffff984 */ /* 0x000fe20000000800 */
[----:B------:R-:W-:Y:S01]  /*16e0*/  @!PT LDS RZ, [RZ] ;  /* 0x00000000fffff984 */ /* 0x000fe20000000800 */
[----:B------:R2:W-:Y:S01]  /*16f0*/  @!P4 LDGSTS.E.LTC128B [R2+0x3000], desc[UR38][R20.64] ;  /* 0x030000001402cfae */ /* 0x0005e2000b921966 */
[----:B-1----:R-:W-:Y:S02]  /*1700*/  @!P2 LEA R4, P0, R30, R4, 0x2 ;  /* 0x000000041e04a211 */ /* 0x002fe400078010ff */
        /* <DEDUP_REMOVED lines=31> */
.L_x_1278:
[----:B------:R-:W-:Y:S05]  /*1900*/  BSYNC B0 ;  /* 0x0000000000007941 */ /* 0x000fea0003800000 */
.L_x_1277:
[----:B------:R-:W-:Y:S01]  /*1910*/  USHF.L.U32 UR4, UR36, 0x6, URZ ;  /* 0x0000000624047899 */ /* 0x000fe2000800063f */
[C---:B-1----:R-:W-:Y:S01]  /*1920*/  @P1 IMAD.HI.U32 R13, R14.reuse, R13, RZ ;  /* 0x0000000d0e0d1227 */ /* 0x042fe200078e00ff */
[----:B--23--:R-:W-:Y:S01]  /*1930*/  MOV R4, R14 ;  /* 0x0000000e00047202 */ /* 0x00cfe20000000f00 */
[----:B------:R-:W0:Y:S01]  /*1940*/  LDGDEPBAR ;  /* 0x00000000000079af */ /* 0x000e220000000000 */
[----:B------:R-:W-:Y:S01]  /*1950*/  ISETP.GE.AND P0, PT, R14, R27, PT ;  /* 0x0000001b0e00720c */ /* 0x000fe20003f06270 */
[----:B------:R-:W-:Y:S01]  /*1960*/  IMAD.SHL.U32 R15, R3, 0x4, RZ ;  /* 0x00000004030f7824 */ /* 0x000fe200078e00ff */
[----:B----4-:R-:W-:Y:S01]  /*1970*/  @P1 SHF.R.U32.HI R4, RZ, R0, R13 ;  /* 0x00000000ff041219 */ /* 0x010fe2000001160d */
[----:B------:R-:W-:Y:S01]  /*1980*/  IMAD R0, R39, R6, RZ ;  /* 0x0000000627007224 */ /* 0x000fe200078e02ff */
[----:B------:R-:W-:Y:S01]  /*1990*/  IADD3 R12, R12, -UR4, RZ ;  /* 0x800000040c0c7c10 */ /* 0x000fe2000fffe0ff */
[----:B------:R-:W-:Y:S01]  /*19a0*/  USHF.R.S32.HI UR5, URZ, 0x1f, UR4 ;  /* 0x0000001f3f057899 */ /* 0x000fe20008011404 */
[----:B------:R-:W-:Y:S01]  /*19b0*/  SEL R2, R4, 0xffffffff, !P0 ;  /* 0xffffffff04027807 */ /* 0x000fe20004000000 */
[C---:B------:R-:W-:Y:S01]  /*19c0*/  IMAD R7, R36.reuse, R7, R0 ;  /* 0x0000000724077224 */ /* 0x040fe200078e0200 */
[----:B------:R-:W-:Y:S01]  /*19d0*/  ISETP.GE.AND P4, PT, R15, R12, PT ;  /* 0x0000000c0f00720c */ /* 0x000fe20003f86270 */
[----:B------:R-:W1:Y:S01]  /*19e0*/  S2R R0, SR_CgaCtaId ;  /* 0x0000000000007919 */ /* 0x000e620000008800 */
[----:B------:R-:W-:Y:S01]  /*19f0*/  SHF.R.S32.HI R5, RZ, 0x1f, R4 ;  /* 0x0000001fff057819 */ /* 0x000fe20000011404 */
[----:B------:R-:W-:Y:S01]  /*1a00*/  IMAD.WIDE.U32 R22, R36, R6, UR4 ;  /* 0x0000000424167e25 */ /* 0x000fe2000f8e0006 */
[----:B------:R-:W-:Y:S01]  /*1a10*/  ISETP.LT.OR P4, PT, R2, RZ, P4 ;  /* 0x000000ff0200720c */ /* 0x000fe20002781670 */
[----:B------:R-:W-:Y:S01]  /*1a20*/  ULDC.64 UR4, c[0x0][0x240] ;  /* 0x0000900000047ab9 */ /* 0x000fe20000000a00 */
[----:B------:R-:W-:Y:S01]  /*1a30*/  IADD3 R40, -R4, RZ, RZ ;  /* 0x000000ff04287210 */ /* 0x000fe20007ffe1ff */
[----:B------:R-:W-:Y:S01]  /*1a40*/  IMAD.IADD R23, R23, 0x1, R7 ;  /* 0x0000000117177824 */ /* 0x000fe200078e0207 */
[----:B------:R-:W-:Y:S01]  /*1a50*/  ISETP.LT.OR P5, PT, R25, 0x3, P4 ;  /* 0x000000031900780c */ /* 0x000fe200027a1670 */
[----:B------:R-:W-:Y:S01]  /*1a60*/  IMAD R5, R5, UR4, RZ ;  /* 0x0000000405057c24 */ /* 0x000fe2000f8e02ff */
[----:B------:R-:W-:Y:S01]  /*1a70*/  SHF.R.S32.HI R41, RZ, 0x1f, R15 ;  /* 0x0000001fff297819 */ /* 0x000fe2000001140f */
[----:B------:R-:W-:Y:S01]  /*1a80*/  IMAD R40, R11, R40, R14 ;  /* 0x000000280b287224 */ /* 0x000fe200078e020e */
[----:B------:R-:W-:Y:S01]  /*1a90*/  LEA R37, R10, R15, 0x6 ;  /* 0x0000000f0a257211 */ /* 0x000fe200078e30ff */
[----:B------:R-:W-:-:S02]  /*1aa0*/  IMAD R5, R4, UR5, R5 ;  /* 0x0000000504057c24 */ /* 0x000fc4000f8e0205 */
[----:B------:R-:W-:Y:S01]  /*1ab0*/  IMAD.WIDE.U32 R22, R4, UR4, R22 ;  /* 0x0000000404167c25 */ /* 0x000fe2000f8e0016 */
[----:B------:R-:W-:Y:S01]  /*1ac0*/  SHF.R.S32.HI R38, RZ, 0x1f, R40 ;  /* 0x0000001fff267819 */ /* 0x000fe20000011428 */
[----:B------:R-:W2:Y:S01]  /*1ad0*/  @!P4 LDC.64 R20, c[0x0][0x238] ;  /* 0x00008e00ff14cb82 */ /* 0x000ea20000000a00 */
[----:B------:R-:W-:Y:S01]  /*1ae0*/  ULDC.64 UR4, c[0x0][0x230] ;  /* 0x00008c0000047ab9 */ /* 0x000fe20000000a00 */
[----:B------:R-:W-:Y:S02]  /*1af0*/  IMAD.IADD R23, R23, 0x1, R5 ;  /* 0x0000000117177824 */ /* 0x000fe400078e0205 */
[----:B------:R-:W-:Y:S02]  /*1b00*/  IMAD R5, R38, UR4, RZ ;  /* 0x0000000426057c24 */ /* 0x000fe4000f8e02ff */
[C---:B------:R-:W-:Y:S02]  /*1b10*/  IMAD.WIDE.U32 R22, R40.reuse, UR4, R22 ;  /* 0x0000000428167c25 */ /* 0x040fe4000f8e0016 */
[----:B------:R-:W3:Y:S02]  /*1b20*/  @!P5 LDC.64 R18, c[0x0][0x238] ;  /* 0x00008e00ff12db82 */ /* 0x000ee40000000a00 */
[----:B------:R-:W-:Y:S01]  /*1b30*/  IMAD R4, R40, UR5, R5 ;  /* 0x0000000528047c24 */ /* 0x000fe2000f8e0205 */
[----:B------:R-:W-:-:S02]  /*1b40*/  IADD3 R46, P0, R15, R22, RZ ;  /* 0x000000160f2e7210 */ /* 0x000fc40007f1e0ff */
[----:B------:R-:W-:Y:S02]  /*1b50*/  MOV R5, 0x400 ;  /* 0x0000040000057802 */ /* 0x000fe40000000f00 */
[----:B------:R-:W-:Y:S01]  /*1b60*/  IADD3.X R47, R41, R23, R4, P0, !PT ;  /* 0x00000017292f7210 */ /* 0x000fe200007fe404 */
[----:B------:R-:W4:Y:S01]  /*1b70*/  @!P4 LDC.64 R16, c[0x0][0x210] ;  /* 0x00008400ff10cb82 */ /* 0x000f220000000a00 */
[----:B-1----:R-:W-:Y:S01]  /*1b80*/  LEA R0, R0, R5, 0x18 ;  /* 0x0000000500007211 */ /* 0x002fe200078ec0ff */
[----:B------:R-:W-:-:S03]  /*1b90*/  IMAD.SHL.U32 R23, R3, 0x10, RZ ;  /* 0x0000001003177824 */ /* 0x000fc600078e00ff */
[C---:B------:R-:W-:Y:S01]  /*1ba0*/  @!P5 LEA R13, R37.reuse, R0, 0x2 ;  /* 0x00000000250dd211 */ /* 0x040fe200078e10ff */
[----:B------:R-:W-:Y:S01]  /*1bb0*/  @!P4 IMAD R5, R37, 0x4, R0 ;  /* 0x000000042505c824 */ /* 0x000fe200078e0200 */
[----:B------:R-:W-:Y:S01]  /*1bc0*/  LOP3.LUT R23, R23, 0xf0, RZ, 0xc0, !PT ;  /* 0x000000f017177812 */ /* 0x000fe200078ec0ff */
[----:B------:R-:W1:Y:S01]  /*1bd0*/  @!P5 LDC.64 R6, c[0x0][0x210] ;  /* 0x00008400ff06db82 */ /* 0x000e620000000a00 */
[----:B--2---:R-:W-:-:S04]  /*1be0*/  @!P4 IADD3 R20, P2, R46, R20, RZ ;  /* 0x000000142e14c210 */ /* 0x004fc80007f5e0ff */
[----:B------:R-:W-:-:S03]  /*1bf0*/  @!P4 IADD3.X R21, R47, R21, RZ, P2, !PT ;  /* 0x000000152f15c210 */ /* 0x000fc600017fe4ff */
[----:B------:R-:W2:Y:S01]  /*1c00*/  @!P4 LDC.64 R8, c[0x0][0x210] ;  /* 0x00008400ff08cb82 */ /* 0x000ea20000000a00 */
[----:B---3--:R-:W-:-:S04]  /*1c10*/  @!P5 LEA R4, P0, R18, R46, 0x1 ;  /* 0x0000002e1204d211 */ /* 0x008fc800078008ff */
[----:B------:R-:W-:Y:S02]  /*1c20*/  @!P5 LEA.HI.X R19, R18, R47, R19, 0x1, P0 ;  /* 0x0000002f1213d211 */ /* 0x000fe400000f0c13 */
[----:B----4-:R-:W-:-:S04]  /*1c30*/  @!P4 LEA R16, P3, R46, R16, 0x2 ;  /* 0x000000102e10c211 */ /* 0x010fc800078610ff */
[----:B------:R-:W-:Y:S02]  /*1c40*/  @!P4 LEA.HI.X R17, R46, R17, R47, 0x2, P3 ;  /* 0x000000112e11c211 */ /* 0x000fe400018f142f */
[----:B-1----:R-:W-:-:S03]  /*1c50*/  @!P5 LEA R6, P0, R4, R6, 0x2 ;  /* 0x000000060406d211 */ /* 0x002fc600078010ff */
[----:B------:R-:W-:Y:S01]  /*1c60*/  @!PT LDS RZ, [RZ] ;  /* 0x00000000fffff984 */ /* 0x000fe20000000800 */
[----:B------:R-:W-:Y:S01]  /*1c70*/  @!PT LDS RZ, [RZ] ;  /* 0x00000000fffff984 */ /* 0x000fe20000000800 */
[----:B------:R-:W-:Y:S01]  /*1c80*/  @!PT LDS RZ, [RZ] ;  /* 0x00000000fffff984 */ /* 0x000fe20000000800 */
[----:B------:R1:W-:Y:S01]  /*1c90*/  @!P4 LDGSTS.E.BYPASS.LTC128B.128 [R5+0x4040], desc[UR38][R16.64] ;  /* 0x040400001005cfae */ /* 0x0003e2000b901d66 */
[----:B------:R-:W-:-:S03]  /*1ca0*/  @!P5 LEA.HI.X R7, R4, R7, R19, 0x2, P0 ;  /* 0x000000070407d211 */ /* 0x000fc600000f1413 */
[----:B------:R-:W0:Y:S01]  /*1cb0*/  LDGDEPBAR ;  /* 0x00000000000079af */ /* 0x000e220000000000 */
[----:B------:R-:W-:Y:S02]  /*1cc0*/  @!P4 LEA R19, R37, R0, 0x2 ;  /* 0x000000002513c211 */ /* 0x000fe400078e10ff */
[C---:B--2---:R-:W-:Y:S02]  /*1cd0*/  @!P4 LEA R8, P2, R20.reuse, R8, 0x2 ;  /* 0x000000081408c211 */ /* 0x044fe400078410ff */
[----:B------:R-:W-:Y:S02]  /*1ce0*/  SHF.R.U32.HI R4, RZ, 0x4, R23 ;  /* 0x00000004ff047819 */ /* 0x000fe40000011617 */
[----:B------:R-:W-:Y:S02]  /*1cf0*/  @!P4 LEA.HI.X R9, R20, R9, R21, 0x2, P2 ;  /* 0x000000091409c211 */ /* 0x000fe400010f1415 */
[----:B------:R-:W-:-:S03]  /*1d00*/  LOP3.LUT R21, R23, 0xf, R10, 0xf8, !PT ;  /* 0x0000000f17157812 */ /* 0x000fc600078ef80a */
[----:B------:R1:W-:Y:S01]  /*1d10*/  @!P4 LDGSTS.E.BYPASS.LTC128B.128 [R19+0x5040], desc[UR38][R8.64] ;  /* 0x050400000813cfae */ /* 0x0003e2000b901d66 */
[----:B------:R-:W-:-:S03]  /*1d20*/  LOP3.LUT R21, R21, R4, RZ, 0x3c, !PT ;  /* 0x0000000415157212 */ /* 0x000fc600078e3cff */
[----:B------:R-:W0:Y:S01]  /*1d30*/  LDGDEPBAR ;  /* 0x00000000000079af */ /* 0x000e220000000000 */
[----:B------:R-:W-:-:S03]  /*1d40*/  LEA R42, R21, R0, 0x2 ;  /* 0x00000000152a7211 */ /* 0x000fc600078e10ff */
[----:B------:R1:W-:Y:S04]  /*1d50*/  @!P5 LDGSTS.E.BYPASS.LTC128B.128 [R13+0x6040], desc[UR38][R6.64] ;  /* 0x06040000060ddfae */ /* 0x0003e8000b901d66 */
[----:B------:R-:W0:Y:S01]  /*1d60*/  LDGDEPBAR ;  /* 0x00000000000079af */ /* 0x000e220000000000 */
[----:B------:R-:W-:-:S04]  /*1d70*/  DEPBAR.LE SB0, 0x3 ;  /* 0x000080c00000791a */ /* 0x000fc80000000000 */
[----:B------:R-:W-:Y:S05]  /*1d80*/  WARPSYNC.ALL ;  /* 0x0000000000007948 */ /* 0x000fea0003800000 */
[----:B------:R-:W-:Y:S08]  /*1d90*/  BAR.SYNC.DEFER_BLOCKING 0x0 ;  /* 0x0000000000007b1d */ /* 0x000ff00000010000 */
[----:B------:R-:W2:Y:S01]  /*1da0*/  S2UR UR4, SR_CTAID.Y ;  /* 0x00000000000479c3 */ /* 0x000ea20000002600 */
[----:B------:R-:W3:Y:S04]  /*1db0*/  LDS R4, [R42+0x400] ;  /* 0x000400002a047984 */ /* 0x000ee80000000800 */
[----:B------:R-:W1:Y:S04]  /*1dc0*/  LDS R34, [R42] ;  /* 0x000000002a227984 */ /* 0x000e680000000800 */
[----:B------:R-:W4:Y:S04]  /*1dd0*/  LDS R32, [R42+0x800] ;  /* 0x000800002a207984 */ /* 0x000f280000000800 */
[----:B------:R-:W5:Y:S04]  /*1de0*/  LDS R30, [R42+0xc00] ;  /* 0x000c00002a1e7984 */ /* 0x000f680000000800 */
[----:B------:R-:W2:Y:S04]  /*1df0*/  LDS R28, [R42+0x1000] ;  /* 0x001000002a1c7984 */ /* 0x000ea80000000800 */
[----:B------:R-:W2:Y:S04]  /*1e00*/  LDS R26, [R42+0x1400] ;  /* 0x001400002a1a7984 */ /* 0x000ea80000000800 */
[----:B------:R-:W2:Y:S04]  /*1e10*/  LDS R53, [R42+0x1800] ;  /* 0x001800002a357984 */ /* 0x000ea80000000800 */
[----:B------:R-:W2:Y:S04]  /*1e20*/  LDS R51, [R42+0x1c00] ;  /* 0x001c00002a337984 */ /* 0x000ea80000000800 */
[----:B------:R-:W2:Y:S04]  /*1e30*/  LDS R49, [R42+0x2000] ;  /* 0x002000002a317984 */ /* 0x000ea80000000800 */
[----:B------:R-:W2:Y:S04]  /*1e40*/  LDS R45, [R42+0x2400] ;  /* 0x002400002a2d7984 */ /* 0x000ea80000000800 */
[----:B------:R-:W2:Y:S01]  /*1e50*/  LDS R43, [R42+0x2800] ;  /* 0x002800002a2b7984 */ /* 0x000ea20000000800 */
[----:B---3--:R-:W-:-:S03]  /*1e60*/  FSETP.NEU.FTZ.AND P3, PT, R4, -INF , PT ;  /* 0xff8000000400780b */ /* 0x008fc60003f7d000 */
[----:B------:R-:W3:Y:S01]  /*1e70*/  LDS R35, [R42+0x2c00] ;  /* 0x002c00002a237984 */ /* 0x000ee20000000800 */
[----:B-1----:R-:W-:Y:S02]  /*1e80*/  FMNMX.FTZ R5, R4, R34, !PT ;  /* 0x0000002204057209 */ /* 0x002fe40007810000 */
[----:B------:R-:W-:Y:S01]  /*1e90*/  FSETP.NEU.FTZ.AND P5, PT, R34, -INF , PT ;  /* 0xff8000002200780b */ /* 0x000fe20003fbd000 */
[----:B------:R-:W1:Y:S01]  /*1ea0*/  LDS R33, [R42+0x3000] ;  /* 0x003000002a217984 */ /* 0x000e620000000800 */
[----:B----4-:R-:W-:Y:S02]  /*1eb0*/  FMNMX.FTZ R5, R5, R32, !PT ;  /* 0x0000002005057209 */ /* 0x010fe40007810000 */
[----:B------:R-:W-:Y:S01]  /*1ec0*/  FSETP.NEU.FTZ.AND P2, PT, R32, -INF , PT ;  /* 0xff8000002000780b */ /* 0x000fe20003f5d000 */
[----:B------:R-:W4:Y:S01]  /*1ed0*/  LDS R31, [R42+0x3400] ;  /* 0x003400002a1f7984 */ /* 0x000f220000000800 */
[----:B-----5:R-:W-:-:S03]  /*1ee0*/  FMNMX.FTZ R5, R5, R30, !PT ;  /* 0x0000001e05057209 */ /* 0x020fc60007810000 */
[----:B------:R-:W5:Y:S01]  /*1ef0*/  LDS R29, [R42+0x3800] ;  /* 0x003800002a1d7984 */ /* 0x000f620000000800 */
[----:B--2---:R-:W-:-:S03]  /*1f00*/  FMNMX.FTZ R5, R5, R28, !PT ;  /* 0x0000001c05057209 */ /* 0x004fc60007810000 */
[----:B------:R-:W2:Y:S01]  /*1f10*/  LDS R27, [R42+0x3c00] ;  /* 0x003c00002a1b7984 */ /* 0x000ea20000000800 */
[----:B------:R-:W-:-:S04]  /*1f20*/  FMNMX.FTZ R6, R5, R26, !PT ;  /* 0x0000001a05067209 */ /* 0x000fc80007810000 */
[----:B------:R-:W-:-:S04]  /*1f30*/  FMNMX.FTZ R6, R6, R53, !PT ;  /* 0x0000003506067209 */ /* 0x000fc80007810000 */
[----:B------:R-:W-:-:S04]  /*1f40*/  FMNMX.FTZ R6, R6, R51, !PT ;  /* 0x0000003306067209 */ /* 0x000fc80007810000 */
[----:B------:R-:W-:-:S04]  /*1f50*/  FMNMX.FTZ R6, R6, R49, !PT ;  /* 0x0000003106067209 */ /* 0x000fc80007810000 */
[----:B------:R-:W-:-:S04]  /*1f60*/  FMNMX.FTZ R6, R6, R45, !PT ;  /* 0x0000002d06067209 */ /* 0x000fc80007810000 */
[----:B------:R-:W-:-:S04]  /*1f70*/  FMNMX.FTZ R6, R6, R43, !PT ;  /* 0x0000002b06067209 */ /* 0x000fc80007810000 */
[----:B---3--:R-:W-:-:S04]  /*1f80*/  FMNMX.FTZ R6, R6, R35, !PT ;  /* 0x0000002306067209 */ /* 0x008fc80007810000 */
[----:B-1----:R-:W-:-:S04]  /*1f90*/  FMNMX.FTZ R6, R6, R33, !PT ;  /* 0x0000002106067209 */ /* 0x002fc80007810000 */
[----:B----4-:R-:W-:-:S04]  /*1fa0*/  FMNMX.FTZ R6, R6, R31, !PT ;  /* 0x0000001f06067209 */ /* 0x010fc80007810000 */
[----:B-----5:R-:W-:-:S04]  /*1fb0*/  FMNMX.FTZ R6, R6, R29, !PT ;  /* 0x0000001d06067209 */ /* 0x020fc80007810000 */
[----:B--2---:R-:W-:-:S05]  /*1fc0*/  FMNMX.FTZ R7, R6, R27, !PT ;  /* 0x0000001b06077209 */ /* 0x004fca0007810000 */
        /* <DEDUP_REMOVED lines=36> */
[----:B------:R-:W-:Y:S01]  /*2210*/  FADD.FTZ R30, R29, -R24 ;  /* 0x800000181d1e7221 */ /* 0x000fe20000010000 */
[----:B------:R-:W3:Y:S01]  /*2220*/  MUFU.EX2 R21, R21 ;  /* 0x0000001500157308 */ /* 0x000ee20000000800 */
[----:B-1----:R-:W-:Y:S01]  /*2230*/  FADD.FTZ R5, RZ, R23 ;  /* 0x00000017ff057221 */ /* 0x002fe20000010000 */
[----:B------:R-:W-:Y:S01]  /*2240*/  FMUL.FTZ R7, R7, 1.4426950216293334961 ;  /* 0x3fb8aa3b07077820 */ /* 0x000fe20000410000 */
[----:B------:R-:W-:Y:S01]  /*2250*/  FMUL.FTZ R6, R6, 1.4426950216293334961 ;  /* 0x3fb8aa3b06067820 */ /* 0x000fe20000410000 */
[----:B------:R-:W-:Y:S01]  /*2260*/  FMUL.FTZ R4, R4, 1.4426950216293334961 ;  /* 0x3fb8aa3b04047820 */ /* 0x000fe20000410000 */
[----:B------:R-:W-:Y:S01]  /*2270*/  FMUL.FTZ R30, R30, 1.4426950216293334961 ;  /* 0x3fb8aa3b1e1e7820 */ /* 0x000fe20000410000 */
[----:B------:R-:W-:-:S02]  /*2280*/  SEL R32, R3, 0xffffffff, P5 ;  /* 0xffffffff03207807 */ /* 0x000fc40002800000 */
[----:B------:R-:W1:Y:S01]  /*2290*/  MUFU.EX2 R20, R20 ;  /* 0x0000001400147308 */ /* 0x000e620000000800 */
[----:B--2---:R-:W-:Y:S01]  /*22a0*/  FADD.FTZ R18, R5, R22 ;  /* 0x0000001605127221 */ /* 0x004fe20000010000 */
[--C-:B------:R-:W-:Y:S01]  /*22b0*/  FADD.FTZ R5, R33, -R24.reuse ;  /* 0x8000001821057221 */ /* 0x100fe20000010000 */
[----:B------:R-:W-:Y:S01]  /*22c0*/  FADD.FTZ R24, R27, -R24 ;  /* 0x800000181b187221 */ /* 0x000fe20000010000 */
[C---:B------:R-:W-:Y:S01]  /*22d0*/  @P3 IADD3 R32, R3.reuse, 0x10, RZ ;  /* 0x0000001003203810 */ /* 0x040fe20007ffe0ff */
[----:B------:R-:W-:Y:S02]  /*22e0*/  @P2 VIADD R32, R3, 0x20 ;  /* 0x0000002003202836 */ /* 0x000fe40000000000 */
[----:B------:R-:W-:Y:S01]  /*22f0*/  FMUL.FTZ R5, R5, 1.4426950216293334961 ;  /* 0x3fb8aa3b05057820 */ /* 0x000fe20000410000 */
[----:B------:R-:W-:Y:S01]  /*2300*/  FMUL.FTZ R24, R24, 1.4426950216293334961 ;  /* 0x3fb8aa3b18187820 */ /* 0x000fe20000410000 */
[----:B------:R-:W2:Y:S01]  /*2310*/  MUFU.EX2 R19, R19 ;  /* 0x0000001300137308 */ /* 0x000ea20000000800 */
[----:B---3--:R-:W-:Y:S01]  /*2320*/  FADD.FTZ R18, R18, R21 ;  /* 0x0000001512127221 */ /* 0x008fe20000010000 */
[----:B------:R-:W-:-:S02]  /*2330*/  @P0 IADD3 R32, R3, 0x30, RZ ;  /* 0x0000003003200810 */ /* 0x000fc40007ffe0ff */
[----:B------:R-:W-:Y:S02]  /*2340*/  FSETP.NEU.FTZ.AND P0, PT, R51, -INF , PT ;  /* 0xff8000003300780b */ /* 0x000fe40003f1d000 */
[----:B------:R-:W-:Y:S02]  /*2350*/  FSETP.NEU.FTZ.AND P5, PT, R28, -INF , PT ;  /* 0xff8000001c00780b */ /* 0x000fe40003fbd000 */
[----:B------:R-:W3:Y:S01]  /*2360*/  MUFU.EX2 R17, R17 ;  /* 0x0000001100117308 */ /* 0x000ee20000000800 */
[----:B-1----:R-:W-:Y:S01]  /*2370*/  FADD.FTZ R18, R18, R20 ;  /* 0x0000001412127221 */ /* 0x002fe20000010000 */
[----:B------:R-:W-:Y:S02]  /*2380*/  FSETP.NEU.FTZ.AND P3, PT, R26, -INF , PT ;  /* 0xff8000001a00780b */ /* 0x000fe40003f7d000 */
[----:B------:R-:W-:-:S04]  /*2390*/  FSETP.NEU.FTZ.AND P2, PT, R53, -INF , PT ;  /* 0xff8000003500780b */ /* 0x000fc80003f5d000 */
[----:B------:R-:W1:Y:S01]  /*23a0*/  MUFU.EX2 R16, R16 ;  /* 0x0000001000107308 */ /* 0x000e620000000800 */
[----:B--2---:R-:W-:Y:S02]  /*23b0*/  FADD.FTZ R18, R18, R19 ;  /* 0x0000001312127221 */ /* 0x004fe40000010000 */
[----:B------:R-:W-:Y:S02]  /*23c0*/  @P5 IADD3 R32, R3, 0x40, RZ ;  /* 0x0000004003205810 */ /* 0x000fe40007ffe0ff */
[----:B------:R-:W-:Y:S02]  /*23d0*/  FSETP.NEU.FTZ.AND P5, PT, R49, -INF , PT ;  /* 0xff8000003100780b */ /* 0x000fe40003fbd000 */
[----:B------:R-:W-:Y:S01]  /*23e0*/  @P3 VIADD R32, R3, 0x50 ;  /* 0x0000005003203836 */ /* 0x000fe20000000000 */
[----:B------:R-:W2:Y:S01]  /*23f0*/  MUFU.EX2 R13, R13 ;  /* 0x0000000d000d7308 */ /* 0x000ea20000000800 */
[----:B---3--:R-:W-:Y:S01]  /*2400*/  FADD.FTZ R18, R18, R17 ;  /* 0x0000001112127221 */ /* 0x008fe20000010000 */
[----:B------:R-:W-:-:S02]  /*2410*/  FSETP.NEU.FTZ.AND P3, PT, R45, -INF , PT ;  /* 0xff8000002d00780b */ /* 0x000fc40003f7d000 */
[----:B------:R-:W-:Y:S02]  /*2420*/  @P2 IADD3 R32, R3, 0x60, RZ ;  /* 0x0000006003202810 */ /* 0x000fe40007ffe0ff */
[----:B------:R-:W-:Y:S02]  /*2430*/  FSETP.NEU.FTZ.AND P2, PT, R43, -INF , PT ;  /* 0xff8000002b00780b */ /* 0x000fe40003f5d000 */
[----:B------:R-:W3:Y:S01]  /*2440*/  MUFU.EX2 R9, R9 ;  /* 0x0000000900097308 */ /* 0x000ee20000000800 */
[----:B-1----:R-:W-:Y:S01]  /*2450*/  FADD.FTZ R18, R18, R16 ;  /* 0x0000001012127221 */ /* 0x002fe20000010000 */
[C---:B------:R-:W-:Y:S01]  /*2460*/  @P0 IADD3 R32, R3.reuse, 0x70, RZ ;  /* 0x0000007003200810 */ /* 0x040fe20007ffe0ff */
[----:B------:R-:W-:Y:S01]  /*2470*/  @P5 VIADD R32, R3, 0x80 ;  /* 0x0000008003205836 */ /* 0x000fe20000000000 */
[----:B------:R-:W-:Y:S02]  /*2480*/  FSETP.NEU.FTZ.AND P0, PT, R35, -INF , PT ;  /* 0xff8000002300780b */ /* 0x000fe40003f1d000 */
[----:B------:R-:W-:-:S02]  /*2490*/  FSETP.NEU.FTZ.AND P5, PT, R33, -INF , PT ;  /* 0xff8000002100780b */ /* 0x000fc40003fbd000 */
[----:B------:R-:W1:Y:S01]  /*24a0*/  MUFU.EX2 R8, R8 ;  /* 0x0000000800087308 */ /* 0x000e620000000800 */
[----:B--2---:R-:W-:Y:S01]  /*24b0*/  FADD.FTZ R18, R18, R13 ;  /* 0x0000000d12127221 */ /* 0x004fe20000010000 */
[----:B------:R-:W-:Y:S02]  /*24c0*/  @P3 IADD3 R32, R3, 0x90, RZ ;  /* 0x0000009003203810 */ /* 0x000fe40007ffe0ff */
[----:B------:R-:W-:Y:S02]  /*24d0*/  FSETP.NEU.FTZ.AND P3, PT, R31, -INF , PT ;  /* 0xff8000001f00780b */ /* 0x000fe40003f7d000 */
[----:B------:R-:W-:Y:S02]  /*24e0*/  @P2 IADD3 R32, R3, 0xa0, RZ ;  /* 0x000000a003202810 */ /* 0x000fe40007ffe0ff */
[----:B------:R-:W2:Y:S01]  /*24f0*/  MUFU.EX2 R7, R7 ;  /* 0x0000000700077308 */ /* 0x000ea20000000800 */
[----:B---3--:R-:W-:Y:S01]  /*2500*/  FADD.FTZ R18, R18, R9 ;  /* 0x0000000912127221 */ /* 0x008fe20000010000 */
[----:B------:R-:W-:Y:S01]  /*2510*/  FSETP.NEU.FTZ.AND P2, PT, R29, -INF , PT ;  /* 0xff8000001d00780b */ /* 0x000fe20003f5d000 */
[----:B------:R-:W-:Y:S01]  /*2520*/  @P0 VIADD R32, R3, 0xb0 ;  /* 0x000000b003200836 */ /* 0x000fe20000000000 */
[----:B------:R-:W-:-:S02]  /*2530*/  FSETP.NEU.FTZ.AND P0, PT, R27, -INF , PT ;  /* 0xff8000001b00780b */ /* 0x000fc40003f1d000 */
[C---:B------:R-:W-:Y:S02]  /*2540*/  @P5 IADD3 R32, R3.reuse, 0xc0, RZ ;  /* 0x000000c003205810 */ /* 0x040fe40007ffe0ff */
[----:B------:R-:W3:Y:S01]  /*2550*/  MUFU.EX2 R6, R6 ;  /* 0x0000000600067308 */ /* 0x000ee20000000800 */
[----:B-1----:R-:W-:Y:S01]  /*2560*/  FADD.FTZ R18, R18, R8 ;  /* 0x0000000812127221 */ /* 0x002fe20000010000 */
[C---:B------:R-:W-:Y:S02]  /*2570*/  @P3 IADD3 R32, R3.reuse, 0xd0, RZ ;  /* 0x000000d003203810 */ /* 0x040fe40007ffe0ff */
[----:B------:R-:W-:-:S03]  /*2580*/  ISETP.NE.AND P3, PT, R3, RZ, PT ;  /* 0x000000ff0300720c */ /* 0x000fc60003f65270 */
[C---:B------:R-:W-:Y:S01]  /*2590*/  @P2 VIADD R32, R3.reuse, 0xe0 ;  /* 0x000000e003202836 */ /* 0x040fe20000000000 */
[----:B------:R-:W1:Y:S01]  /*25a0*/  MUFU.EX2 R5, R5 ;  /* 0x0000000500057308 */ /* 0x000e620000000800 */
[----:B--2---:R-:W-:Y:S01]  /*25b0*/  FADD.FTZ R18, R18, R7 ;  /* 0x0000000712127221 */ /* 0x004fe20000010000 */
[----:B------:R-:W-:-:S05]  /*25c0*/  @P0 IADD3 R32, R3, 0xf0, RZ ;  /* 0x000000f003200810 */ /* 0x000fca0007ffe0ff */
[----:B------:R-:W2:Y:S01]  /*25d0*/  SHFL.BFLY PT, R27, R32, 0x8, 0x1f ;  /* 0x0d001f00201b7f89 */ /* 0x000ea200000e0000 */
[----:B------:R-:W4:Y:S01]  /*25e0*/  MUFU.EX2 R4, R4 ;  /* 0x0000000400047308 */ /* 0x000f220000000800 */
[----:B---3--:R-:W-:-:S07]  /*25f0*/  FADD.FTZ R18, R18, R6 ;  /* 0x0000000612127221 */ /* 0x008fce0000010000 */
[----:B------:R-:W3:Y:S01]  /*2600*/  MUFU.EX2 R30, R30 ;  /* 0x0000001e001e7308 */ /* 0x000ee20000000800 */
[----:B-1----:R-:W-:-:S07]  /*2610*/  FADD.FTZ R51, R18, R5 ;  /* 0x0000000512337221 */ /* 0x002fce0000010000 */
[----:B------:R-:W1:Y:S01]  /*2620*/  MUFU.EX2 R24, R24 ;  /* 0x0000001800187308 */ /* 0x000e620000000800 */
[----:B----4-:R-:W-:Y:S01]  /*2630*/  FADD.FTZ R51, R51, R4 ;  /* 0x0000000433337221 */ /* 0x010fe20000010000 */
[----:B--2---:R-:W-:-:S03]  /*2640*/  VIMNMX R44, R32, R27, !PT ;  /* 0x0000001b202c7248 */ /* 0x004fc60007fe0100 */
[----:B---3--:R-:W-:Y:S02]  /*2650*/  FADD.FTZ R51, R51, R30 ;  /* 0x0000001e33337221 */ /* 0x008fe40000010000 */
[----:B------:R-:W2:Y:S02]  /*2660*/  SHFL.BFLY PT, R31, R44, 0x4, 0x1f ;  /* 0x0c801f002c1f7f89 */ /* 0x000ea400000e0000 */
[----:B-1----:R-:W-:-:S05]  /*2670*/  FADD.FTZ R51, R51, R24 ;  /* 0x0000001833337221 */ /* 0x002fca0000010000 */
[----:B------:R-:W1:Y:S01]  /*2680*/  SHFL.BFLY PT, R18, R51, 0x8, 0x1f ;  /* 0x0d001f0033127f89 */ /* 0x000e6200000e0000 */
[----:B--2---:R-:W-:-:S05]  /*2690*/  VIMNMX R31, R44, R31, !PT ;  /* 0x0000001f2c1f7248 */ /* 0x004fca0007fe0100 */
[----:B------:R-:W2:Y:S01]  /*26a0*/  SHFL.BFLY PT, R26, R31, 0x2, 0x1f ;  /* 0x0c401f001f1a7f89 */ /* 0x000ea200000e0000 */
[----:B-1----:R-:W-:Y:S02]  /*26b0*/  FADD.FTZ R51, R51, R18 ;  /* 0x0000001233337221 */ /* 0x002fe40000010000 */
[----:B------:R-:W1:Y:S03]  /*26c0*/  S2R R18, SR_TID.X ;  /* 0x0000000000127919 */ /* 0x000e660000002100 */
[----:B------:R-:W3:Y:S01]  /*26d0*/  SHFL.BFLY PT, R28, R51, 0x4, 0x1f ;  /* 0x0c801f00331c7f89 */ /* 0x000ee200000e0000 */
[----:B--2---:R-:W-:-:S05]  /*26e0*/  VIMNMX R32, R31, R26, !PT ;  /* 0x0000001a1f207248 */ /* 0x004fca0007fe0100 */
[----:B------:R-:W2:Y:S01]  /*26f0*/  SHFL.BFLY PT, R29, R32, 0x1, 0x1f ;  /* 0x0c201f00201d7f89 */ /* 0x000ea200000e0000 */
[----:B---3--:R-:W-:Y:S01]  /*2700*/  FADD.FTZ R28, R51, R28 ;  /* 0x0000001c331c7221 */ /* 0x008fe20000010000 */
[----:B-1----:R-:W-:-:S04]  /*2710*/  ISETP.GT.OR P2, PT, R18, 0xff, P3 ;  /* 0x000000ff1200780c */ /* 0x002fc80001f44670 */
[----:B------:R-:W1:Y:S01]  /*2720*/  SHFL.BFLY PT, R27, R28, 0x2, 0x1f ;  /* 0x0c401f001c1b7f89 */ /* 0x000e6200000e0000 */
[----:B--2---:R-:W-:Y:S01]  /*2730*/  VIMNMX R29, R32, R29, !PT ;  /* 0x0000001d201d7248 */ /* 0x004fe20007fe0100 */
[----:B-1----:R-:W-:Y:S01]  /*2740*/  FADD.FTZ R34, R28, R27 ;  /* 0x0000001b1c227221 */ /* 0x002fe20000010000 */
[----:B------:R-:W-:-:S04]  /*2750*/  HFMA2.MMA R28, -RZ, RZ, 0, 0 ;  /* 0x00000000ff1c7435 */ /* 0x000fc800000001ff */
        /* <DEDUP_REMOVED lines=54> */
.L_x_1280:
[----:B------:R-:W-:Y:S05]  /*2ac0*/  BSYNC B0 ;  /* 0x0000000000007941 */ /* 0x000fea0003800000 */
.L_x_1279:
[----:B------:R-:W-:Y:S01]  /*2ad0*/  IMAD R8, R10, 0x4, R0 ;  /* 0x000000040a087824 */ /* 0x000fe200078e0200 */
[----:B------:R-:W-:Y:S01]  /*2ae0*/  STS [R42], R23 ;  /* 0x000000172a007388 */ /* 0x000fe20000000800 */
[----:B------:R-:W-:Y:S01]  /*2af0*/  BSSY B1, `(.L_x_1281) ;  /* 0x00000ea000017945 */ /* 0x000fe20003800000 */
[----:B------:R-:W-:Y:S02]  /*2b00*/  CS2R R4, SRZ ;  /* 0x0000000000047805 */ /* 0x000fe4000001ff00 */
[----:B------:R-:W-:Y:S04]  /*2b10*/  STS [R42+0x400], R3 ;  /* 0x000400032a007388 */ /* 0x000fe80000000800 */
        /* <DEDUP_REMOVED lines=14> */
[----:B------:R-:W-:Y:S01]  /*2c00*/  @!P2 STS [R8+0x4000], R29 ;  /* 0x0040001d0800a388 */ /* 0x000fe20000000800 */
[----:B--2---:R-:W-:Y:S01]  /*2c10*/  CS2R R6, SRZ ;  /* 0x0000000000067805 */ /* 0x004fe2000001ff00 */
        /* <DEDUP_REMOVED lines=20> */
.L_x_1285:
        /* <DEDUP_REMOVED lines=10> */
[----:B-1----:R-:W1:Y:S01]  /*2e00*/  @!P1 LDC.64 R50, c[0x0][0x238] ;  /* 0x00008e00ff329b82 */ /* 0x002e620000000a00 */
        /* <DEDUP_REMOVED lines=23> */
[----:B------:R-:W-:Y:S02]  /*2f80*/  VIADD R45, R18, 0x5 ;  /* 0x00000005122d7836 */ /* 0x000fe40000000000 */
[----:B------:R-:W-:Y:S03]  /*2f90*/  @!P1 IMAD.IADD R43, R53, 0x1, R51 ;  /* 0x00000001352b9824 */ /* 0x000fe600078e0233 */
[-C--:B------:R-:W-:Y:S02]  /*2fa0*/  ISETP.GT.OR P2, PT, R45, R44.reuse, P4 ;  /* 0x0000002c2d00720c */ /* 0x080fe40002744670 */
[----:B------:R-:W-:Y:S01]  /*2fb0*/  @!P1 LEA.HI.X R51, R52, R49, R43, 0x2, P0 ;  /* 0x0000003134339211 */ /* 0x000fe200000f142b */
[----:B------:R-:W-:Y:S01]  /*2fc0*/  VIADD R43, R18, 0x4 ;  /* 0x00000004122b7836 */ /* 0x000fe20000000000 */
[----:B---3--:R-:W-:Y:S03]  /*2fd0*/  FSETP.GT.FTZ.AND P0, PT, R11, RZ, PT ;  /* 0x000000ff0b00720b */ /* 0x008fe60003f14000 */
        /* <DEDUP_REMOVED lines=17> */
[C---:B---3--:R-:W-:Y:S01]  /*30f0*/  @!P1 LEA R52, P3, R22.reuse, R52, 0x2 ;  /* 0x0000003416349211 */ /* 0x048fe200078610ff */
        /* <DEDUP_REMOVED lines=9> */
[----:B------:R3:W-:Y:S08]  /*3190*/  @!P1 LDGSTS.E.BYPASS.LTC128B.128 [R16+0x4040], desc[UR38][R52.64] ;  /* 0x0404000034109fae */ /* 0x0007f0000b901d66 */
        /* <DEDUP_REMOVED lines=8> */
[----:B--2---:R-:W-:Y:S01]  /*3220*/  @!P2 LEA R52, P3, R26, R48, 0x2 ;  /* 0x000000301a34a211 */ /* 0x004fe200078610ff */
[----:B------:R-:W-:Y:S01]  /*3230*/  IMAD R3, R17, 0x4, R0 ;  /* 0x0000000411037824 */ /* 0x000fe200078e0200 */
[----:B------:R-:W-:Y:S04]  /*3240*/  DEPBAR.LE SB0, 0x3 ;  /* 0x000080c00000791a */ /* 0x000fe80000000000 */
[----:B------:R-:W-:Y:S01]  /*3250*/  @!P2 IMAD.IADD R51, R27, 0x1, R51 ;  /* 0x000000011b33a824 */ /* 0x000fe200078e0233 */
[----:B------:R-:W2:Y:S01]  /*3260*/  LDS R3, [R3] ;  /* 0x0000000003037984 */ /* 0x000ea20000000800 */
[----:B------:R-:W-:Y:S01]  /*3270*/  VIADD R45, R18, 0x6 ;  /* 0x00000006122d7836 */ /* 0x000fe20000000000 */
[----:B------:R-:W-:Y:S01]  /*3280*/  LOP3.LUT R8, R13, 0x70, RZ, 0xc0, !PT ;  /* 0x000000700d087812 */ /* 0x000fe200078ec0ff */
[C---:B-1----:R-:W-:Y:S01]  /*3290*/  @!P0 FFMA.FTZ R4, R11.reuse, R20, R4 ;  /* 0x000000140b048223 */ /* 0x042fe20000010004 */
[----:B------:R-:W-:Y:S01]  /*32a0*/  @!P2 LEA.HI.X R53, R26, R49, R51, 0x2, P3 ;  /* 0x000000311a35a211 */ /* 0x000fe200018f1433 */
[----:B------:R-:W-:Y:S01]  /*32b0*/  @!P0 FFMA.FTZ R5, R11, R21, R5 ;  /* 0x000000150b058223 */ /* 0x000fe20000010005 */
[----:B------:R-:W1:Y:S01]  /*32c0*/  @!P1 LDS.128 R24, [R16+0x5040] ;  /* 0x0050400010189984 */ /* 0x000e620000000c00 */
[----:B------:R-:W-:Y:S01]  /*32d0*/  ISETP.GT.OR P3, PT, R45, R44, P4 ;  /* 0x0000002c2d00720c */ /* 0x000fe20002764670 */
[----:B------:R-:W-:Y:S01]  /*32e0*/  @!P0 FFMA.FTZ R6, R11, R22, R6 ;  /* 0x000000160b068223 */ /* 0x000fe20000010006 */
[----:B------:R-:W-:Y:S01]  /*32f0*/  LOP3.LUT R13, R13, 0xffffff80, RZ, 0xc0, !PT ;  /* 0xffffff800d0d7812 */ /* 0x000fe200078ec0ff */
[----:B------:R-:W-:Y:S01]  /*3300*/  @!P0 FFMA.FTZ R7, R11, R23, R7 ;  /* 0x000000170b078223 */ /* 0x000fe20000010007 */
[----:B------:R-:W-:Y:S02]  /*3310*/  IMAD.MOV.U32 R18, RZ, RZ, R43 ;  /* 0x000000ffff127224 */ /* 0x000fe400078e002b */
[----:B------:R-:W-:Y:S01]  /*3320*/  IADD3 R13, R8, R13, R10 ;  /* 0x0000000d080d7210 */ /* 0x000fe20007ffe00a */
[----:B------:R-:W-:Y:S01]  /*3330*/  @!PT LDS RZ, [RZ] ;  /* 0x00000000fffff984 */ /* 0x000fe20000000800 */
[----:B------:R-:W-:Y:S01]  /*3340*/  @!PT LDS RZ, [RZ] ;  /* 0x00000000fffff984 */ /* 0x000fe20000000800 */
[----:B------:R-:W-:Y:S01]  /*3350*/  @!PT LDS RZ, [RZ] ;  /* 0x00000000fffff984 */ /* 0x000fe20000000800 */
[----:B------:R3:W-:Y:S03]  /*3360*/  @!P2 LDGSTS.E.BYPASS.LTC128B.128 [R16+0x5040], desc[UR38][R52.64] ;  /* 0x050400003410afae */ /* 0x0007e6000b901d66 */
[----:B------:R-:W-:Y:S03]  /*3370*/  LOP3.LUT R8, R13, 0xf0, RZ, 0xc0, !PT ;  /* 0x000000f00d087812 */ /* 0x000fe600078ec0ff */
[----:B------:R-:W4:Y:S01]  /*3380*/  @!P3 LDC.64 R48, c[0x0][0x238] ;  /* 0x00008e00ff30bb82 */ /* 0x000f220000000a00 */
[----:B------:R-:W-:Y:S01]  /*3390*/  SHF.R.U32.HI R8, RZ, 0x4, R8 ;  /* 0x00000004ff087819 */ /* 0x000fe20000011608 */
[----:B------:R-:W0:Y:S03]  /*33a0*/  LDGDEPBAR ;  /* 0x00000000000079af */ /* 0x000e260000000000 */
[----:B------:R-:W-:Y:S03]  /*33b0*/  LOP3.LUT R13, R8, R13, RZ, 0x3c, !PT ;  /* 0x0000000d080d7212 */ /* 0x000fe600078e3cff */
[----:B------:R-:W5:Y:S02]  /*33c0*/  @!P3 LDC.64 R50, c[0x0][0x210] ;  /* 0x00008400ff32bb82 */ /* 0x000f640000000a00 */
[----:B------:R-:W-:Y:S01]  /*33d0*/  IMAD R14, R13, 0x4, R0 ;  /* 0x000000040d0e7824 */ /* 0x000fe200078e0200 */
[----:B--2---:R-:W-:Y:S02]  /*33e0*/  FSETP.GT.FTZ.AND P2, PT, R3, RZ, PT ;  /* 0x000000ff0300720b */ /* 0x004fe40003f54000 */
[----:B---3--:R-:W-:Y:S02]  /*33f0*/  @!P3 SHF.R.S32.HI R53, RZ, 0x1f, R45 ;  /* 0x0000001fff35b819 */ /* 0x008fe4000001142d */
[----:B------:R-:W-:Y:S01]  /*3400*/  ISETP.LT.OR P2, PT, R2, RZ, !P2 ;  /* 0x000000ff0200720c */ /* 0x000fe20005741670 */
[-C--:B----4-:R-:W-:Y:S01]  /*3410*/  @!P3 IMAD.WIDE.U32 R30, R45, R48.reuse, R46 ;  /* 0x000000302d1eb225 */ /* 0x090fe200078e002e */
[----:B------:R-:W-:Y:S04]  /*3420*/  DEPBAR.LE SB0, 0x3 ;  /* 0x000080c00000791a */ /* 0x000fe80000000000 */
[----:B------:R-:W2:Y:S01]  /*3430*/  LDS R13, [R14] ;  /* 0x000000000e0d7984 */ /* 0x000ea20000000800 */
[----:B------:R-:W-:Y:S01]  /*3440*/  @!P3 IMAD R52, R53, R48, RZ ;  /* 0x000000303534b224 */ /* 0x000fe200078e02ff */
[----:B------:R-:W-:Y:S01]  /*3450*/  ISETP.GE.OR P2, PT, R15, R12, P2 ;  /* 0x0000000c0f00720c */ /* 0x000fe20001746670 */
[----:B-1----:R-:W-:Y:S01]  /*3460*/  @!P1 FFMA.FTZ R4, R9, R24, R4 ;  /* 0x0000001809049223 */ /* 0x002fe20000010004 */
[C---:B-----5:R-:W-:Y:S01]  /*3470*/  @!P3 LEA R50, P6, R30.reuse, R50, 0x2 ;  /* 0x000000321e32b211 */ /* 0x060fe200078c10ff */
[----:B------:R-:W-:Y:S02]  /*3480*/  @!P3 IMAD R52, R45, R49, R52 ;  /* 0x000000312d34b224 */ /* 0x000fe400078e0234 */
[C---:B------:R-:W-:Y:S01]  /*3490*/  @!P1 FFMA.FTZ R5, R9.reuse, R25, R5 ;  /* 0x0000001909059223 */ /* 0x040fe20000010005 */
[C---:B------:R-:W-:Y:S01]  /*34a0*/  @!P1 FFMA.FTZ R6, R9.reuse, R26, R6 ;  /* 0x0000001a09069223 */ /* 0x040fe20000010006 */
[----:B------:R-:W-:Y:S01]  /*34b0*/  @!P1 FFMA.FTZ R7, R9, R27, R7 ;  /* 0x0000001b09079223 */ /* 0x000fe20000010007 */
[----:B------:R-:W-:Y:S05]  /*34c0*/  @!P3 IMAD.IADD R52, R31, 0x1, R52 ;  /* 0x000000011f34b824 */ /* 0x000fea00078e0234 */
[----:B------:R-:W-:Y:S02]  /*34d0*/  @!P3 LEA.HI.X R51, R30, R51, R52, 0x2, P6 ;  /* 0x000000331e33b211 */ /* 0x000fe400030f1434 */
[----:B------:R-:W1:Y:S01]  /*34e0*/  @!P2 LDS.128 R28, [R16+0x6040] ;  /* 0x00604000101ca984 */ /* 0x000e620000000c00 */
[----:B------:R-:W-:Y:S07]  /*34f0*/  ISETP.NE.AND P6, PT, R19, RZ, PT ;  /* 0x000000ff1300720c */ /* 0x000fee0003fc5270 */
[----:B------:R-:W-:Y:S01]  /*3500*/  @!PT LDS RZ, [RZ] ;  /* 0x00000000fffff984 */ /* 0x000fe20000000800 */
[----:B------:R-:W-:Y:S01]  /*3510*/  @!PT LDS RZ, [RZ] ;  /* 0x00000000fffff984 */ /* 0x000fe20000000800 */
[----:B------:R-:W-:Y:S01]  /*3520*/  @!PT LDS RZ, [RZ] ;  /* 0x00000000fffff984 */ /* 0x000fe20000000800 */
[----:B------:R3:W-:Y:S08]  /*3530*/  @!P3 LDGSTS.E.BYPASS.LTC128B.128 [R16+0x6040], desc[UR38][R50.64] ;  /* 0x060400003210bfae */ /* 0x0007f0000b901d66 */
[----:B------:R-:W0:Y:S01]  /*3540*/  LDGDEPBAR ;  /* 0x00000000000079af */ /* 0x000e220000000000 */
[----:B--2---:R-:W-:Y:S04]  /*3550*/  FSETP.GT.FTZ.AND P3, PT, R13, RZ, PT ;  /* 0x000000ff0d00720b */ /* 0x004fe80003f74000 */
[----:B------:R-:W-:Y:S04]  /*3560*/  ISETP.LT.OR P3, PT, R2, RZ, !P3 ;  /* 0x000000ff0200720c */ /* 0x000fe80005f61670 */
[----:B------:R-:W-:Y:S01]  /*3570*/  ISETP.GE.OR P3, PT, R15, R12, P3 ;  /* 0x0000000c0f00720c */ /* 0x000fe20001f66670 */
[----:B------:R-:W-:Y:S04]  /*3580*/  DEPBAR.LE SB0, 0x3 ;  /* 0x000080c00000791a */ /* 0x000fe80000000000 */
[C---:B-1----:R-:W-:Y:S08]  /*3590*/  @!P2 FFMA.FTZ R4, R3.reuse, R28, R4 ;  /* 0x0000001c0304a223 */ /* 0x042ff00000010004 */
[----:B------:R-:W1:Y:S01]  /*35a0*/  @!P3 LDS.128 R32, [R16+0x7040] ;  /* 0x007040001020b984 */ /* 0x000e620000000c00 */
        /* <DEDUP_REMOVED lines=8> */
.L_x_1284:
[----:B------:R-:W-:Y:S05]  /*3630*/  BSYNC B0 ;  /* 0x0000000000007941 */ /* 0x000fea0003800000 */
.L_x_1283:
[----:B------:R-:W-:Y:S05]  /*3640*/  @!P5 BRA `(.L_x_1282) ;  /* 0x0000000000d0d947 */ /* 0x000fea0003800000 */
[----:B------:R-:W-:Y:S01]  /*3650*/  VIADD R11, R43, 0x3 ;  /* 0x000000032b0b7836 */ /* 0x000fe20000000000 */
[----:B------:R-:W-:Y:S01]  /*3660*/  HFMA2.MMA R24, -RZ, RZ, 0, 1.78813934326171875e-07 ;  /* 0x00000003ff187435 */ /* 0x000fe200000001ff */
[----:B------:R-:W-:-:S03]  /*3670*/  IMAD.MOV.U32 R14, RZ, RZ, RZ ;  /* 0x000000ffff0e7224 */ /* 0x000fc600078e00ff */
[----:B------:R-:W-:-:S07]  /*3680*/  SHF.R.S32.HI R25, RZ, 0x1f, R11 ;  /* 0x0000001fff197819 */ /* 0x000fce000001140b */
.L_x_1286:
        /* <DEDUP_REMOVED lines=48> */
.L_x_1282:
[----:B------:R-:W-:Y:S05]  /*3990*/  BSYNC B1 ;  /* 0x0000000000017941 */ /* 0x000fea0003800000 */
.L_x_1281:
        /* <DEDUP_REMOVED lines=26> */
.L_x_1287:
        /* <DEDUP_REMOVED lines=12> */
.L_x_1698:


//--------------------- .text._ZN7cutlass13device_kernelIN5flash19FlashAttnFwdCombineIN4cute5tupleIJNS3_1CILi16EEENS5_ILi64EEEEEELi7ELi256ELi1ELb0ELb0EffNS_4arch4Sm90EEEEEvNT_6ParamsE --------------------------
	.section	.text._ZN7cutlass13device_kernelIN5flash19FlashAttnFwdCombineIN4cute5tupleIJNS3_1CILi16EEENS5_ILi64EEEEEELi7ELi256ELi1ELb0ELb0EffNS_4arch4Sm90EEEEEvNT_6ParamsE,"ax",@progbits
	.align	128
.text._ZN7cutlass13device_kernelIN5flash19FlashAttnFwdCombineIN4cute5tupleIJNS3_1CILi16EEENS5_ILi64EEEEEELi7ELi256ELi1ELb0ELb0EffNS_4arch4Sm90EEEEEvNT_6ParamsE:
        .type           _ZN7cutlass13device_kernelIN5flash19FlashAttnFwdCombineIN4cute5tupleIJNS3_1CILi16EEENS5_ILi64EEEEEELi7ELi256ELi1ELb0ELb0EffNS_4arch4Sm90EEEEEvNT_6ParamsE,@function
        .size           _ZN7cutlass13device_kernelIN5flash19FlashAttnFwdCombineIN4cute5tupleIJNS3_1CILi16EEENS5_ILi64EEEEEELi7ELi256ELi1ELb0ELb0EffNS_4arch4Sm90EEEEEvNT_6ParamsE,(.L_x_1699 - _ZN7cutlass13device_kernelIN5flash19FlashAttnFwdCombineIN4cute5tupleIJNS3_1CILi16EEENS5_ILi64EEEEEELi7ELi256ELi1ELb0ELb0EffNS_4arch4Sm90EEEEEvNT_6ParamsE)
        .other          _ZN7cutlass13device_kernelIN5flash19FlashAttnFwdCombineIN4cute5tupleIJNS3_1CILi16EEENS5_ILi64EEEEEELi7ELi256ELi1ELb0ELb0EffNS_4arch4Sm90EEEEEvNT_6ParamsE,@"STO_CUDA_ENTRY STV_DEFAULT"
_ZN7cutlass13device_kernelIN5flash19FlashAttnFwdCombineIN4cute5tupleIJNS3_1CILi16EEENS5_ILi64EEEEEELi7ELi256ELi1ELb0ELb0EffNS_4arch4Sm90EEEEEvNT_6ParamsE:
        /* <DEDUP_REMOVED lines=58> */
.L_x_1288:
        /* <DEDUP_REMOVED lines=22> */
[C---:B------:R-:W-:Y:S01]  /*0500*/  ISETP.GE.AND P3, PT, R12.reuse, R24, PT ;  /* 0x000000180c00720c */ /* 0x040fe20003f66270 */
[----:B------:R-:W-:Y:S01]  /*0510*/  ULDC.64 UR4, c[0x0][0x278] ;  /* 0x00009e0000047ab9 */ /* 0x000fe20000000a00 */
[----:B------:R-:W-:Y:S02]  /*0520*/  IMAD.MOV.U32 R7, RZ, RZ, R10 ;  /* 0x000000ffff077224 */ /* 0x000fe400078e000a */
[----:B------:R-:W-:Y:S02]  /*0530*/  VIADD R28, R12, 0x10 ;  /* 0x000000100c1c7836 */ /* 0x000fe40000000000 */
[----:B------:R-:W-:Y:S01]  /*0540*/  IMAD R14, R33, UR4, RZ ;  /* 0x00000004210e7c24 */ /* 0x000fe2000f8e02ff */
[----:B------:R-:W3:Y:S01]  /*0550*/  S2UR UR6, SR_CgaCtaId ;  /* 0x00000000000679c3 */ /* 0x000ee20000008800 */
[----:B------:R-:W-:-:S04]  /*0560*/  IMAD.WIDE.U32 R26, R32, UR4, RZ ;  /* 0x00000004201a7c25 */ /* 0x000fc8000f8e00ff */
[----:B------:R-:W-:Y:S01]  /*0570*/  IMAD R14, R32, UR5, R14 ;  /* 0x00000005200e7c24 */ /* 0x000fe2000f8e020e */
[----:B------:R-:W-:Y:S01]  /*0580*/  ULDC.64 UR4, c[0x0][0x270] ;  /* 0x00009c0000047ab9 */ /* 0x000fe20000000a00 */
[----:B------:R-:W-:Y:S01]  /*0590*/  VIADD R19, R12, 0x20 ;  /* 0x000000200c137836 */ /* 0x000fe20000000000 */
[----:B------:R-:W5:Y:S01]  /*05a0*/  @!P3 LDC.64 R16, c[0x0][0x268] ;  /* 0x00009a00ff10bb82 */ /* 0x000f620000000a00 */
[----:B------:R-:W-:Y:S01]  /*05b0*/  @!P3 SHF.R.S32.HI R22, RZ, 0x1f, R12 ;  /* 0x0000001fff16b819 */ /* 0x000fe2000001140c */
[----:B------:R-:W-:Y:S01]  /*05c0*/  @P3 IMAD.MOV.U32 R21, RZ, RZ, -0x800000 ;  /* 0xff800000ff153424 */ /* 0x000fe200078e00ff */
        /* <DEDUP_REMOVED lines=20> */
[----:B------:R-:W-:Y:S02]  /*0710*/  SHF.R.S32.HI R7, RZ, 0x1f, R18 ;  /* 0x0000001fff077819 */ /* 0x000fe40000011412 */
[----:B------:R-:W3:Y:S01]  /*0720*/  @!P0 LDC.64 R14, c[0x0][0x268] ;  /* 0x00009a00ff0e8b82 */ /* 0x000ee20000000a00 */
[----:B------:R-:W-:Y:S01]  /*0730*/  IADD3 R18, R12, 0x30, RZ ;  /* 0x000000300c127810 */ /* 0x000fe20007ffe0ff */
[----:B------:R-:W-:Y:S01]  /*0740*/  @!P6 IMAD.MOV.U32 R38, RZ, RZ, R26 ;  /* 0x000000ffff26e224 */ /* 0x000fe200078e001a */
[----:B------:R-:W-:-:S02]  /*0750*/  IADD3.X R27, R7, R27, R6, P2, !PT ;  /* 0x0000001b071b7210 */ /* 0x000fc400017fe406 */
[----:B------:R-:W-:Y:S02]  /*0760*/  ISETP.GE.AND P5, PT, R18, R24, PT ;  /* 0x000000181200720c */ /* 0x000fe40003fa6270 */
[----:B------:R-:W-:Y:S01]  /*0770*/  @!P0 SHF.R.S32.HI R23, RZ, 0x1f, R28 ;  /* 0x0000001fff178819 */ /* 0x000fe2000001141c */
[----:B------:R-:W5:Y:S01]  /*0780*/  @!P0 LDC.64 R6, c[0x0][0x250] ;  /* 0x00009400ff068b82 */ /* 0x000f620000000a00 */
[----:B------:R-:W-:Y:S01]  /*0790*/  @!P3 IMAD.WIDE.U32 R34, R12, R16, R26 ;  /* 0x000000100c22b225 */ /* 0x000fe200078e001a */
[----:B------:R-:W-:Y:S02]  /*07a0*/  LEA R3, R3, UR4, 0x2 ;  /* 0x0000000403037c11 */ /* 0x000fe4000f8e10ff */
[----:B------:R-:W-:Y:S01]  /*07b0*/  @!P6 MOV R39, R27 ;  /* 0x0000001b0027e202 */ /* 0x000fe20000000f00 */
[----:B------:R-:W-:Y:S02]  /*07c0*/  @!P3 IMAD.IADD R22, R35, 0x1, R22 ;  /* 0x000000012316b824 */ /* 0x000fe400078e0216 */
[----:B------:R1:W-:Y:S01]  /*07d0*/  @P3 STS [R3], R21 ;  /* 0x0000001503003388 */ /* 0x0003e20000000800 */
[C---:B--2---:R-:W-:Y:S01]  /*07e0*/  @!P3 LEA R30, P2, R34.reuse, R10, 0x2 ;  /* 0x0000000a221eb211 */ /* 0x044fe200078410ff */
[----:B------:R-:W2:Y:S03]  /*07f0*/  @!P6 LDC.64 R16, c[0x0][0x268] ;  /* 0x00009a00ff10eb82 */ /* 0x000ea60000000a00 */
[----:B------:R-:W-:Y:S01]  /*0800*/  @!P3 LEA.HI.X R31, R34, R11, R22, 0x2, P2 ;  /* 0x0000000b221fb211 */ /* 0x000fe200010f1416 */
[----:B---3--:R-:W-:-:S04]  /*0810*/  @!P0 IMAD R23, R23, R14, RZ ;  /* 0x0000000e17178224 */ /* 0x008fc800078e02ff */
        /* <DEDUP_REMOVED lines=10> */
[----:B------:R-:W-:Y:S02]  /*08c0*/  IADD3 R29, R12, 0x50, RZ ;  /* 0x000000500c1d7810 */ /* 0x000fe40007ffe0ff */
[C---:B-----5:R-:W-:Y:S02]  /*08d0*/  @!P0 LEA R34, P2, R28.reuse, R6, 0x2 ;  /* 0x000000061c228211 */ /* 0x060fe400078410ff */
[----:B------:R-:W-:Y:S02]  /*08e0*/  ISETP.GE.AND P3, PT, R29, R24, PT ;  /* 0x000000181d00720c */ /* 0x000fe40003f66270 */
[----:B-1----:R-:W-:Y:S01]  /*08f0*/  @P0 MOV R21, 0xff800000 ;  /* 0xff80000000150802 */ /* 0x002fe20000000f00 */
[----:B--2---:R-:W-:Y:S01]  /*0900*/  @!P6 IMAD R23, R23, R16, RZ ;  /* 0x000000101717e224 */ /* 0x004fe200078e02ff */
[----:B------:R-:W-:Y:S01]  /*0910*/  @!P0 LEA.HI.X R35, R28, R7, R22, 0x2, P2 ;  /* 0x000000071c238211 */ /* 0x000fe200010f1416 */
[----:B------:R-:W-:Y:S01]  /*0920*/  VIADD R28, R12, 0x60 ;  /* 0x000000600c1c7836 */ /* 0x000fe20000000000 */
[----:B------:R-:W-:Y:S01]  /*0930*/  @!P5 SHF.R.S32.HI R22, RZ, 0x1f, R18 ;  /* 0x0000001fff16d819 */ /* 0x000fe20000011412 */
[----:B------:R1:W-:Y:S01]  /*0940*/  @P0 STS [R3+0x400], R21 ;  /* 0x0004001503000388 */ /* 0x0003e20000000800 */
[----:B------:R-:W2:Y:S01]  /*0950*/  @!P5 LDC.64 R6, c[0x0][0x250] ;  /* 0x00009400ff06db82 */ /* 0x000ea20000000a00 */
[C---:B------:R-:W-:Y:S01]  /*0960*/  @!P6 IMAD R17, R19.reuse, R17, R23 ;  /* 0x000000111311e224 */ /* 0x040fe200078e0217 */
[----:B------:R-:W-:Y:S01]  /*0970*/  ISETP.GE.AND P2, PT, R28, R24, PT ;  /* 0x000000181c00720c */ /* 0x000fe20003f46270 */
[----:B------:R-:W-:Y:S01]  /*0980*/  @!P6 IMAD.WIDE.U32 R38, R19, R16, R38 ;  /* 0x000000101326e225 */ /* 0x000fe200078e0026 */
[----:B------:R-:W-:Y:S01]  /*0990*/  @!PT LDS RZ, [RZ] ;  /* 0x00000000fffff984 */ /* 0x000fe20000000800 */
[----:B------:R-:W-:Y:S01]  /*09a0*/  @!PT LDS RZ, [RZ] ;  /* 0x00000000fffff984 */ /* 0x000fe20000000800 */
[----:B------:R-:W-:Y:S01]  /*09b0*/  @!PT LDS RZ, [RZ] ;  /* 0x00000000fffff984 */ /* 0x000fe20000000800 */
[----:B------:R5:W-:Y:S03]  /*09c0*/  @!P0 LDGSTS.E.LTC128B [R3+0x400], desc[UR38][R34.64] ;  /* 0x0040000022038fae */ /* 0x000be6000b921966 */
[----:B---3--:R-:W-:-:S02]  /*09d0*/  @!P5 IMAD R30, R22, R10, RZ ;  /* 0x0000000a161ed224 */ /* 0x008fc400078e02ff */
[----:B------:R-:W-:Y:S01]  /*09e0*/  @P6 IMAD.MOV.U32 R19, RZ, RZ, -0x800000 ;  /* 0xff800000ff136424 */ /* 0x000fe200078e00ff */
[----:B----4-:R-:W-:Y:S01]  /*09f0*/  @!P6 LEA R36, P0, R38, R14, 0x2 ;  /* 0x0000000e2624e211 */ /* 0x010fe200078010ff */
[----:B------:R-:W-:Y:S01]  /*0a00*/  @!P5 IMAD R30, R18, R11, R30 ;  /* 0x0000000b121ed224 */ /* 0x000fe200078e021e */
[----:B------:R-:W-:Y:S01]  /*0a10*/  @!P6 IADD3 R11, R39, R17, RZ ;  /* 0x00000011270be210 */ /* 0x000fe20007ffe0ff */
[----:B------:R-:W-:Y:S01]  /*0a20*/  @P5 IMAD.MOV.U32 R14, RZ, RZ, -0x800000 ;  /* 0xff800000ff0e5424 */ /* 0x000fe200078e00ff */
[----:B------:R-:W3:Y:S01]  /*0a30*/  @!P3 LDC.64 R16, c[0x0][0x268] ;  /* 0x00009a00ff10bb82 */ /* 0x000ee20000000a00 */
[----:B------:R4:W-:Y:S01]  /*0a40*/  @P6 STS [R3+0x800], R19 ;  /* 0x0008001303006388 */ /* 0x0009e20000000800 */
[----:B------:R-:W-:-:S05]  /*0a50*/  @!P6 LEA.HI.X R37, R38, R15, R11, 0x2, P0 ;  /* 0x0000000f2625e211 */ /* 0x000fca00000f140b */
[----:B------:R-:W-:Y:S01]  /*0a60*/  @!PT LDS RZ, [RZ] ;  /* 0x00000000fffff984 */ /* 0x000fe20000000800 */
[----:B------:R-:W-:Y:S01]  /*0a70*/  @!PT LDS RZ, [RZ] ;  /* 0x00000000fffff984 */ /* 0x000fe20000000800 */
[----:B------:R-:W-:Y:S01]  /*0a80*/  @!PT LDS RZ, [RZ] ;  /* 0x00000000fffff984 */ /* 0x000fe20000000800 */
[----:B------:R4:W-:Y:S01]  /*0a90*/  @!P6 LDGSTS.E.LTC128B [R3+0x800], desc[UR38][R36.64] ;  /* 0x008000002403efae */ /* 0x0009e2000b921966 */
[----:B-1----:R-:W-:-:S03]  /*0aa0*/  VIADD R21, R12, 0x40 ;  /* 0x000000400c157836 */ /* 0x002fc60000000000 */
[----:B------:R1:W-:Y:S02]  /*0ab0*/  @P5 STS [R3+0xc00], R14 ;  /* 0x000c000e03005388 */ /* 0x0003e40000000800 */
[----:B------:R-:W-:Y:S02]  /*0ac0*/  ISETP.GE.AND P4, PT, R21, R24, PT ;  /* 0x000000181500720c */ /* 0x000fe40003f86270 */
[----:B-----5:R-:W-:Y:S01]  /*0ad0*/  @!P5 MOV R35, R27 ;  /* 0x0000001b0023d202 */ /* 0x020fe20000000f00 */
[----:B------:R-:W-:-:S04]  /*0ae0*/  @!P5 IMAD.MOV.U32 R34, RZ, RZ, R26 ;  /* 0x000000ffff22d224 */ /* 0x000fc800078e001a */
[----:B------:R-:W-:Y:S02]  /*0af0*/  @!P5 IMAD.WIDE.U32 R34, R18, R10, R34 ;  /* 0x0000000a1222d225 */ /* 0x000fe400078e0022 */
[----:B------:R-:W5:Y:S03]  /*0b00*/  @!P2 LDC.64 R10, c[0x0][0x268] ;  /* 0x00009a00ff0aab82 */ /* 0x000f660000000a00 */
[----:B------:R-:W-:Y:S02]  /*0b10*/  @!P5 IADD3 R15, R35, R30, RZ ;  /* 0x0000001e230fd210 */ /* 0x000fe40007ffe0ff */
[C---:B--2---:R-:W-:Y:S02]  /*0b20*/  @!P5 LEA R30, P0, R34.reuse, R6, 0x2 ;  /* 0x00000006221ed211 */ /* 0x044fe400078010ff */
[----:B------:R-:W-:Y:S01]  /*0b30*/  @!P4 SHF.R.S32.HI R35, RZ, 0x1f, R21 ;  /* 0x0000001fff23c819 */ /* 0x000fe20000011415 */
[----:B------:R-:W2:Y:S01]  /*0b40*/  @!P4 LDC.64 R22, c[0x0][0x268] ;  /* 0x00009a00ff16cb82 */ /* 0x000ea20000000a00 */
[----:B------:R-:W-:Y:S01]  /*0b50*/  @!P5 LEA.HI.X R31, R34, R7, R15, 0x2, P0 ;  /* 0x00000007221fd211 */ /* 0x000fe200000f140f */
[----:B------:R-:W-:Y:S01]  /*0b60*/  @P4 IMAD.MOV.U32 R34, RZ, RZ, -0x800000 ;  /* 0xff800000ff224424 */ /* 0x000fe200078e00ff */
[----:B----4-:R-:W-:Y:S01]  /*0b70*/  @!P3 SHF.R.S32.HI R36, RZ, 0x1f, R29 ;  /* 0x0000001fff24b819 */ /* 0x010fe2000001141d */
[----:B------:R-:W-:-:S02]  /*0b80*/  @!P3 IMAD.MOV.U32 R37, RZ, RZ, R27 ;  /* 0x000000ffff25b224 */ /* 0x000fc400078e001b */
[----:B------:R-:W-:Y:S01]  /*0b90*/  @!PT LDS RZ, [RZ] ;  /* 0x00000000fffff984 */ /* 0x000fe20000000800 */
[----:B------:R-:W-:Y:S01]  /*0ba0*/  @!PT LDS RZ, [RZ] ;  /* 0x00000000fffff984 */ /* 0x000fe20000000800 */
[----:B------:R-:W-:Y:S01]  /*0bb0*/  @!PT LDS RZ, [RZ] ;  /* 0x00000000fffff984 */ /* 0x000fe20000000800 */
[----:B------:R4:W-:Y:S02]  /*0bc0*/  @!P5 LDGSTS.E.LTC128B [R3+0xc00], desc[UR38][R30.64] ;  /* 0x00c000001e03dfae */ /* 0x0009e4000b921966 */
[----:B------:R-:W5:Y:S01]  /*0bd0*/  @!P4 LDC.64 R18, c[0x0][0x250] ;  /* 0x00009400ff12cb82 */ /* 0x000f620000000a00 */
[----:B---3--:R-:W-:Y:S01]  /*0be0*/  @!P3 IMAD R36, R36, R16, RZ ;  /* 0x000000102424b224 */ /* 0x008fe200078e02ff */
[----:B------:R-:W-:Y:S03]  /*0bf0*/  @P4 STS [R3+0x1000], R34 ;  /* 0x0010002203004388 */ /* 0x000fe60000000800 */
[C---:B------:R-:W-:Y:S01]  /*0c00*/  @!P3 IMAD R17, R29.reuse, R17, R36 ;  /* 0x000000111d11b224 */ /* 0x040fe200078e0224 */
[----:B------:R-:W-:Y:S02]  /*0c10*/  @!P3 MOV R36, R26 ;  /* 0x0000001a0024b202 */ /* 0x000fe40000000f00 */
[----:B-1----:R-:W1:Y:S03]  /*0c20*/  @!P3 LDC.64 R14, c[0x0][0x250] ;  /* 0x00009400ff0ebb82 */ /* 0x002e660000000a00 */
[----:B------:R-:W-:Y:S01]  /*0c30*/  @!P3 IMAD.WIDE.U32 R36, R29, R16, R36 ;  /* 0x000000101d24b225 */ /* 0x000fe200078e0024 */
[----:B------:R-:W-:-:S03]  /*0c40*/  IADD3 R16, R12, 0x70, RZ ;  /* 0x000000700c107810 */ /* 0x000fc60007ffe0ff */
[----:B------:R-:W-:Y:S01]  /*0c50*/  @!P3 IMAD.IADD R17, R37, 0x1, R17 ;  /* 0x000000012511b824 */ /* 0x000fe200078e0211 */
[----:B------:R-:W3:Y:S01]  /*0c60*/  @!P2 LDC.64 R6, c[0x0][0x250] ;  /* 0x00009400ff06ab82 */ /* 0x000ee20000000a00 */
[----:B--2---:R-:W-:Y:S01]  /*0c70*/  @!P4 IMAD R35, R35, R22, RZ ;  /* 0x000000162323c224 */ /* 0x004fe200078e02ff */
[----:B------:R-:W-:-:S03]  /*0c80*/  ISETP.GE.AND P6, PT, R16, R24, PT ;  /* 0x000000181000720c */ /* 0x000fc60003fc6270 */
[C---:B------:R-:W-:Y:S01]  /*0c90*/  @!P4 IMAD R23, R21.reuse, R23, R35 ;  /* 0x000000171517c224 */ /* 0x040fe200078e0223 */
[----:B----4-:R-:W-:Y:S01]  /*0ca0*/  @!P2 SHF.R.S32.HI R30, RZ, 0x1f, R28 ;  /* 0x0000001fff1ea819 */ /* 0x010fe2000001141c */
[----:B------:R-:W-:-:S04]  /*0cb0*/  @!P4 IMAD.WIDE.U32 R34, R21, R22, R26 ;  /* 0x000000161522c225 */ /* 0x000fc800078e001a */
[----:B-----5:R-:W-:Y:S01]  /*0cc0*/  @!P2 IMAD R30, R30, R10, RZ ;  /* 0x0000000a1e1ea224 */ /* 0x020fe200078e02ff */
[----:B------:R-:W-:Y:S01]  /*0cd0*/  @!P4 LEA R18, P0, R34, R18, 0x2 ;  /* 0x000000122212c211 */ /* 0x000fe200078010ff */
[----:B------:R-:W-:Y:S01]  /*0ce0*/  @!P4 IMAD.IADD R23, R35, 0x1, R23 ;  /* 0x000000012317c824 */ /* 0x000fe200078e0217 */
[----:B-1----:R-:W-:Y:S01]  /*0cf0*/  @!P3 LEA R14, P5, R36, R14, 0x2 ;  /* 0x0000000e240eb211 */ /* 0x002fe200078a10ff */
[C---:B------:R-:W-:Y:S02]  /*0d00*/  @!P2 IMAD R11, R28.reuse, R11, R30 ;  /* 0x0000000b1c0ba224 */ /* 0x040fe400078e021e */
        /* <DEDUP_REMOVED lines=8> */
[----:B---3--:R-:W-:-:S02]  /*0d90*/  @!P2 LEA R6, P0, R28, R6, 0x2 ;  /* 0x000000061c06a211 */ /* 0x008fc400078010ff */
        /* <DEDUP_REMOVED lines=31> */
.L_x_1290:
[----:B------:R-:W-:Y:S05]  /*0f90*/  BSYNC B0 ;  /* 0x0000000000007941 */ /* 0x000fea0003800000 */
.L_x_1289:
        /* <DEDUP_REMOVED lines=211> */
.L_x_1292:
[----:B------:R-:W-:Y:S05]  /*1cd0*/  BSYNC B0 ;  /* 0x0000000000007941 */ /* 0x000fea0003800000 */
.L_x_1291:
[----:B------:R-:W-:Y:S01]  /*1ce0*/  IMAD R37, R12, 0x4, R0 ;  /* 0x000000040c257824 */ /* 0x000fe200078e0200 */
[----:B------:R-:W-:Y:S01]  /*1cf0*/  STS [R28], R17 ;  /* 0x000000111c007388 */ /* 0x000fe20000000800 */
[----:B------:R-:W-:Y:S03]  /*1d00*/  BSSY B1, `(.L_x_1293) ;  /* 0x00000e4000017945 */ /* 0x000fe60003800000 */
[----:B------:R-:W-:Y:S04]  /*1d10*/  STS [R28+0x400], R16 ;  /* 0x000400101c007388 */ /* 0x000fe80000000800 */
[----:B------:R-:W-:Y:S04]  /*1d20*/  STS [R28+0x800], R11 ;  /* 0x0008000b1c007388 */ /* 0x000fe80000000800 */
[----:B------:R-:W-:Y:S04]  /*1d30*/  STS [R28+0xc00], R7 ;  /* 0x000c00071c007388 */ /* 0x000fe80000000800 */
        /* <DEDUP_REMOVED lines=28> */
.L_x_1297:
        /* <DEDUP_REMOVED lines=142> */
.L_x_1296:
[----:B------:R-:W-:Y:S05]  /*27e0*/  BSYNC B0 ;  /* 0x0000000000007941 */ /* 0x000fea0003800000 */
.L_x_1295:
[----:B------:R-:W-:Y:S05]  /*27f0*/  @!P5 BRA `(.L_x_1294) ;  /* 0x0000000000d0d947 */ /* 0x000fea0003800000 */
[----:B------:R-:W-:Y:S01]  /*2800*/  VIADD R8, R42, 0x3 ;  /* 0x000000032a087836 */ /* 0x000fe20000000000 */
[----:B-1----:R-:W-:Y:S01]  /*2810*/  HFMA2.MMA R20, -RZ, RZ, 0, 1.78813934326171875e-07 ;  /* 0x00000003ff147435 */ /* 0x002fe200000001ff */
[----:B------:R-:W-:-:S03]  /*2820*/  IMAD.MOV.U32 R10, RZ, RZ, RZ ;  /* 0x000000ffff0a7224 */ /* 0x000fc600078e00ff */
[----:B------:R-:W-:-:S07]  /*2830*/  SHF.R.S32.HI R11, RZ, 0x1f, R8 ;  /* 0x0000001fff0b7819 */ /* 0x000fce0000011408 */
.L_x_1298:
        /* <DEDUP_REMOVED lines=48> */
.L_x_1294:
[----:B------:R-:W-:Y:S05]  /*2b40*/  BSYNC B1 ;  /* 0x0000000000017941 */ /* 0x000fea0003800000 */
.L_x_1293:
        /* <DEDUP_REMOVED lines=26> */
.L_x_1299:
        /* <DEDUP_REMOVED lines=9> */
.L_x_1699:


//--------------------- .text._ZN7cutlass13device_kernelIN5flash19FlashAttnFwdCombineIN4cute5tupleIJNS3_1CILi16EEENS5_ILi64EEEEEELi6ELi256ELi1ELb0ELb0EffNS_4arch4Sm90EEEEEvNT_6ParamsE --------------------------
	.section	.text._ZN7cutlass13device_kernelIN5flash19FlashAttnFwdCombineIN4cute5tupleIJNS3_1CILi16EEENS5_ILi64EEEEEELi6ELi256ELi1ELb0ELb0EffNS_4arch4Sm90EEEEEvNT_6ParamsE,"ax",@progbits
	.align	128
.text._ZN7cutlass13device_kernelIN5flash19FlashAttnFwdCombineIN4cute5tupleIJNS3_1CILi16EEENS5_ILi64EEEEEELi6ELi256ELi1ELb0ELb0EffNS_4arch4Sm90EEEEEvNT_6ParamsE:
        .type           _ZN7cutlass13device_kernelIN5flash19FlashAttnFwdCombineIN4cute5tupleIJNS3_1CILi16EEENS5_ILi64EEEEEELi6ELi256ELi1ELb0ELb0EffNS_4arch4Sm90EEEEEvNT_6ParamsE,@function
        .size           _ZN7cutlass13device_kernelIN5flash19FlashAttnFwdCombineIN4cute5tupleIJNS3_1CILi16EEENS5_ILi64EEEEEELi6ELi256ELi1ELb0ELb0EffNS_4arch4Sm90EEEEEvNT_6ParamsE,(.L_x_1700 - _ZN7cutlass13device_kernelIN5flash19FlashAttnFwdCombineIN4cute5tupleIJNS3_1CILi16EEENS5_ILi64EEEEEELi6ELi256ELi1ELb0ELb0EffNS_4arch4Sm90EEEEEvNT_6ParamsE)
        .other          _ZN7cutlass13device_kernelIN5flash19FlashAttnFwdCombineIN4cute5tupleIJNS3_1CILi16EEENS5_ILi64EEEEEELi6ELi256ELi1ELb0ELb0EffNS_4arch4Sm90EEEEEvNT_6ParamsE,@"STO_CUDA_ENTRY STV_DEFAULT"
_ZN7cutlass13device_kernelIN5flash19FlashAttnFwdCombineIN4cute5tupleIJNS3_1CILi16EEENS5_ILi64EEEEEELi6ELi256ELi1ELb0ELb0EffNS_4arch4Sm90EEEEEvNT_6ParamsE:
        /* <DEDUP_REMOVED lines=58> */
.L_x_1300:
        /* <DEDUP_REMOVED lines=34> */
[----:B------:R-:W-:-:S02]  /*05c0*/  ULDC.64 UR4, c[0x0][0x270] ;  /* 0x00009c0000047ab9 */ /* 0x000fc40000000a00 */
[----:B------:R-:W-:Y:S01]  /*05d0*/  @!P6 SHF.R.S32.HI R21, RZ, 0x1f, R12 ;  /* 0x0000001fff15e819 */ /* 0x000fe2000001140c */
        /* <DEDUP_REMOVED lines=8> */
[----:B------:R-:W1:Y:S01]  /*0660*/  @P0 LDC R10, c[0x0][0x2bc] ;  /* 0x0000af00ff0a0b82 */ /* 0x000e620000000800 */
[----:B-----5:R-:W-:-:S04]  /*0670*/  @!P6 IMAD R21, R21, R22, RZ ;  /* 0x000000161515e224 */ /* 0x020fc800078e02ff */
[----:B------:R-:W-:-:S03]  /*0680*/  @!P6 IMAD R21, R12, R23, R21 ;  /* 0x000000170c15e224 */ /* 0x000fc600078e0215 */
[----:B------:R-:W5:Y:S01]  /*0690*/  @P0 LDC R7, c[0x0][0x2c0] ;  /* 0x0000b000ff070b82 */ /* 0x000f620000000800 */
[----:B--2---:R-:W-:-:S04]  /*06a0*/  @!P5 IMAD R27, R27, R16, RZ ;  /* 0x000000101b1bd224 */ /* 0x004fc800078e02ff */
[----:B------:R-:W-:Y:S02]  /*06b0*/  @!P5 IMAD R17, R30, R17, R27 ;  /* 0x000000111e11d224 */ /* 0x000fe400078e021b */
[----:B-1----:R-:W-:-:S05]  /*06c0*/  @P0 IMAD.HI.U32 R10, R6, R10, RZ ;  /* 0x0000000a060a0227 */ /* 0x002fca00078e00ff */
[----:B-----5:R-:W-:Y:S02]  /*06d0*/  @P0 SHF.R.U32.HI R3, RZ, R7, R10 ;  /* 0x00000007ff030219 */ /* 0x020fe4000001160a */
[----:B------:R-:W1:Y:S02]  /*06e0*/  @!P4 LDC.64 R10, c[0x0][0x268] ;  /* 0x00009a00ff0acb82 */ /* 0x000e640000000a00 */
[----:B------:R-:W-:Y:S01]  /*06f0*/  SHF.R.S32.HI R26, RZ, 0x1f, R3 ;  /* 0x0000001fff1a7819 */ /* 0x000fe20000011403 */
[C---:B------:R-:W-:Y:S01]  /*0700*/  IMAD.WIDE.U32 R34, R3.reuse, UR4, R34 ;  /* 0x0000000403227c25 */ /* 0x040fe2000f8e0022 */
[----:B------:R-:W-:-:S03]  /*0710*/  IADD3 R7, -R3, RZ, RZ ;  /* 0x000000ff03077210 */ /* 0x000fc60007ffe1ff */
[----:B------:R-:W-:Y:S02]  /*0720*/  IMAD R26, R26, UR4, RZ ;  /* 0x000000041a1a7c24 */ /* 0x000fe4000f8e02ff */
[----:B------:R-:W-:Y:S02]  /*0730*/  IMAD R6, R14, R7, R6 ;  /* 0x000000070e067224 */ /* 0x000fe400078e0206 */
[----:B------:R-:W-:Y:S01]  /*0740*/  IMAD R26, R3, UR5, R26 ;  /* 0x00000005031a7c24 */ /* 0x000fe2000f8e021a */
[----:B------:R-:W2:Y:S01]  /*0750*/  @!P5 LDC.64 R14, c[0x0][0x250] ;  /* 0x00009400ff0edb82 */ /* 0x000ea20000000a00 */
[----:B------:R-:W-:Y:S01]  /*0760*/  @P6 IMAD.MOV.U32 R3, RZ, RZ, -0x800000 ;  /* 0xff800000ff036424 */ /* 0x000fe200078e00ff */
[----:B------:R-:W-:Y:S02]  /*0770*/  SHF.R.S32.HI R28, RZ, 0x1f, R6 ;  /* 0x0000001fff1c7819 */ /* 0x000fe40000011406 */
[----:B------:R-:W-:Y:S02]  /*0780*/  IADD3 R34, P0, R6, R34, RZ ;  /* 0x0000002206227210 */ /* 0x000fe40007f1e0ff */
[----:B------:R5:W-:Y:S02]  /*0790*/  @P6 STS [R31], R3 ;  /* 0x000000031f006388 */ /* 0x000be40000000800 */
[----:B------:R-:W4:Y:S01]  /*07a0*/  @!P4 LDC.64 R6, c[0x0][0x250] ;  /* 0x00009400ff06cb82 */ /* 0x000f220000000a00 */
[----:B------:R-:W-:-:S02]  /*07b0*/  IADD3.X R35, R28, R35, R26, P0, !PT ;  /* 0x000000231c237210 */ /* 0x000fc400007fe41a */
        /* <DEDUP_REMOVED lines=8> */
[----:B--2---:R-:W-:-:S03]  /*0840*/  @!P5 LEA R14, P2, R26, R14, 0x2 ;  /* 0x0000000e1a0ed211 */ /* 0x004fc600078410ff */
[----:B------:R-:W-:Y:S01]  /*0850*/  @!PT LDS RZ, [RZ] ;  /* 0x00000000fffff984 */ /* 0x000fe20000000800 */
[----:B------:R-:W-:Y:S01]  /*0860*/  @!PT LDS RZ, [RZ] ;  /* 0x00000000fffff984 */ /* 0x000fe20000000800 */
[----:B------:R-:W-:Y:S01]  /*0870*/  @!PT LDS RZ, [RZ] ;  /* 0x00000000fffff984 */ /* 0x000fe20000000800 */
[----:B------:R2:W-:Y:S01]  /*0880*/  @!P6 LDGSTS.E.LTC128B [R31], desc[UR38][R18.64] ;  /* 0x00000000121fefae */ /* 0x0005e2000b921966 */
[----:B-----5:R-:W-:Y:S02]  /*0890*/  @!P4 SHF.R.S32.HI R3, RZ, 0x1f, R29 ;  /* 0x0000001fff03c819 */ /* 0x020fe4000001141d */
[----:B------:R-:W-:-:S03]  /*08a0*/  @!P5 LEA.HI.X R15, R26, R15, R17, 0x2, P2 ;  /* 0x0000000f1a0fd211 */ /* 0x000fc600010f1411 */
[----:B-1----:R-:W-:-:S04]  /*08b0*/  @!P4 IMAD R3, R3, R10, RZ ;  /* 0x0000000a0303c224 */ /* 0x002fc800078e02ff */
[C---:B------:R-:W-:Y:S01]  /*08c0*/  @!P4 IMAD R3, R29.reuse, R11, R3 ;  /* 0x0000000b1d03c224 */ /* 0x040fe200078e0203 */
[----:B------:R-:W-:Y:S01]  /*08d0*/  IADD3 R11, R12, 0x30, RZ ;  /* 0x000000300c0b7810 */ /* 0x000fe20007ffe0ff */
[----:B------:R-:W-:Y:S01]  /*08e0*/  @!P4 IMAD.WIDE.U32 R28, R29, R10, R34 ;  /* 0x0000000a1d1cc225 */ /* 0x000fe200078e0022 */
[----:B------:R-:W-:Y:S02]  /*08f0*/  @P5 MOV R10, 0xff800000 ;  /* 0xff800000000a5802 */ /* 0x000fe40000000f00 */
[----:B------:R-:W-:Y:S02]  /*0900*/  ISETP.GE.AND P3, PT, R11, R24, PT ;  /* 0x000000180b00720c */ /* 0x000fe40003f66270 */
[----:B------:R-:W-:Y:S01]  /*0910*/  @!P4 IADD3 R3, R29, R3, RZ ;  /* 0x000000031d03c210 */ /* 0x000fe20007ffe0ff */
[----:B------:R1:W-:Y:S01]  /*0920*/  @P5 STS [R31+0x400], R10 ;  /* 0x0004000a1f005388 */ /* 0x0003e20000000800 */
[----:B----4-:R-:W-:-:S03]  /*0930*/  @!P4 LEA R6, P0, R28, R6, 0x2 ;  /* 0x000000061c06c211 */ /* 0x010fc600078010ff */
        /* <DEDUP_REMOVED lines=29> */
.L_x_1302:
[----:B------:R-:W-:Y:S05]  /*0b10*/  BSYNC B0 ;  /* 0x0000000000007941 */ /* 0x000fea0003800000 */
.L_x_1301:
[----:B------:R-:W-:Y:S01]  /*0b20*/  USHF.L.U32 UR4, UR36, 0x6, URZ ;  /* 0x0000000624047899 */ /* 0x000fe2000800063f */
[C---:B-1----:R-:W-:Y:S01]  /*0b30*/  @P1 IMAD.HI.U32 R9, R20.reuse, R9, RZ ;  /* 0x0000000914091227 */ /* 0x042fe200078e00ff */
[----:B------:R-:W-:Y:S01]  /*0b40*/  ISETP.GE.AND P0, PT, R20, R25, PT ;  /* 0x000000191400720c */ /* 0x000fe20003f06270 */
[----:B------:R-:W0:Y:S01]  /*0b50*/  LDGDEPBAR ;  /* 0x00000000000079af */ /* 0x000e220000000000 */
[----:B------:R-:W-:Y:S01]  /*0b60*/  USHF.R.S32.HI UR5, URZ, 0x1f, UR4 ;  /* 0x0000001f3f057899 */ /* 0x000fe20008011404 */
[----:B--2---:R-:W-:Y:S01]  /*0b70*/  IMAD.MOV.U32 R3, RZ, RZ, R20 ;  /* 0x000000ffff037224 */ /* 0x004fe200078e0014 */
        /* <DEDUP_REMOVED lines=25> */
[----:B---3--:R-:W3:Y:S01]  /*0d10*/  @!P4 LDC.64 R10, c[0x0][0x210] ;  /* 0x00008400ff0acb82 */ /* 0x008ee20000000a00 */
        /* <DEDUP_REMOVED lines=142> */
.L_x_1304:
[----:B------:R-:W-:Y:S05]  /*1600*/  BSYNC B0 ;  /* 0x0000000000007941 */ /* 0x000fea0003800000 */
.L_x_1303:
[----:B------:R-:W-:Y:S01]  /*1610*/  IMAD R38, R12, 0x4, R0 ;  /* 0x000000040c267824 */ /* 0x000fe200078e0200 */
[----:B------:R-:W-:Y:S01]  /*1620*/  STS [R21], R10 ;  /* 0x0000000a15007388 */ /* 0x000fe20000000800 */
[----:B------:R-:W-:Y:S01]  /*1630*/  BSSY B1, `(.L_x_1305) ;  /* 0x00000df000017945 */ /* 0x000fe20003800000 */
[----:B------:R-:W-:Y:S02]  /*1640*/  CS2R R4, SRZ ;  /* 0x0000000000047805 */ /* 0x000fe4000001ff00 */
[----:B------:R-:W-:Y:S04]  /*1650*/  STS [R21+0x400], R7 ;  /* 0x0004000715007388 */ /* 0x000fe80000000800 */
[----:B------:R2:W-:Y:S04]  /*1660*/  STS [R21+0x800], R6 ;  /* 0x0008000615007388 */ /* 0x0005e80000000800 */
        /* <DEDUP_REMOVED lines=23> */
.L_x_1309:
[C---:B------:R-:W-:Y:S02]  /*17e0*/  VIADD R10, R20.reuse, 0x3 ;  /* 0x00000003140a7836 */ /* 0x040fe40000000000 */
[----:B------:R-:W-:Y:S02]  /*17f0*/  IMAD R28, R15, 0x4, R0 ;  /* 0x000000040f1c7824 */ /* 0x000fe400078e0200 */
[----:B-1----:R-:W-:Y:S01]  /*1800*/  IMAD.SHL.U32 R11, R20, 0x10, RZ ;  /* 0x00000010140b7824 */ /* 0x002fe200078e00ff */
        /* <DEDUP_REMOVED lines=139> */
.L_x_1308:
[----:B------:R-:W-:Y:S05]  /*20c0*/  BSYNC B0 ;  /* 0x0000000000007941 */ /* 0x000fea0003800000 */
.L_x_1307:
[----:B------:R-:W-:Y:S05]  /*20d0*/  @!P5 BRA `(.L_x_1306) ;  /* 0x0000000000d0d947 */ /* 0x000fea0003800000 */
[----:B------:R-:W-:Y:S01]  /*20e0*/  VIADD R8, R42, 0x3 ;  /* 0x000000032a087836 */ /* 0x000fe20000000000 */
[----:B------:R-:W-:Y:S01]  /*20f0*/  HFMA2.MMA R20, -RZ, RZ, 0, 1.78813934326171875e-07 ;  /* 0x00000003ff147435 */ /* 0x000fe200000001ff */
[----:B------:R-:W-:-:S03]  /*2100*/  IMAD.MOV.U32 R10, RZ, RZ, RZ ;  /* 0x000000ffff0a7224 */ /* 0x000fc600078e00ff */
[----:B-1----:R-:W-:-:S07]  /*2110*/  SHF.R.S32.HI R11, RZ, 0x1f, R8 ;  /* 0x0000001fff0b7819 */ /* 0x002fce0000011408 */
.L_x_1310:
        /* <DEDUP_REMOVED lines=48> */
.L_x_1306:
[----:B------:R-:W-:Y:S05]  /*2420*/  BSYNC B1 ;  /* 0x0000000000017941 */ /* 0x000fea0003800000 */
.L_x_1305:
        /* <DEDUP_REMOVED lines=26> */
.L_x_1311:
        /* <DEDUP_REMOVED lines=11> */
.L_x_1700:


//--------------------- .text._ZN7cutlass13device_kernelIN5flash19FlashAttnFwdCombineIN4cute5tupleIJNS3_1CILi16EEENS5_ILi64EEEEEELi5ELi256ELi1ELb0ELb0EffNS_4arch4Sm90EEEEEvNT_6ParamsE --------------------------
	.section	.text._ZN7cutlass13device_kernelIN5flash19FlashAttnFwdCombineIN4cute5tupleIJNS3_1CILi16EEENS5_ILi64EEEEEELi5ELi256ELi1ELb0ELb0EffNS_4arch4Sm90EEEEEvNT_6ParamsE,"ax",@progbits
	.align	128
.text._ZN7cutlass13device_kernelIN5flash19FlashAttnFwdCombineIN4cute5tupleIJNS3_1CILi16EEENS5_ILi64EEEEEELi5ELi256ELi1ELb0ELb0EffNS_4arch4Sm90EEEEEvNT_6ParamsE:
        .type           _ZN7cutlass13device_kernelIN5flash19FlashAttnFwdCombineIN4cute5tupleIJNS3_1CILi16EEENS5_ILi64EEEEEELi5ELi256ELi1ELb0ELb0EffNS_4arch4Sm90EEEEEvNT_6ParamsE,@function
        .size           _ZN7cutlass13device_kernelIN5flash19FlashAttnFwdCombineIN4cute5tupleIJNS3_1CILi16EEENS5_ILi64EEEEEELi5ELi256ELi1ELb0ELb0EffNS_4arch4Sm90EEEEEvNT_6ParamsE,(.L_x_1701 - _ZN7cutlass13device_kernelIN5flash19FlashAttnFwdCombineIN4cute5tupleIJNS3_1CILi16EEENS5_ILi64EEEEEELi5ELi256ELi1ELb0ELb0EffNS_4arch4Sm90EEEEEvNT_6ParamsE)
        .other          _ZN7cutlass13device_kernelIN5flash19FlashAttnFwdCombineIN4cute5tupleIJNS3_1CILi16EEENS5_ILi64EEEEEELi5ELi256ELi1ELb0ELb0EffNS_4arch4Sm90EEEEEvNT_6ParamsE,@"STO_CUDA_ENTRY STV_DEFAULT"
_ZN7cutlass13device_kernelIN5flash19FlashAttnFwdCombineIN4cute5tupleIJNS3_1CILi16EEENS5_ILi64EEEEEELi5ELi256ELi1ELb0ELb0EffNS_4arch4Sm90EEEEEvNT_6ParamsE:
        /* <DEDUP_REMOVED lines=58> */
.L_x_1312:
        /* <DEDUP_REMOVED lines=50> */
[C---:B------:R-:W-:Y:S01]  /*06c0*/  IADD3 R14, R12.reuse, 0x10, RZ ;  /* 0x000000100c0e7810 */ /* 0x040fe20007ffe0ff */
[-C--:B-----5:R-:W-:Y:S01]  /*06d0*/  @!P3 IMAD R15, R15, R10.reuse, RZ ;  /* 0x0000000a0f0fb224 */ /* 0x0a0fe200078e02ff */
[----:B------:R-:W-:Y:S01]  /*06e0*/  LEA R3, R3, UR4, 0x2 ;  /* 0x0000000403037c11 */ /* 0x000fe2000f8e10ff */
[----:B------:R-:W-:Y:S01]  /*06f0*/  @!P3 IMAD.WIDE.U32 R18, R12, R10, R22 ;  /* 0x0000000a0c12b225 */ /* 0x000fe200078e0016 */
[----:B------:R-:W-:-:S03]  /*0700*/  ISETP.GE.AND P2, PT, R14, R16, PT ;  /* 0x000000100e00720c */ /* 0x000fc60003f46270 */
[----:B------:R-:W-:-:S04]  /*0710*/  @!P3 IMAD R11, R12, R11, R15 ;  /* 0x0000000b0c0bb224 */ /* 0x000fc800078e020f */
        /* <DEDUP_REMOVED lines=27> */
.L_x_1314:
[----:B------:R-:W-:Y:S05]  /*08d0*/  BSYNC B0 ;  /* 0x0000000000007941 */ /* 0x000fea0003800000 */
.L_x_1313:
        /* <DEDUP_REMOVED lines=124> */
[----:B----4-:R-:W-:Y:S01]  /*10a0*/  FMUL.FTZ R10, R10, R7 ;  /* 0x000000070a0a7220 */ /* 0x010fe20000410000 */
        /* <DEDUP_REMOVED lines=33> */
.L_x_1316:
[----:B------:R-:W-:Y:S05]  /*12c0*/  BSYNC B0 ;  /* 0x0000000000007941 */ /* 0x000fea0003800000 */
.L_x_1315:
[----:B------:R-:W-:Y:S01]  /*12d0*/  STS [R3], R10 ;  /* 0x0000000a03007388 */ /* 0x000fe20000000800 */
[----:B------:R-:W-:Y:S01]  /*12e0*/  BSSY B1, `(.L_x_1317) ;  /* 0x00000de000017945 */ /* 0x000fe20003800000 */
[----:B------:R-:W-:Y:S02]  /*12f0*/  CS2R R4, SRZ ;  /* 0x0000000000047805 */ /* 0x000fe4000001ff00 */
[----:B------:R2:W-:Y:S04]  /*1300*/  STS [R3+0x400], R7 ;  /* 0x0004000703007388 */ /* 0x0005e80000000800 */
        /* <DEDUP_REMOVED lines=23> */
.L_x_1321:
        /* <DEDUP_REMOVED lines=142> */
.L_x_1320:
[----:B------:R-:W-:Y:S05]  /*1d60*/  BSYNC B0 ;  /* 0x0000000000007941 */ /* 0x000fea0003800000 */
.L_x_1319:
[----:B------:R-:W-:Y:S05]  /*1d70*/  @!P5 BRA `(.L_x_1318) ;  /* 0x0000000000d0d947 */ /* 0x000fea0003800000 */
[----:B------:R-:W-:Y:S01]  /*1d80*/  VIADD R8, R42, 0x3 ;  /* 0x000000032a087836 */ /* 0x000fe20000000000 */
[----:B------:R-:W-:Y:S01]  /*1d90*/  HFMA2.MMA R20, -RZ, RZ, 0, 1.78813934326171875e-07 ;  /* 0x00000003ff147435 */ /* 0x000fe200000001ff */
[----:B------:R-:W-:-:S03]  /*1da0*/  IMAD.MOV.U32 R10, RZ, RZ, RZ ;  /* 0x000000ffff0a7224 */ /* 0x000fc600078e00ff */
[----:B-1----:R-:W-:-:S07]  /*1db0*/  SHF.R.S32.HI R11, RZ, 0x1f, R8 ;  /* 0x0000001fff0b7819 */ /* 0x002fce0000011408 */
.L_x_1322:
        /* <DEDUP_REMOVED lines=48> */
.L_x_1318:
[----:B------:R-:W-:Y:S05]  /*20c0*/  BSYNC B1 ;  /* 0x0000000000017941 */ /* 0x000fea0003800000 */
.L_x_1317:
        /* <DEDUP_REMOVED lines=26> */
.L_x_1323:
        /* <DEDUP_REMOVED lines=9> */
.L_x_1701:


//--------------------- .text._ZN7cutlass13device_kernelIN5flash19FlashAttnFwdCombineIN4cute5tupleIJNS3_1CILi16EEENS5_ILi64EEEEEELi4ELi256ELi1ELb0ELb0EffNS_4arch4Sm90EEEEEvNT_6ParamsE --------------------------
	.section	.text._ZN7cutlass13device_kernelIN5flash19FlashAttnFwdCombineIN4cute5tupleIJNS3_1CILi16EEENS5_ILi64EEEEEELi4ELi256ELi1ELb0ELb0EffNS_4arch4Sm90EEEEEvNT_6ParamsE,"ax",@progbits
	.align	128
.text._ZN7cutlass13device_kernelIN5flash19FlashAttnFwdCombineIN4cute5tupleIJNS3_1CILi16EEENS5_ILi64EEEEEELi4ELi256ELi1ELb0ELb0EffNS_4arch4Sm90EEEEEvNT_6ParamsE:
        .type           _ZN7cutlass13device_kernelIN5flash19FlashAttnFwdCombineIN4cute5tupleIJNS3_1CILi16EEENS5_ILi64EEEEEELi4ELi256ELi1ELb0ELb0EffNS_4arch4Sm90EEEEEvNT_6ParamsE,@function
        .size           _ZN7cutlass13device_kernelIN5flash19FlashAttnFwdCombineIN4cute5tupleIJNS3_1CILi16EEENS5_ILi64EEEEEELi4ELi256ELi1ELb0ELb0EffNS_4arch4Sm90EEEEEvNT_6ParamsE,(.L_x_1702 - _ZN7cutlass13device_kernelIN5flash19FlashAttnFwdCombineIN4cute5tupleIJNS3_1CILi16EEENS5_ILi64EEEEEELi4ELi256ELi1ELb0ELb0EffNS_4arch4Sm90EEEEEvNT_6ParamsE)
        .other          _ZN7cutlass13device_kernelIN5flash19FlashAttnFwdCombineIN4cute5tupleIJNS3_1CILi16EEENS5_ILi64EEEEEELi4ELi256ELi1ELb0ELb0EffNS_4arch4Sm90EEEEEvNT_6ParamsE,@"STO_CUDA_ENTRY STV_DEFAULT"
_ZN7cutlass13device_kernelIN5flash19FlashAttnFwdCombineIN4cute5tupleIJNS3_1CILi16EEENS5_ILi64EEEEEELi4ELi256ELi1ELb0ELb0EffNS_4arch4Sm90EEEEEvNT_6ParamsE:
        /* <DEDUP_REMOVED lines=58> */
.L_x_1324:
        /* <DEDUP_REMOVED lines=65> */
.L_x_1326:
[----:B------:R-:W-:Y:S05]  /*07b0*/  BSYNC B0 ;  /* 0x0000000000007941 */ /* 0x000fea0003800000 */
.L_x_1325:
[----:B------:R-:W-:Y:S01]  /*07c0*/  USHF.L.U32 UR4, UR36, 0x6, URZ ;  /* 0x0000000624047899 */ /* 0x000fe2000800063f */
[C---:B-1----:R-:W-:Y:S01]  /*07d0*/  @P1 IMAD.HI.U32 R6, R20.reuse, R6, RZ ;  /* 0x0000000614061227 */ /* 0x042fe200078e00ff */
[----:B------:R-:W-:Y:S01]  /*07e0*/  ISETP.GE.AND P0, PT, R20, R17, PT ;  /* 0x000000111400720c */ /* 0x000fe20003f06270 */
[----:B------:R-:W0:Y:S01]  /*07f0*/  LDGDEPBAR ;  /* 0x00000000000079af */ /* 0x000e220000000000 */
[----:B------:R-:W-:Y:S01]  /*0800*/  USHF.R.S32.HI UR5, URZ, 0x1f, UR4 ;  /* 0x0000001f3f057899 */ /* 0x000fe20008011404 */
[----:B------:R-:W-:Y:S01]  /*0810*/  IMAD.MOV.U32 R3, RZ, RZ, R20 ;  /* 0x000000ffff037224 */ /* 0x000fe200078e0014 */
[----:B----4-:R-:W-:Y:S01]  /*0820*/  @P1 SHF.R.U32.HI R3, RZ, R0, R6 ;  /* 0x00000000ff031219 */ /* 0x010fe20000011606 */
[----:B--2---:R-:W-:Y:S02]  /*0830*/  IMAD.SHL.U32 R14, R2, 0x4, RZ ;  /* 0x00000004020e7824 */ /* 0x004fe400078e00ff */
        /* <DEDUP_REMOVED lines=141> */
.L_x_1328:
[----:B------:R-:W-:Y:S05]  /*1110*/  BSYNC B0 ;  /* 0x0000000000007941 */ /* 0x000fea0003800000 */
.L_x_1327:
        /* <DEDUP_REMOVED lines=26> */
.L_x_1333:
        /* <DEDUP_REMOVED lines=142> */
.L_x_1332:
[----:B------:R-:W-:Y:S05]  /*1ba0*/  BSYNC B0 ;  /* 0x0000000000007941 */ /* 0x000fea0003800000 */
.L_x_1331:
[----:B------:R-:W-:Y:S05]  /*1bb0*/  @!P5 BRA `(.L_x_1330) ;  /* 0x0000000000d0d947 */ /* 0x000fea0003800000 */
[----:B------:R-:W-:Y:S01]  /*1bc0*/  VIADD R8, R42, 0x3 ;  /* 0x000000032a087836 */ /* 0x000fe20000000000 */
[----:B------:R-:W-:Y:S01]  /*1bd0*/  HFMA2.MMA R20, -RZ, RZ, 0, 1.78813934326171875e-07 ;  /* 0x00000003ff147435 */ /* 0x000fe200000001ff */
[----:B-1----:R-:W-:-:S03]  /*1be0*/  IMAD.MOV.U32 R10, RZ, RZ, RZ ;  /* 0x000000ffff0a7224 */ /* 0x002fc600078e00ff */
[----:B------:R-:W-:-:S07]  /*1bf0*/  SHF.R.S32.HI R11, RZ, 0x1f, R8 ;  /* 0x0000001fff0b7819 */ /* 0x000fce0000011408 */
.L_x_1334:
        /* <DEDUP_REMOVED lines=48> */
.L_x_1330:
[----:B------:R-:W-:Y:S05]  /*1f00*/  BSYNC B1 ;  /* 0x0000000000017941 */ /* 0x000fea0003800000 */
.L_x_1329:
        /* <DEDUP_REMOVED lines=26> */
.L_x_1335:
        /* <DEDUP_REMOVED lines=13> */
.L_x_1702:


//--------------------- .text._ZN7cutlass13device_kernelIN5flash19FlashAttnFwdCombineIN4cute5tupleIJNS3_1CILi16EEENS5_ILi64EEEEEELi8ELi256ELi1ELb0ELb1EffNS_4arch4Sm90EEEEEvNT_6ParamsE --------------------------
	.section	.text._ZN7cutlass13device_kernelIN5flash19FlashAttnFwdCombineIN4cute5tupleIJNS3_1CILi16EEENS5_ILi64EEEEEELi8ELi256ELi1ELb0ELb1EffNS_4arch4Sm90EEEEEvNT_6ParamsE,"ax",@progbits
	.align	128
.text._ZN7cutlass13device_kernelIN5flash19FlashAttnFwdCombineIN4cute5tupleIJNS3_1CILi16EEENS5_ILi64EEEEEELi8ELi256ELi1ELb0ELb1EffNS_4arch4Sm90EEEEEvNT_6ParamsE:
        .type           _ZN7cutlass13device_kernelIN5flash19FlashAttnFwdCombineIN4cute5tupleIJNS3_1CILi16EEENS5_ILi64EEEEEELi8ELi256ELi1ELb0ELb1EffNS_4arch4Sm90EEEEEvNT_6ParamsE,@function
        .size           _ZN7cutlass13device_kernelIN5flash19FlashAttnFwdCombineIN4cute5tupleIJNS3_1CILi16EEENS5_ILi64EEEEEELi8ELi256ELi1ELb0ELb1EffNS_4arch4Sm90EEEEEvNT_6ParamsE,(.L_x_1703 - _ZN7cutlass13device_kernelIN5flash19FlashAttnFwdCombineIN4cute5tupleIJNS3_1CILi16EEENS5_ILi64EEEEEELi8ELi256ELi1ELb0ELb1EffNS_4arch4Sm90EEEEEvNT_6ParamsE)
        .other          _ZN7cutlass13device_kernelIN5flash19FlashAttnFwdCombineIN4cute5tupleIJNS3_1CILi16EEENS5_ILi64EEEEEELi8ELi256ELi1ELb0ELb1EffNS_4arch4Sm90EEEEEvNT_6ParamsE,@"STO_CUDA_ENTRY STV_DEFAULT"
_ZN7cutlass13device_kernelIN5flash19FlashAttnFwdCombineIN4cute5tupleIJNS3_1CILi16EEENS5_ILi64EEEEEELi8ELi256ELi1ELb0ELb1EffNS_4arch4Sm90EEEEEvNT_6ParamsE:
        /* <DEDUP_REMOVED lines=9> */
[----:B---3--:R-:W-:-:S05]  /*0090*/  @P1 IMAD.WIDE R6, R4, 0x4, R6 ;  /* 0x0000000404061825 */ /* 0x008fca00078e0206 */
        /* <DEDUP_REMOVED lines=47> */
.L_x_1336:
        /* <DEDUP_REMOVED lines=25> */
.L_x_1337:
        /* <DEDUP_REMOVED lines=101> */
.L_x_1339:
        /* <DEDUP_REMOVED lines=13> */
[----:B------:R-:W-:Y:S05]  /*0c40*/  CALL.REL.NOINC `($__internal_44_$__cuda_sm20_div_u64) ;  /* 0x0000003400dc7944 */ /* 0x000fea0003c00000 */
[----:B------:R-:W-:Y:S05]  /*0c50*/  BRA `(.L_x_1341) ;  /* 0x0000000000487947 */ /* 0x000fea0003800000 */
.L_x_1340:
        /* <DEDUP_REMOVED lines=18> */
.L_x_1341:
[----:B------:R-:W-:Y:S02]  /*0d80*/  IADD3 R11, R11, -0x1, RZ ;  /* 0xffffffff0b0b7810 */ /* 0x000fe40007ffe0ff */
[----:B------:R-:W-:-:S07]  /*0d90*/  MOV R13, R3 ;  /* 0x00000003000d7202 */ /* 0x000fce0000000f00 */
.L_x_1338:
        /* <DEDUP_REMOVED lines=8> */
[----:B--2---:R-:W-:Y:S02]  /*0e20*/  LOP3.LUT R7, R9, 0xf, R16, 0xf8, !PT ;  /* 0x0000000f09077812 */ /* 0x004fe400078ef810 */
        /* <DEDUP_REMOVED lines=15> */
[----:B------:R-:W-:Y:S02]  /*0f20*/  IMAD.MOV.U32 R8, RZ, RZ, R24 ;  /* 0x000000ffff087224 */ /* 0x000fe400078e0018 */
[----:B------:R-:W-:Y:S01]  /*0f30*/  VIADD R16, R10, 0x20 ;  /* 0x000000200a107836 */ /* 0x000fe20000000000 */
        /* <DEDUP_REMOVED lines=17> */
[----:B------:R-:W-:-:S02]  /*1050*/  ISETP.GE.AND P2, PT, R30, R17, PT ;  /* 0x000000111e00720c */ /* 0x000fc40003f46270 */
[----:B------:R-:W-:Y:S01]  /*1060*/  IADD3.X R27, R7, R9, R6, P0, !PT ;  /* 0x00000009071b7210 */ /* 0x000fe200007fe406 */
[--C-:B------:R-:W-:Y:S02]  /*1070*/  @!P5 IMAD.MOV.U32 R32, RZ, RZ, R26.reuse ;  /* 0x000000ffff20d224 */ /* 0x100fe400078e001a */
[----:B------:R-:W2:Y:S01]  /*1080*/  @!P5 LDC.64 R8, c[0x0][0x250] ;  /* 0x00009400ff08db82 */ /* 0x000ea20000000a00 */
[-C--:B---3--:R-:W-:Y:S01]  /*1090*/  @!P6 IMAD R21, R21, R18.reuse, RZ ;  /* 0x000000121515e224 */ /* 0x088fe200078e02ff */
[----:B------:R-:W-:Y:S01]  /*10a0*/  @!P5 MOV R33, R27 ;  /* 0x0000001b0021d202 */ /* 0x000fe20000000f00 */
[----:B------:R-:W-:Y:S01]  /*10b0*/  @!P6 IMAD.WIDE.U32 R28, R10, R18, R26 ;  /* 0x000000120a1ce225 */ /* 0x000fe200078e001a */
[----:B------:R-:W-:-:S03]  /*10c0*/  LEA R0, R0, UR4, 0x2 ;  /* 0x0000000400007c11 */ /* 0x000fc6000f8e10ff */
[----:B------:R-:W-:Y:S01]  /*10d0*/  @!P6 IMAD R21, R10, R19, R21 ;  /* 0x000000130a15e224 */ /* 0x000fe200078e0215 */
[----:B------:R-:W3:Y:S01]  /*10e0*/  @!P3 LDC.64 R6, c[0x0][0x268] ;  /* 0x00009a00ff06bb82 */ /* 0x000ee20000000a00 */
[----:B------:R-:W-:Y:S01]  /*10f0*/  @!P5 SHF.R.S32.HI R19, RZ, 0x1f, R20 ;  /* 0x0000001fff13d819 */ /* 0x000fe20000011414 */
[----:B------:R1:W-:Y:S01]  /*1100*/  @P6 STS [R0], R31 ;  /* 0x0000001f00006388 */ /* 0x0003e20000000800 */
[C---:B----4-:R-:W-:Y:S02]  /*1110*/  @!P6 LEA R36, P0, R28.reuse, R14, 0x2 ;  /* 0x0000000e1c24e211 */ /* 0x050fe400078010ff */
[----:B------:R-:W-:Y:S01]  /*1120*/  @!P6 IADD3 R18, R29, R21, RZ ;  /* 0x000000151d12e210 */ /* 0x000fe20007ffe0ff */
[----:B------:R-:W-:Y:S01]  /*1130*/  @P5 IMAD.MOV.U32 R21, RZ, RZ, -0x800000 ;  /* 0xff800000ff155424 */ /* 0x000fe200078e00ff */
[----:B------:R-:W-:Y:S01]  /*1140*/  @!P3 SHF.R.S32.HI R29, RZ, 0x1f, R16 ;  /* 0x0000001fff1db819 */ /* 0x000fe20000011410 */
[----:B-----5:R-:W-:Y:S01]  /*1150*/  @!P5 IMAD R19, R19, R4, RZ ;  /* 0x000000041313d224 */ /* 0x020fe200078e02ff */
[----:B------:R-:W-:Y:S01]  /*1160*/  @!P6 LEA.HI.X R37, R28, R15, R18, 0x2, P0 ;  /* 0x0000000f1c25e211 */ /* 0x000fe200000f1412 */
[----:B------:R-:W-:Y:S01]  /*1170*/  VIADD R28, R10, 0x40 ;  /* 0x000000400a1c7836 */ /* 0x000fe20000000000 */
[----:B------:R-:W4:Y:S01]  /*1180*/  @!P3 LDC.64 R14, c[0x0][0x250] ;  /* 0x00009400ff0ebb82 */ /* 0x000f220000000a00 */
[----:B------:R-:W-:-:S02]  /*1190*/  @!P5 IMAD R19, R20, R5, R19 ;  /* 0x000000051413d224 */ /* 0x000fc400078e0213 */
[----:B------:R-:W-:Y:S01]  /*11a0*/  @!P5 IMAD.WIDE.U32 R32, R20, R4, R32 ;  /* 0x000000041420d225 */ /* 0x000fe200078e0020 */
[----:B------:R-:W-:Y:S01]  /*11b0*/  ISETP.GE.AND P0, PT, R28, R17, PT ;  /* 0x000000111c00720c */ /* 0x000fe20003f06270 */
[----:B------:R-:W-:Y:S01]  /*11c0*/  @!PT LDS RZ, [RZ] ;  /* 0x00000000fffff984 */ /* 0x000fe20000000800 */
[----:B------:R-:W-:Y:S01]  /*11d0*/  @!PT LDS RZ, [RZ] ;  /* 0x00000000fffff984 */ /* 0x000fe20000000800 */
[----:B------:R-:W-:Y:S01]  /*11e0*/  @!PT LDS RZ, [RZ] ;  /* 0x00000000fffff984 */ /* 0x000fe20000000800 */
[----:B------:R4:W-:Y:S02]  /*11f0*/  @!P6 LDGSTS.E.LTC128B [R0], desc[UR38][R36.64] ;  /* 0x000000002400efae */ /* 0x0009e4000b921966 */
[----:B------:R-:W-:Y:S01]  /*1200*/  @!P5 IMAD.IADD R20, R33, 0x1, R19 ;  /* 0x000000012114d824 */ /* 0x000fe200078e0213 */
[C---:B--2---:R-:W-:Y:S01]  /*1210*/  @!P5 LEA R34, P4, R32.reuse, R8, 0x2 ;  /* 0x000000082022d211 */ /* 0x044fe200078810ff */
[----:B------:R-:W2:Y:S01]  /*1220*/  @!P2 LDC.64 R4, c[0x0][0x268] ;  /* 0x00009a00ff04ab82 */ /* 0x000ea20000000a00 */
[----:B------:R-:W-:Y:S01]  /*1230*/  @!P3 IMAD.MOV.U32 R33, RZ, RZ, R27 ;  /* 0x000000ffff21b224 */ /* 0x000fe200078e001b */
[----:B------:R5:W-:Y:S01]  /*1240*/  @P5 STS [R0+0x400], R21 ;  /* 0x0004001500005388 */ /* 0x000be20000000800 */
[----:B------:R-:W-:Y:S01]  /*1250*/  @!P5 LEA.HI.X R35, R32, R9, R20, 0x2, P4 ;  /* 0x000000092023d211 */ /* 0x000fe200020f1414 */
[----:B---3--:R-:W-:Y:S01]  /*1260*/  @!P3 IMAD R18, R29, R6, RZ ;  /* 0x000000061d12b224 */ /* 0x008fe200078e02ff */
[----:B------:R-:W-:Y:S01]  /*1270*/  @!P3 MOV R32, R26 ;  /* 0x0000001a0020b202 */ /* 0x000fe20000000f00 */
[----:B------:R-:W-:Y:S01]  /*1280*/  VIADD R20, R10, 0x50 ;  /* 0x000000500a147836 */ /* 0x000fe20000000000 */
[----:B------:R-:W-:Y:S01]  /*1290*/  @!P2 SHF.R.S32.HI R19, RZ, 0x1f, R30 ;  /* 0x0000001fff13a819 */ /* 0x000fe2000001141e */
[C---:B------:R-:W-:Y:S01]  /*12a0*/  @!P3 IMAD R18, R16.reuse, R7, R18 ;  /* 0x000000071012b224 */ /* 0x040fe200078e0212 */
[----:B------:R-:W3:Y:S01]  /*12b0*/  @!P2 LDC.64 R8, c[0x0][0x250] ;  /* 0x00009400ff08ab82 */ /* 0x000ee20000000a00 */
[----:B------:R-:W-:Y:S01]  /*12c0*/  @!P3 IMAD.WIDE.U32 R32, R16, R6, R32 ;  /* 0x000000061020b225 */ /* 0x000fe200078e0020 */
[----:B------:R-:W-:Y:S01]  /*12d0*/  @!PT LDS RZ, [RZ] ;  /* 0x00000000fffff984 */ /* 0x000fe20000000800 */
[----:B------:R-:W-:Y:S01]  /*12e0*/  @!PT LDS RZ, [RZ] ;  /* 0x00000000fffff984 */ /* 0x000fe20000000800 */
[----:B------:R-:W-:Y:S01]  /*12f0*/  @!PT LDS RZ, [RZ] ;  /* 0x00000000fffff984 */ /* 0x000fe20000000800 */
[----:B------:R5:W-:Y:S01]  /*1300*/  @!P5 LDGSTS.E.LTC128B [R0+0x400], desc[UR38][R34.64] ;  /* 0x004000002200dfae */ /* 0x000be2000b921966 */
[----:B------:R-:W-:-:S02]  /*1310*/  ISETP.GE.AND P6, PT, R20, R17, PT ;  /* 0x000000111400720c */ /* 0x000fc40003fc6270 */
[----:B------:R-:W-:Y:S01]  /*1320*/  VIADD R16, R10, 0x60 ;  /* 0x000000600a107836 */ /* 0x000fe20000000000 */
[----:B------:R-:W-:Y:S01]  /*1330*/  @P3 MOV R29, 0xff800000 ;  /* 0xff800000001d3802 */ /* 0x000fe20000000f00 */
[----:B------:R-:W-:Y:S01]  /*1340*/  @!P3 IMAD.IADD R18, R33, 0x1, R18 ;  /* 0x000000012112b824 */ /* 0x000fe200078e0212 */
[----:B------:R-:W3:Y:S02]  /*1350*/  @!P0 LDC.64 R6, c[0x0][0x268] ;  /* 0x00009a00ff068b82 */ /* 0x000ee40000000a00 */
[----:B------:R-:W-:Y:S01]  /*1360*/  ISETP.GE.AND P5, PT, R16, R17, PT ;  /* 0x000000111000720c */ /* 0x000fe20003fa6270 */
[----:B------:R3:W-:Y:S01]  /*1370*/  @P3 STS [R0+0x800], R29 ;  /* 0x0008001d00003388 */ /* 0x0007e20000000800 */
[----:B----4-:R-:W-:Y:S01]  /*1380*/  @!P3 LEA R36, P4, R32, R14, 0x2 ;  /* 0x0000000e2024b211 */ /* 0x010fe200078810ff */
[----:B--2---:R-:W-:-:S03]  /*1390*/  @!P2 IMAD R14, R19, R4, RZ ;  /* 0x00000004130ea224 */ /* 0x004fc600078e02ff */
[----:B-1----:R-:W-:Y:S02]  /*13a0*/  @!P6 SHF.R.S32.HI R31, RZ, 0x1f, R20 ;  /* 0x0000001fff1fe819 */ /* 0x002fe40000011414 */
[----:B------:R-:W-:Y:S01]  /*13b0*/  @!P3 LEA.HI.X R37, R32, R15, R18, 0x2, P4 ;  /* 0x0000000f2025b211 */ /* 0x000fe200020f1412 */
[----:B------:R-:W-:Y:S01]  /*13c0*/  @!P2 IMAD R14, R30, R5, R14 ;  /* 0x000000051e0ea224 */ /* 0x000fe200078e020e */
[----:B------:R-:W-:Y:S01]  /*13d0*/  @!P0 SHF.R.S32.HI R15, RZ, 0x1f, R28 ;  /* 0x0000001fff0f8819 */ /* 0x000fe2000001141c */
[----:B------:R-:W1:Y:S01]  /*13e0*/  @!P0 LDC.64 R18, c[0x0][0x250] ;  /* 0x00009400ff128b82 */ /* 0x000e620000000a00 */
[----:B-----5:R-:W-:Y:S01]  /*13f0*/  @P2 IMAD.MOV.U32 R21, RZ, RZ, -0x800000 ;  /* 0xff800000ff152424 */ /* 0x020fe200078e00ff */
[----:B------:R-:W-:Y:S01]  /*1400*/  @!PT LDS RZ, [RZ] ;  /* 0x00000000fffff984 */ /* 0x000fe20000000800 */
[----:B------:R-:W-:Y:S01]  /*1410*/  @!PT LDS RZ, [RZ] ;  /* 0x00000000fffff984 */ /* 0x000fe20000000800 */
[----:B------:R-:W-:Y:S01]  /*1420*/  @!PT LDS RZ, [RZ] ;  /* 0x00000000fffff984 */ /* 0x000fe20000000800 */
[----:B------:R-:W-:Y:S04]  /*1430*/  @!P3 LDGSTS.E.LTC128B [R0+0x800], desc[UR38][R36.64] ;  /* 0x008000002400bfae */ /* 0x000fe8000b921966 */
[----:B------:R2:W-:Y:S01]  /*1440*/  @P2 STS [R0+0xc00], R21 ;  /* 0x000c001500002388 */ /* 0x0005e20000000800 */
[----:B------:R-:W-:Y:S01]  /*1450*/  @!P2 MOV R34, R26 ;  /* 0x0000001a0022a202 */ /* 0x000fe20000000f00 */
[----:B------:R-:W-:-:S04]  /*1460*/  @!P2 IMAD.MOV.U32 R35, RZ, RZ, R27 ;  /* 0x000000ffff23a224 */ /* 0x000fc800078e001b */
[----:B------:R-:W-:Y:S02]  /*1470*/  @!P2 IMAD.WIDE.U32 R34, R30, R4, R34 ;  /* 0x000000041e22a225 */ /* 0x000fe400078e0022 */
[----:B------:R-:W4:Y:S02]  /*1480*/  @!P6 LDC.64 R4, c[0x0][0x268] ;  /* 0x00009a00ff04eb82 */ /* 0x000f240000000a00 */
[----:B---3--:R-:W-:Y:S01]  /*1490*/  @P0 IMAD.MOV.U32 R29, RZ, RZ, -0x800000 ;  /* 0xff800000ff1d0424 */ /* 0x008fe200078e00ff */
[C---:B------:R-:W-:Y:S01]  /*14a0*/  @!P2 LEA R32, P3, R34.reuse, R8, 0x2 ;  /* 0x000000082220a211 */ /* 0x040fe200078610ff */
[----:B------:R-:W-:Y:S01]  /*14b0*/  @!P0 IMAD R8, R15, R6, RZ ;  /* 0x000000060f088224 */ /* 0x000fe200078e02ff */
[----:B------:R-:W-:Y:S01]  /*14c0*/  @!P2 IADD3 R30, R35, R14, RZ ;  /* 0x0000000e231ea210 */ /* 0x000fe20007ffe0ff */
[----:B------:R-:W-:Y:S02]  /*14d0*/  @!P0 IMAD.MOV.U32 R35, RZ, RZ, R27 ;  /* 0x000000ffff238224 */ /* 0x000fe400078e001b */
[----:B------:R-:W3:Y:S01]  /*14e0*/  @!P5 LDC.64 R14, c[0x0][0x268] ;  /* 0x00009a00ff0edb82 */ /* 0x000ee20000000a00 */
[----:B------:R-:W-:Y:S01]  /*14f0*/  @!P2 LEA.HI.X R33, R34, R9, R30, 0x2, P3 ;  /* 0x000000092221a211 */ /* 0x000fe200018f141e */
[----:B------:R-:W-:Y:S01]  /*1500*/  @!P0 IMAD.MOV.U32 R34, RZ, RZ, R26 ;  /* 0x000000ffff228224 */ /* 0x000fe200078e001a */
[----:B------:R-:W-:Y:S01]  /*1510*/  IADD3 R30, R10, 0x70, RZ ;  /* 0x000000700a1e7810 */ /* 0x000fe20007ffe0ff */
[----:B------:R-:W-:-:S02]  /*1520*/  @!P0 IMAD R7, R28, R7, R8 ;  /* 0x000000071c078224 */ /* 0x000fc400078e0208 */
[----:B------:R-:W-:Y:S01]  /*1530*/  @!P0 IMAD.WIDE.U32 R34, R28, R6, R34 ;  /* 0x000000061c228225 */ /* 0x000fe200078e0022 */
[----:B------:R-:W-:Y:S01]  /*1540*/  @!PT LDS RZ, [RZ] ;  /* 0x00000000fffff984 */ /* 0x000fe20000000800 */
[----:B------:R-:W-:Y:S01]  /*1550*/  @!PT LDS RZ, [RZ] ;  /* 0x00000000fffff984 */ /* 0x000fe20000000800 */
[----:B------:R-:W-:Y:S01]  /*1560*/  @!PT LDS RZ, [RZ] ;  /* 0x00000000fffff984 */ /* 0x000fe20000000800 */
[----:B------:R5:W-:Y:S01]  /*1570*/  @!P2 LDGSTS.E.LTC128B [R0+0xc00], desc[UR38][R32.64] ;  /* 0x00c000002000afae */ /* 0x000be2000b921966 */
[----:B------:R-:W5:Y:S01]  /*1580*/  @!P6 LDC.64 R8, c[0x0][0x250] ;  /* 0x00009400ff08eb82 */ /* 0x000f620000000a00 */
[----:B------:R-:W-:Y:S01]  /*1590*/  ISETP.GE.AND P4, PT, R30, R17, PT ;  /* 0x000000111e00720c */ /* 0x000fe20003f86270 */
[----:B------:R-:W-:Y:S01]  /*15a0*/  @!P0 IMAD.IADD R28, R35, 0x1, R7 ;  /* 0x00000001231c8824 */ /* 0x000fe200078e0207 */
[C---:B-1----:R-:W-:Y:S01]  /*15b0*/  @!P0 LEA R18, P2, R34.reuse, R18, 0x2 ;  /* 0x0000001222128211 */ /* 0x042fe200078410ff */
[----:B------:R-:W-:Y:S01]  /*15c0*/  @!P6 IMAD.MOV.U32 R35, RZ, RZ, R27 ;  /* 0x000000ffff23e224 */ /* 0x000fe200078e001b */
[----:B--2---:R-:W-:Y:S01]  /*15d0*/  @!P5 SHF.R.S32.HI R21, RZ, 0x1f, R16 ;  /* 0x0000001fff15d819 */ /* 0x004fe20000011410 */
[----:B------:R1:W-:Y:S01]  /*15e0*/  @P0 STS [R0+0x1000], R29 ;  /* 0x0010001d00000388 */ /* 0x0003e20000000800 */
[----:B------:R-:W-:Y:S01]  /*15f0*/  @!P0 LEA.HI.X R19, R34, R19, R28, 0x2, P2 ;  /* 0x0000001322138211 */ /* 0x000fe200010f141c */
[----:B------:R-:W2:Y:S01]  /*1600*/  @!P5 LDC.64 R6, c[0x0][0x250] ;  /* 0x00009400ff06db82 */ /* 0x000ea20000000a00 */
[----:B----4-:R-:W-:-:S02]  /*1610*/  @!P6 IMAD R31, R31, R4, RZ ;  /* 0x000000041f1fe224 */ /* 0x010fc400078e02ff */
[----:B------:R-:W-:Y:S01]  /*1620*/  @!P6 IMAD.MOV.U32 R34, RZ, RZ, R26 ;  /* 0x000000ffff22e224 */ /* 0x000fe200078e001a */
[----:B------:R-:W-:Y:S01]  /*1630*/  @!PT LDS RZ, [RZ] ;  /* 0x00000000fffff984 */ /* 0x000fe20000000800 */
[----:B------:R-:W-:Y:S01]  /*1640*/  @!PT LDS RZ, [RZ] ;  /* 0x00000000fffff984 */ /* 0x000fe20000000800 */
[----:B------:R-:W-:Y:S01]  /*1650*/  @!PT LDS RZ, [RZ] ;  /* 0x00000000fffff984 */ /* 0x000fe20000000800 */
[----:B------:R4:W-:Y:S01]  /*1660*/  @!P0 LDGSTS.E.LTC128B [R0+0x1000], desc[UR38][R18.64] ;  /* 0x0100000012008fae */ /* 0x0009e2000b921966 */
[C---:B------:R-:W-:Y:S02]  /*1670*/  @!P6 IMAD R31, R20.reuse, R5, R31 ;  /* 0x00000005141fe224 */ /* 0x040fe400078e021f */
[----:B------:R-:W-:Y:S02]  /*1680*/  @!P6 IMAD.WIDE.U32 R34, R20, R4, R34 ;  /* 0x000000041422e225 */ /* 0x000fe400078e0022 */
[----:B------:R-:W4:Y:S02]  /*1690*/  @!P4 LDC.64 R4, c[0x0][0x268] ;  /* 0x00009a00ff04cb82 */ /* 0x000f240000000a00 */
[----:B---3--:R-:W-:Y:S01]  /*16a0*/  @!P5 IMAD R21, R21, R14, RZ ;  /* 0x0000000e1515d224 */ /* 0x008fe200078e02ff */
[----:B------:R-:W-:Y:S01]  /*16b0*/  @!P6 IADD3 R31, R35, R31, RZ ;  /* 0x0000001f231fe210 */ /* 0x000fe20007ffe0ff */
[----:B------:R-:W-:-:S02]  /*16c0*/  @!P5 IMAD.MOV.U32 R20, RZ, RZ, R26 ;  /* 0x000000ffff14d224 */ /* 0x000fc400078e001a */
[----:B------:R-:W-:Y:S01]  /*16d0*/  @!P5 IMAD R15, R16, R15, R21 ;  /* 0x0000000f100fd224 */ /* 0x000fe200078e0215 */
[----:B------:R-:W-:Y:S01]  /*16e0*/  @!P5 MOV R21, R27 ;  /* 0x0000001b0015d202 */ /* 0x000fe20000000f00 */
[C---:B------:R-:W-:Y:S01]  /*16f0*/  VIADD R28, R10.reuse, 0x90 ;  /* 0x000000900a1c7836 */ /* 0x040fe20000000000 */
[----:B-----5:R-:W-:Y:S02]  /*1700*/  IADD3 R32, R10, 0x80, RZ ;  /* 0x000000800a207810 */ /* 0x020fe40007ffe0ff */
[----:B------:R-:W-:Y:S01]  /*1710*/  @!P6 LEA R36, P0, R34, R8, 0x2 ;  /* 0x000000082224e211 */ /* 0x000fe200078010ff */
[----:B------:R-:W-:Y:S01]  /*1720*/  @!P5 IMAD.WIDE.U32 R20, R16, R14, R20 ;  /* 0x0000000e1014d225 */ /* 0x000fe200078e0014 */
[----:B------:R-:W-:Y:S02]  /*1730*/  ISETP.GE.AND P3, PT, R32, R17, PT ;  /* 0x000000112000720c */ /* 0x000fe40003f66270 */
[----:B------:R-:W-:Y:S01]  /*1740*/  @!P6 LEA.HI.X R37, R34, R9, R31, 0x2, P0 ;  /* 0x000000092225e211 */ /* 0x000fe200000f141f */
[----:B------:R-:W-:Y:S01]  /*1750*/  @!P5 IMAD.IADD R15, R21, 0x1, R15 ;  /* 0x00000001150fd824 */ /* 0x000fe200078e020f */
[----:B--2---:R-:W-:Y:S01]  /*1760*/  @!P5 LEA R34, P2, R20, R6, 0x2 ;  /* 0x000000061422d211 */ /* 0x004fe200078410ff */
[----:B-1----:R-:W-:Y:S01]  /*1770*/  @P6 IMAD.MOV.U32 R29, RZ, RZ, -0x800000 ;  /* 0xff800000ff1d6424 */ /* 0x002fe200078e00ff */
[----:B------:R-:W-:Y:S01]  /*1780*/  ISETP.GE.AND P0, PT, R28, R17, PT ;  /* 0x000000111c00720c */ /* 0x000fe20003f06270 */
[----:B------:R-:W-:Y:S01]  /*1790*/  VIADD R16, R10, 0xb0 ;  /* 0x000000b00a107836 */ /* 0x000fe20000000000 */
[----:B------:R-:W-:Y:S01]  /*17a0*/  @!P5 LEA.HI.X R35, R20, R7, R15, 0x2, P2 ;  /* 0x000000071423d211 */ /* 0x000fe200010f140f */
[----:B------:R-:W-:Y:S01]  /*17b0*/  VIADD R20, R10, 0xa0 ;  /* 0x000000a00a147836 */ /* 0x000fe20000000000 */
[----:B------:R-:W1:Y:S01]  /*17c0*/  @!P4 LDC.64 R14, c[0x0][0x250] ;  /* 0x00009400ff0ecb82 */ /* 0x000e620000000a00 */
[----:B------:R-:W-:Y:S01]  /*17d0*/  @!P4 SHF.R.S32.HI R21, RZ, 0x1f, R30 ;  /* 0x0000001fff15c819 */ /* 0x000fe2000001141e */
[----:B------:R2:W-:Y:S01]  /*17e0*/  @P6 STS [R0+0x1400], R29 ;  /* 0x0014001d00006388 */ /* 0x0005e20000000800 */
[----:B------:R-:W-:-:S02]  /*17f0*/  @!P3 SHF.R.S32.HI R31, RZ, 0x1f, R32 ;  /* 0x0000001fff1fb819 */ /* 0x000fc40000011420 */
[----:B------:R-:W-:Y:S01]  /*1800*/  @P5 MOV R33, 0xff800000 ;  /* 0xff80000000215802 */ /* 0x000fe20000000f00 */
[----:B----4-:R-:W-:Y:S01]  /*1810*/  @!P4 IMAD R21, R21, R4, RZ ;  /* 0x000000041515c224 */ /* 0x010fe200078e02ff */
[----:B------:R-:W-:Y:S01]  /*1820*/  @!PT LDS RZ, [RZ] ;  /* 0x00000000fffff984 */ /* 0x000fe20000000800 */
[----:B------:R-:W-:Y:S01]  /*1830*/  @!PT LDS RZ, [RZ] ;  /* 0x00000000fffff984 */ /* 0x000fe20000000800 */
[----:B------:R-:W-:Y:S01]  /*1840*/  @!PT LDS RZ, [RZ] ;  /* 0x00000000fffff984 */ /* 0x000fe20000000800 */
[----:B------:R3:W-:Y:S01]  /*1850*/  @!P6 LDGSTS.E.LTC128B [R0+0x1400], desc[UR38][R36.64] ;  /* 0x014000002400efae */ /* 0x0007e2000b921966 */
[----:B------:R-:W4:Y:S01]  /*1860*/  @!P3 LDC.64 R18, c[0x0][0x268] ;  /* 0x00009a00ff12bb82 */ /* 0x000f220000000a00 */
[----:B------:R-:W-:Y:S01]  /*1870*/  ISETP.GE.AND P6, PT, R20, R17, PT ;  /* 0x000000111400720c */ /* 0x000fe20003fc6270 */
[----:B------:R-:W-:Y:S01]  /*1880*/  @!P4 IMAD R21, R30, R5, R21 ;  /* 0x000000051e15c224 */ /* 0x000fe200078e0215 */
[----:B------:R5:W-:Y:S04]  /*1890*/  @P5 STS [R0+0x1800], R33 ;  /* 0x0018002100005388 */ /* 0x000be80000000800 */
[----:B------:R-:W-:Y:S01]  /*18a0*/  @!PT LDS RZ, [RZ] ;  /* 0x00000000fffff984 */ /* 0x000fe20000000800 */
[----:B------:R-:W-:Y:S01]  /*18b0*/  @!PT LDS RZ, [RZ] ;  /* 0x00000000fffff984 */ /* 0x000fe20000000800 */
[----:B------:R-:W-:Y:S01]  /*18c0*/  @!PT LDS RZ, [RZ] ;  /* 0x00000000fffff984 */ /* 0x000fe20000000800 */
[----:B------:R1:W-:Y:S01]  /*18d0*/  @!P5 LDGSTS.E.LTC128B [R0+0x1800], desc[UR38][R34.64] ;  /* 0x018000002200dfae */ /* 0x0003e2000b921966 */
[----:B------:R-:W5:Y:S01]  /*18e0*/  @!P3 LDC.64 R6, c[0x0][0x250] ;  /* 0x00009400ff06bb82 */ /* 0x000f620000000a00 */
[----:B------:R-:W-:-:S05]  /*18f0*/  ISETP.GE.AND P5, PT, R16, R17, PT ;  /* 0x000000111000720c */ /* 0x000fca0003fa6270 */
[----:B------:R-:W-:Y:S01]  /*1900*/  @!P6 MOV R41, R27 ;  /* 0x0000001b0029e202 */ /* 0x000fe20000000f00 */
[----:B------:R-:W-:Y:S01]  /*1910*/  @!P6 IMAD.MOV.U32 R40, RZ, RZ, R26 ;  /* 0x000000ffff28e224 */ /* 0x000fe200078e001a */
[----:B------:R-:W5:Y:S01]  /*1920*/  @!P0 LDC.64 R8, c[0x0][0x268] ;  /* 0x00009a00ff088b82 */ /* 0x000f620000000a00 */
[----:B--2---:R-:W-:Y:S01]  /*1930*/  @P4 MOV R29, 0xff800000 ;  /* 0xff800000001d4802 */ /* 0x004fe20000000f00 */
[----:B----4-:R-:W-:-:S04]  /*1940*/  @!P3 IMAD R5, R31, R18, RZ ;  /* 0x000000121f05b224 */ /* 0x010fc800078e02ff */
[----:B------:R2:W-:Y:S01]  /*1950*/  @P4 STS [R0+0x1c00], R29 ;  /* 0x001c001d00004388 */ /* 0x0005e20000000800 */
[----:B------:R-:W-:Y:S01]  /*1960*/  @!P4 IMAD.WIDE.U32 R30, R30, R4, R26 ;  /* 0x000000041e1ec225 */ /* 0x000fe200078e001a */
[----:B---3--:R-:W-:-:S03]  /*1970*/  @!P5 MOV R37, R27 ;  /* 0x0000001b0025d202 */ /* 0x008fc60000000f00 */
[----:B------:R-:W-:Y:S02]  /*1980*/  @!P3 IMAD R19, R32, R19, R5 ;  /* 0x000000132013b224 */ /* 0x000fe400078e0205 */
[----:B------:R-:W3:Y:S01]  /*1990*/  @!P0 LDC.64 R4, c[0x0][0x250] ;  /* 0x00009400ff048b82 */ /* 0x000ee20000000a00 */
[----:B------:R-:W-:Y:S01]  /*19a0*/  @!P4 IMAD.IADD R31, R31, 0x1, R21 ;  /* 0x000000011f1fc824 */ /* 0x000fe200078e0215 */
[----:B-1----:R-:W-:Y:S01]  /*19b0*/  @!P4 LEA R34, P2, R30, R14, 0x2 ;  /* 0x0000000e1e22c211 */ /* 0x002fe200078410ff */
[----:B-----5:R-:W-:Y:S01]  /*19c0*/  @!P3 IMAD.WIDE.U32 R32, R32, R18, R26 ;  /* 0x000000122020b225 */ /* 0x020fe200078e001a */
[----:B------:R-:W-:Y:S02]  /*19d0*/  @!P0 SHF.R.S32.HI R21, RZ, 0x1f, R28 ;  /* 0x0000001fff158819 */ /* 0x000fe4000001141c */
[----:B------:R-:W-:Y:S01]  /*19e0*/  @!P4 LEA.HI.X R35, R30, R15, R31, 0x2, P2 ;  /* 0x0000000f1e23c211 */ /* 0x000fe200010f141f */
[----:B------:R-:W-:Y:S01]  /*19f0*/  @!P3 IMAD.IADD R19, R33, 0x1, R19 ;  /* 0x000000012113b824 */ /* 0x000fe200078e0213 */
[C---:B------:R-:W-:Y:S01]  /*1a00*/  @!P3 LEA R18, P2, R32.reuse, R6, 0x2 ;  /* 0x000000062012b211 */ /* 0x040fe200078410ff */
[----:B------:R-:W1:Y:S01]  /*1a10*/  @!P6 LDC.64 R14, c[0x0][0x268] ;  /* 0x00009a00ff0eeb82 */ /* 0x000e620000000a00 */
[----:B------:R-:W-:Y:S01]  /*1a20*/  @!P0 IMAD R21, R21, R8, RZ ;  /* 0x0000000815158224 */ /* 0x000fe200078e02ff */
[----:B------:R-:W-:Y:S01]  /*1a30*/  @P3 MOV R31, 0xff800000 ;  /* 0xff800000001f3802 */ /* 0x000fe20000000f00 */
[----:B------:R-:W-:Y:S01]  /*1a40*/  @!P0 IMAD.MOV.U32 R33, RZ, RZ, R27 ;  /* 0x000000ffff218224 */ /* 0x000fe200078e001b */
[----:B------:R-:W-:Y:S01]  /*1a50*/  @!P3 LEA.HI.X R19, R32, R7, R19, 0x2, P2 ;  /* 0x000000072013b211 */ /* 0x000fe200010f1413 */
[----:B------:R-:W-:Y:S01]  /*1a60*/  @!PT LDS RZ, [RZ] ;  /* 0x00000000fffff984 */ /* 0x000fe20000000800 */
[----:B------:R-:W-:Y:S01]  /*1a70*/  @!PT LDS RZ, [RZ] ;  /* 0x00000000fffff984 */ /* 0x000fe20000000800 */
[----:B------:R-:W-:Y:S01]  /*1a80*/  @!PT LDS RZ, [RZ] ;  /* 0x00000000fffff984 */ /* 0x000fe20000000800 */
[----:B------:R-:W-:Y:S01]  /*1a90*/  @!P4 LDGSTS.E.LTC128B [R0+0x1c00], desc[UR38][R34.64] ;  /* 0x01c000002200cfae */ /* 0x000fe2000b921966 */
[----:B------:R-:W-:Y:S01]  /*1aa0*/  @!P0 MOV R32, R26 ;  /* 0x0000001a00208202 */ /* 0x000fe20000000f00 */
[----:B------:R-:W-:Y:S01]  /*1ab0*/  @!P5 IMAD.MOV.U32 R36, RZ, RZ, R26 ;  /* 0x000000ffff24d224 */ /* 0x000fe200078e001a */
[----:B------:R-:W4:Y:S01]  /*1ac0*/  @!P5 LDC.64 R6, c[0x0][0x268] ;  /* 0x00009a00ff06db82 */ /* 0x000f220000000a00 */
[C---:B--2---:R-:W-:Y:S01]  /*1ad0*/  @!P0 IMAD R29, R28.reuse, R9, R21 ;  /* 0x000000091c1d8224 */ /* 0x044fe200078e0215 */
[----:B------:R2:W-:Y:S01]  /*1ae0*/  @P3 STS [R0+0x2000], R31 ;  /* 0x0020001f00003388 */ /* 0x0005e20000000800 */
[----:B------:R-:W-:Y:S01]  /*1af0*/  @!P0 IMAD.WIDE.U32 R32, R28, R8, R32 ;  /* 0x000000081c208225 */ /* 0x000fe200078e0020 */
[----:B------:R-:W-:-:S02]  /*1b00*/  IADD3 R28, R10, 0xc0, RZ ;  /* 0x000000c00a1c7810 */ /* 0x000fc40007ffe0ff */
[----:B------:R-:W-:Y:S01]  /*1b10*/  @!PT LDS RZ, [RZ] ;  /* 0x00000000fffff984 */ /* 0x000fe20000000800 */
[----:B------:R-:W-:Y:S01]  /*1b20*/  @!PT LDS RZ, [RZ] ;  /* 0x00000000fffff984 */ /* 0x000fe20000000800 */
[----:B------:R-:W-:Y:S01]  /*1b30*/  @!PT LDS RZ, [RZ] ;  /* 0x00000000fffff984 */ /* 0x000fe20000000800 */
[----:B------:R5:W-:Y:S01]  /*1b40*/  @!P3 LDGSTS.E.LTC128B [R0+0x2000], desc[UR38][R18.64] ;  /* 0x020000001200bfae */ /* 0x000be2000b921966 */
[----:B------:R-:W-:Y:S01]  /*1b50*/  @!P0 IMAD.IADD R30, R33, 0x1, R29 ;  /* 0x00000001211e8824 */ /* 0x000fe200078e021d */
[C---:B---3--:R-:W-:Y:S01]  /*1b60*/  @!P0 LEA R42, P2, R32.reuse, R4, 0x2 ;  /* 0x00000004202a8211 */ /* 0x048fe200078410ff */
[----:B------:R-:W3:Y:S01]  /*1b70*/  @!P6 LDC.64 R8, c[0x0][0x250] ;  /* 0x00009400ff08eb82 */ /* 0x000ee20000000a00 */
[----:B------:R-:W-:Y:S02]  /*1b80*/  @!P6 SHF.R.S32.HI R29, RZ, 0x1f, R20 ;  /* 0x0000001fff1de819 */ /* 0x000fe40000011414 */
[----:B------:R-:W-:Y:S01]  /*1b90*/  @!P0 LEA.HI.X R43, R32, R5, R30, 0x2, P2 ;  /* 0x00000005202b8211 */ /* 0x000fe200010f141e */
[----:B------:R-:W-:Y:S01]  /*1ba0*/  VIADD R32, R10, 0xd0 ;  /* 0x000000d00a207836 */ /* 0x000fe20000000000 */
[-C--:B------:R-:W-:Y:S01]  /*1bb0*/  ISETP.GE.AND P4, PT, R28, R17.reuse, PT ;  /* 0x000000111c00720c */ /* 0x080fe20003f86270 */
[----:B-1----:R-:W-:Y:S02]  /*1bc0*/  @!P6 IMAD.WIDE.U32 R40, R20, R14, R40 ;  /* 0x0000000e1428e225 */ /* 0x002fe400078e0028 */
[----:B------:R-:W1:Y:S01]  /*1bd0*/  @!P5 LDC.64 R4, c[0x0][0x250] ;  /* 0x00009400ff04db82 */ /* 0x000e620000000a00 */
[----:B------:R-:W-:-:S02]  /*1be0*/  ISETP.GE.AND P3, PT, R32, R17, PT ;  /* 0x000000112000720c */ /* 0x000fc40003f66270 */
[----:B------:R-:W-:Y:S02]  /*1bf0*/  IADD3 R30, R10, 0xe0, RZ ;  /* 0x000000e00a1e7810 */ /* 0x000fe40007ffe0ff */
[----:B------:R-:W-:Y:S02]  /*1c00*/  @P0 MOV R21, 0xff800000 ;  /* 0xff80000000150802 */ /* 0x000fe40000000f00 */
[----:B------:R-:W-:Y:S01]  /*1c10*/  ISETP.GE.AND P2, PT, R30, R17, PT ;  /* 0x000000111e00720c */ /* 0x000fe20003f46270 */
[----:B----4-:R-:W-:Y:S02]  /*1c20*/  @!P5 IMAD.WIDE.U32 R36, R16, R6, R36 ;  /* 0x000000061024d225 */ /* 0x010fe400078e0024 */
[----:B------:R4:W-:Y:S02]  /*1c30*/  @P0 STS [R0+0x2400], R21 ;  /* 0x0024001500000388 */ /* 0x0009e40000000800 */
[----:B--2---:R-:W-:Y:S02]  /*1c40*/  @P5 IMAD.MOV.U32 R31, RZ, RZ, -0x800000 ;  /* 0xff800000ff1f5424 */ /* 0x004fe400078e00ff */
[----:B------:R-:W-:Y:S01]  /*1c50*/  @!PT LDS RZ, [RZ] ;  /* 0x00000000fffff984 */ /* 0x000fe20000000800 */
[----:B------:R-:W-:Y:S01]  /*1c60*/  @!PT LDS RZ, [RZ] ;  /* 0x00000000fffff984 */ /* 0x000fe20000000800 */
[----:B------:R-:W-:Y:S01]  /*1c70*/  @!PT LDS RZ, [RZ] ;  /* 0x00000000fffff984 */ /* 0x000fe20000000800 */
[----:B------:R2:W-:Y:S01]  /*1c80*/  @!P0 LDGSTS.E.LTC128B [R0+0x2400], desc[UR38][R42.64] ;  /* 0x024000002a008fae */ /* 0x0005e2000b921966 */
[----:B------:R-:W-:Y:S01]  /*1c90*/  @P4 IMAD.MOV.U32 R33, RZ, RZ, -0x800000 ;  /* 0xff800000ff214424 */ /* 0x000fe200078e00ff */
[----:B-----5:R-:W-:Y:S01]  /*1ca0*/  @!P5 SHF.R.S32.HI R19, RZ, 0x1f, R16 ;  /* 0x0000001fff13d819 */ /* 0x020fe20000011410 */
[----:B------:R-:W-:Y:S01]  /*1cb0*/  @!P6 IMAD R18, R29, R14, RZ ;  /* 0x0000000e1d12e224 */ /* 0x000fe200078e02ff */
[----:B---3--:R-:W-:Y:S01]  /*1cc0*/  @!P6 LEA R38, P0, R40, R8, 0x2 ;  /* 0x000000082826e211 */ /* 0x008fe200078010ff */
[----:B------:R-:W-:-:S02]  /*1cd0*/  @P6 IMAD.MOV.U32 R29, RZ, RZ, -0x800000 ;  /* 0xff800000ff1d6424 */ /* 0x000fc400078e00ff */
[----:B------:R-:W-:Y:S02]  /*1ce0*/  @!P6 IMAD R15, R20, R15, R18 ;  /* 0x0000000f140fe224 */ /* 0x000fe400078e0212 */
[----:B------:R-:W-:Y:S01]  /*1cf0*/  @!P5 IMAD R18, R19, R6, RZ ;  /* 0x000000061312d224 */ /* 0x000fe200078e02ff */
[----:B------:R3:W-:Y:S02]  /*1d00*/  @P6 STS [R0+0x2800], R29 ;  /* 0x0028001d00006388 */ /* 0x0007e40000000800 */
[----:B------:R-:W-:Y:S01]  /*1d10*/  @!P6 IADD3 R34, R41, R15, RZ ;  /* 0x0000000f2922e210 */ /* 0x000fe20007ffe0ff */
[----:B------:R-:W-:Y:S01]  /*1d20*/  @!P5 IMAD R18, R16, R7, R18 ;  /* 0x000000071012d224 */ /* 0x000fe200078e0212 */
[----:B------:R-:W5:Y:S01]  /*1d30*/  @!P3 LDC.64 R14, c[0x0][0x268] ;  /* 0x00009a00ff0ebb82 */ /* 0x000f620000000a00 */
[----:B------:R-:W-:Y:S02]  /*1d40*/  @!P4 SHF.R.S32.HI R41, RZ, 0x1f, R28 ;  /* 0x0000001fff29c819 */ /* 0x000fe4000001141c */
[----:B------:R-:W-:-:S02]  /*1d50*/  @!P6 LEA.HI.X R39, R40, R9, R34, 0x2, P0 ;  /* 0x000000092827e211 */ /* 0x000fc400000f1422 */
[----:B------:R-:W-:Y:S02]  /*1d60*/  @!P5 IADD3 R8, R37, R18, RZ ;  /* 0x000000122508d210 */ /* 0x000fe40007ffe0ff */
[C---:B-1----:R-:W-:Y:S01]  /*1d70*/  @!P5 LEA R34, P0, R36.reuse, R4, 0x2 ;  /* 0x000000042422d211 */ /* 0x042fe200078010ff */
[----:B----4-:R-:W1:Y:S01]  /*1d80*/  @!P4 LDC.64 R20, c[0x0][0x268] ;  /* 0x00009a00ff14cb82 */ /* 0x010e620000000a00 */
[----:B------:R-:W-:Y:S01]  /*1d90*/  @!P3 SHF.R.S32.HI R37, RZ, 0x1f, R32 ;  /* 0x0000001fff25b819 */ /* 0x000fe20000011420 */
[----:B------:R-:W-:Y:S01]  /*1da0*/  @!PT LDS RZ, [RZ] ;  /* 0x00000000fffff984 */ /* 0x000fe20000000800 */
[----:B------:R-:W-:Y:S01]  /*1db0*/  @!PT LDS RZ, [RZ] ;  /* 0x00000000fffff984 */ /* 0x000fe20000000800 */
[----:B------:R-:W-:Y:S01]  /*1dc0*/  @!PT LDS RZ, [RZ] ;  /* 0x00000000fffff984 */ /* 0x000fe20000000800 */
[----:B------:R2:W-:Y:S01]  /*1dd0*/  @!P6 LDGSTS.E.LTC128B [R0+0x2800], desc[UR38][R38.64] ;  /* 0x028000002600efae */ /* 0x0005e2000b921966 */
[----:B------:R-:W-:Y:S02]  /*1de0*/  @!P5 LEA.HI.X R35, R36, R5, R8, 0x2, P0 ;  /* 0x000000052423d211 */ /* 0x000fe400000f1408 */
[----:B------:R-:W-:Y:S01]  /*1df0*/  @!P3 MOV R36, R26 ;  /* 0x0000001a0024b202 */ /* 0x000fe20000000f00 */
[----:B------:R4:W-:Y:S02]  /*1e00*/  @P5 STS [R0+0x2c00], R31 ;  /* 0x002c001f00005388 */ /* 0x0009e40000000800 */
[----:B------:R-:W2:Y:S02]  /*1e10*/  @!P2 LDC.64 R6, c[0x0][0x268] ;  /* 0x00009a00ff06ab82 */ /* 0x000ea40000000a00 */
[----:B------:R-:W-:Y:S01]  /*1e20*/  @!PT LDS RZ, [RZ] ;  /* 0x00000000fffff984 */ /* 0x000fe20000000800 */
[----:B------:R-:W-:Y:S01]  /*1e30*/  @!PT LDS RZ, [RZ] ;  /* 0x00000000fffff984 */ /* 0x000fe20000000800 */
[----:B------:R-:W-:Y:S01]  /*1e40*/  @!PT LDS RZ, [RZ] ;  /* 0x00000000fffff984 */ /* 0x000fe20000000800 */
[----:B------:R1:W-:Y:S01]  /*1e50*/  @!P5 LDGSTS.E.LTC128B [R0+0x2c00], desc[UR38][R34.64] ;  /* 0x02c000002200dfae */ /* 0x0003e2000b921966 */
[----:B---3--:R-:W-:-:S03]  /*1e60*/  @!P2 SHF.R.S32.HI R29, RZ, 0x1f, R30 ;  /* 0x0000001fff1da819 */ /* 0x008fc6000001141e */
[----:B------:R3:W-:Y:S02]  /*1e70*/  @P4 STS [R0+0x3000], R33 ;  /* 0x0030002100004388 */ /* 0x0007e40000000800 */
[----:B------:R-:W4:Y:S01]  /*1e80*/  @!P4 LDC.64 R18, c[0x0][0x250] ;  /* 0x00009400ff12cb82 */ /* 0x000f220000000a00 */
[----:B-----5:R-:W-:-:S04]  /*1e90*/  @!P3 IMAD R37, R37, R14, RZ ;  /* 0x0000000e2525b224 */ /* 0x020fc800078e02ff */
[C---:B------:R-:W-:Y:S02]  /*1ea0*/  @!P3 IMAD R15, R32.reuse, R15, R37 ;  /* 0x0000000f200fb224 */ /* 0x040fe400078e0225 */
[----:B------:R-:W-:Y:S01]  /*1eb0*/  @!P3 IMAD.MOV.U32 R37, RZ, RZ, R27 ;  /* 0x000000ffff25b224 */ /* 0x000fe200078e001b */
[----:B------:R-:W5:Y:S01]  /*1ec0*/  @!P3 LDC.64 R8, c[0x0][0x250] ;  /* 0x00009400ff08bb82 */ /* 0x000f620000000a00 */
[----:B-1----:R-:W-:Y:S02]  /*1ed0*/  @!P4 IMAD R16, R41, R20, RZ ;  /* 0x000000142910c224 */ /* 0x002fe400078e02ff */
[----:B------:R-:W-:Y:S01]  /*1ee0*/  @!P3 IMAD.WIDE.U32 R36, R32, R14, R36 ;  /* 0x0000000e2024b225 */ /* 0x000fe200078e0024 */
[----:B------:R-:W-:-:S03]  /*1ef0*/  IADD3 R14, R10, 0xf0, RZ ;  /* 0x000000f00a0e7810 */ /* 0x000fc60007ffe0ff */
[C---:B------:R-:W-:Y:S01]  /*1f00*/  @!P4 IMAD R16, R28.reuse, R21, R16 ;  /* 0x000000151c10c224 */ /* 0x040fe200078e0210 */
[----:B------:R-:W1:Y:S01]  /*1f10*/  @!P2 LDC.64 R4, c[0x0][0x250] ;  /* 0x00009400ff04ab82 */ /* 0x000e620000000a00 */
[----:B------:R-:W-:Y:S01]  /*1f20*/  @!P4 IMAD.WIDE.U32 R20, R28, R20, R26 ;  /* 0x000000141c14c225 */ /* 0x000fe200078e001a */
[----:B------:R-:W-:-:S03]  /*1f30*/  ISETP.GE.AND P6, PT, R14, R17, PT ;  /* 0x000000110e00720c */ /* 0x000fc60003fc6270 */
[----:B--2---:R-:W-:Y:S02]  /*1f40*/  @!P2 IMAD R29, R29, R6, RZ ;  /* 0x000000061d1da224 */ /* 0x004fe400078e02ff */
[----:B------:R-:W-:Y:S01]  /*1f50*/  @!P4 IMAD.IADD R16, R21, 0x1, R16 ;  /* 0x000000011510c824 */ /* 0x000fe200078e0210 */
[----:B----4-:R-:W-:Y:S01]  /*1f60*/  @!P4 LEA R18, P0, R20, R18, 0x2 ;  /* 0x000000121412c211 */ /* 0x010fe200078010ff */
[C---:B------:R-:W-:Y:S01]  /*1f70*/  @!P2 IMAD R7, R30.reuse, R7, R29 ;  /* 0x000000071e07a224 */ /* 0x040fe200078e021d */
[----:B------:R-:W-:Y:S01]  /*1f80*/  @P3 MOV R21, 0xff800000 ;  /* 0xff80000000153802 */ /* 0x000fe20000000f00 */
[----:B------:R-:W-:Y:S01]  /*1f90*/  @!P2 IMAD.WIDE.U32 R30, R30, R6, R26 ;  /* 0x000000061e1ea225 */ /* 0x000fe200078e001a */
[----:B------:R-:W-:-:S03]  /*1fa0*/  @!P4 LEA.HI.X R19, R20, R19, R16, 0x2, P0 ;  /* 0x000000131413c211 */ /* 0x000fc600000f1410 */
        /* <DEDUP_REMOVED lines=10> */
[----:B-1----:R-:W-:-:S03]  /*2050*/  @!P2 LEA R4, P0, R30, R4, 0x2 ;  /* 0x000000041e04a211 */ /* 0x002fc600078010ff */
        /* <DEDUP_REMOVED lines=28> */
.L_x_1343:
[----:B------:R-:W-:Y:S05]  /*2220*/  BSYNC B0 ;  /* 0x0000000000007941 */ /* 0x000fea0003800000 */
.L_x_1342:
[----:B------:R-:W-:Y:S01]  /*2230*/  USHF.L.U32 UR4, UR36, 0x6, URZ ;  /* 0x0000000624047899 */ /* 0x000fe2000800063f */
[----:B--23--:R-:W-:Y:S01]  /*2240*/  @P1 IMAD.HI.U32 R0, R23, R13, RZ ;  /* 0x0000000d17001227 */ /* 0x00cfe200078e00ff */
[----:B------:R-:W2:Y:S01]  /*2250*/  LDC.64 R6, c[0x0][0x240] ;  /* 0x00009000ff067b82 */ /* 0x000ea20000000a00 */
[----:B------:R-:W-:Y:S01]  /*2260*/  MOV R4, R23 ;  /* 0x0000001700047202 */ /* 0x000fe20000000f00 */
[----:B------:R-:W-:Y:S01]  /*2270*/  USHF.R.S32.HI UR5, URZ, 0x1f, UR4 ;  /* 0x0000001f3f057899 */ /* 0x000fe20008011404 */
[----:B------:R-:W-:Y:S01]  /*2280*/  IMAD.SHL.U32 R15, R3, 0x4, RZ ;  /* 0x00000004030f7824 */ /* 0x000fe200078e00ff */
[----:B------:R-:W-:Y:S01]  /*2290*/  ISETP.GE.AND P0, PT, R23, R2, PT ;  /* 0x000000021700720c */ /* 0x000fe20003f06270 */
[----:B------:R-:W0:Y:S01]  /*22a0*/  LDGDEPBAR ;  /* 0x00000000000079af */ /* 0x000e220000000000 */
[----:B------:R-:W-:Y:S02]  /*22b0*/  @P1 SHF.R.U32.HI R4, RZ, R11, R0 ;  /* 0x0000000bff041219 */ /* 0x000fe40000011600 */
[----:B-1----:R-:W-:Y:S01]  /*22c0*/  IADD3 R12, R12, -UR4, RZ ;  /* 0x800000040c0c7c10 */ /* 0x002fe2000fffe0ff */
[----:B------:R-:W1:Y:S01]  /*22d0*/  S2R R0, SR_CgaCtaId ;  /* 0x0000000000007919 */ /* 0x000e620000008800 */
        /* <DEDUP_REMOVED lines=9> */
[-C--:B--2---:R-:W-:Y:S01]  /*2370*/  IMAD R8, R9, R6.reuse, RZ ;  /* 0x0000000609087224 */ /* 0x084fe200078e02ff */
[----:B------:R-:W-:Y:S01]  /*2380*/  LEA R37, R10, R15, 0x6 ;  /* 0x0000000f0a257211 */ /* 0x000fe200078e30ff */
[----:B------:R-:W-:Y:S01]  /*2390*/  IMAD.WIDE.U32 R26, R4, R6, UR4 ;  /* 0x00000004041a7e25 */ /* 0x000fe2000f8e0006 */
[----:B------:R-:W-:Y:S01]  /*23a0*/  LEA.HI.X.SX32 R36, R5, R25, 0x1, P0 ;  /* 0x0000001905247211 */ /* 0x000fe200000f0eff */
[----:B------:R-:W-:-:S02]  /*23b0*/  ULDC.64 UR4, c[0x0][0x230] ;  /* 0x00008c0000047ab9 */ /* 0x000fc40000000a00 */
[----:B------:R-:W2:Y:S01]  /*23c0*/  @!P4 LDC.64 R20, c[0x0][0x238] ;  /* 0x00008e00ff14cb82 */ /* 0x000ea20000000a00 */
[----:B------:R-:W-:Y:S02]  /*23d0*/  IMAD R7, R4, R7, R8 ;  /* 0x0000000704077224 */ /* 0x000fe400078e0208 */
[----:B------:R-:W-:-:S03]  /*23e0*/  IMAD R5, R36, UR4, RZ ;  /* 0x0000000424057c24 */ /* 0x000fc6000f8e02ff */
[----:B------:R-:W-:Y:S01]  /*23f0*/  IADD3 R27, R27, R7, RZ ;  /* 0x000000071b1b7210 */ /* 0x000fe20007ffe0ff */
[C---:B------:R-:W-:Y:S01]  /*2400*/  IMAD R4, R38.reuse, UR5, R5 ;  /* 0x0000000526047c24 */ /* 0x040fe2000f8e0205 */
[----:B------:R-:W3:Y:S01]  /*2410*/  @!P3 LDC.64 R18, c[0x0][0x238] ;  /* 0x00008e00ff12bb82 */ /* 0x000ee20000000a00 */
[----:B------:R-:W-:Y:S01]  /*2420*/  MOV R5, 0x400 ;  /* 0x0000040000057802 */ /* 0x000fe20000000f00 */
[----:B------:R-:W-:-:S03]  /*2430*/  IMAD.WIDE.U32 R26, R38, UR4, R26 ;  /* 0x00000004261a7c25 */ /* 0x000fc6000f8e001a */
[----:B-1----:R-:W-:-:S03]  /*2440*/  LEA R0, R0, R5, 0x18 ;  /* 0x0000000500007211 */ /* 0x002fc600078ec0ff */
[----:B------:R-:W1:Y:S01]  /*2450*/  @!P4 LDC.64 R16, c[0x0][0x210] ;  /* 0x00008400ff10cb82 */ /* 0x000e620000000a00 */
[----:B------:R-:W-:Y:S01]  /*2460*/  IADD3 R44, P0, R15, R26, RZ ;  /* 0x0000001a0f2c7210 */ /* 0x000fe20007f1e0ff */
[----:B------:R-:W-:-:S03]  /*2470*/  @!P4 IMAD R5, R37, 0x4, R0 ;  /* 0x000000042505c824 */ /* 0x000fc600078e0200 */
[----:B------:R-:W-:Y:S02]  /*2480*/  IADD3.X R45, R39, R27, R4, P0, !PT ;  /* 0x0000001b272d7210 */ /* 0x000fe400007fe404 */
[----:B------:R-:W-:Y:S01]  /*2490*/  SHF.L.U32 R27, R3, 0x4, RZ ;  /* 0x00000004031b7819 */ /* 0x000fe200000006ff */
[----:B------:R-:W4:Y:S01]  /*24a0*/  @!P4 LDC.64 R8, c[0x0][0x210] ;  /* 0x00008400ff08cb82 */ /* 0x000f220000000a00 */
[----:B--2---:R-:W-:Y:S02]  /*24b0*/  @!P4 IADD3 R20, P1, R44, R20, RZ ;  /* 0x000000142c14c210 */ /* 0x004fe40007f3e0ff */
[----:B------:R-:W-:-:S03]  /*24c0*/  LOP3.LUT R27, R27, 0xf0, RZ, 0xc0, !PT ;  /* 0x000000f01b1b7812 */ /* 0x000fc600078ec0ff */
[----:B------:R-:W-:Y:S01]  /*24d0*/  @!P4 IMAD.X R21, R45, 0x1, R21, P1 ;  /* 0x000000012d15c824 */ /* 0x000fe200008e0615 */
[----:B------:R-:W-:Y:S01]  /*24e0*/  LOP3.LUT R23, R27, 0xf, R10, 0xf8, !PT ;  /* 0x0000000f1b177812 */ /* 0x000fe200078ef80a */
[----:B------:R-:W2:Y:S01]  /*24f0*/  @!P3 LDC.64 R6, c[0x0][0x210] ;  /* 0x00008400ff06bb82 */ /* 0x000ea20000000a00 */
[----:B---3--:R-:W-:-:S04]  /*2500*/  @!P3 LEA R4, P0, R18, R44, 0x1 ;  /* 0x0000002c1204b211 */ /* 0x008fc800078008ff */
[----:B------:R-:W-:Y:S02]  /*2510*/  @!P3 LEA.HI.X R19, R18, R45, R19, 0x1, P0 ;  /* 0x0000002d1213b211 */ /* 0x000fe400000f0c13 */
[----:B-1----:R-:W-:-:S04]  /*2520*/  @!P4 LEA R16, P2, R44, R16, 0x2 ;  /* 0x000000102c10c211 */ /* 0x002fc800078410ff */
        /* <DEDUP_REMOVED lines=8> */
[----:B------:R-:W-:Y:S02]  /*25b0*/  @!P4 LEA R21, R37, R0, 0x2 ;  /* 0x000000002515c211 */ /* 0x000fe400078e10ff */
[----:B--2---:R-:W-:-:S03]  /*25c0*/  @!P3 LEA R6, P0, R4, R6, 0x2 ;  /* 0x000000060406b211 */ /* 0x004fc600078010ff */
[----:B------:R1:W-:Y:S01]  /*25d0*/  @!P4 LDGSTS.E.BYPASS.LTC128B.128 [R21+0x5040], desc[UR38][R8.64] ;  /* 0x050400000815cfae */ /* 0x0003e2000b901d66 */
[----:B------:R-:W-:Y:S01]  /*25e0*/  @!P3 LEA.HI.X R7, R4, R7, R19, 0x2, P0 ;  /* 0x000000070407b211 */ /* 0x000fe200000f1413 */
[--C-:B------:R-:W-:Y:S01]  /*25f0*/  @!P3 IMAD R19, R37, 0x4, R0.reuse ;  /* 0x000000042513b824 */ /* 0x100fe200078e0200 */
        /* <DEDUP_REMOVED lines=90> */
[----:B------:R-:W-:Y:S02]  /*2ba0*/  FSETP.NEU.FTZ.AND P3, PT, R33, -INF , PT ;  /* 0xff8000002100780b */ /* 0x000fe40003f7d000 */
[C---:B------:R-:W-:Y:S01]  /*2bb0*/  @P2 IADD3 R35, R3.reuse, 0x10, RZ ;  /* 0x0000001003232810 */ /* 0x040fe20007ffe0ff */
[----:B------:R-:W-:Y:S01]  /*2bc0*/  @P1 VIADD R35, R3, 0x20 ;  /* 0x0000002003231836 */ /* 0x000fe20000000000 */
[----:B------:R-:W-:Y:S02]  /*2bd0*/  FSETP.NEU.FTZ.AND P2, PT, R31, -INF , PT ;  /* 0xff8000001f00780b */ /* 0x000fe40003f5d000 */
[----:B------:R-:W2:Y:S01]  /*2be0*/  MUFU.EX2 R19, R19 ;  /* 0x0000001300137308 */ /* 0x000ea20000000800 */
[----:B---3--:R-:W-:Y:S01]  /*2bf0*/  FADD.FTZ R49, R18, R21 ;  /* 0x0000001512317221 */ /* 0x008fe20000010000 */
[----:B------:R-:W-:-:S02]  /*2c00*/  FSETP.NEU.FTZ.AND P1, PT, R29, -INF , PT ;  /* 0xff8000001d00780b */ /* 0x000fc40003f3d000 */
[C---:B------:R-:W-:Y:S02]  /*2c10*/  @P0 IADD3 R35, R3.reuse, 0x30, RZ ;  /* 0x0000003003230810 */ /* 0x040fe40007ffe0ff */
[----:B------:R-:W-:Y:S01]  /*2c20*/  FSETP.NEU.FTZ.AND P0, PT, R52, -INF , PT ;  /* 0xff8000003400780b */ /* 0x000fe20003f1d000 */
[----:B------:R-:W-:Y:S01]  /*2c30*/  @P3 VIADD R35, R3, 0x40 ;  /* 0x0000004003233836 */ /* 0x000fe20000000000 */
[----:B------:R-:W3:Y:S01]  /*2c40*/  MUFU.EX2 R17, R17 ;  /* 0x0000001100117308 */ /* 0x000ee20000000800 */
[----:B-1----:R-:W-:Y:S01]  /*2c50*/  FADD.FTZ R18, R49, R20 ;  /* 0x0000001431127221 */ /* 0x002fe20000010000 */
[----:B------:R-:W-:Y:S02]  /*2c60*/  FSETP.NEU.FTZ.AND P3, PT, R50, -INF , PT ;  /* 0xff8000003200780b */ /* 0x000fe40003f7d000 */
[C---:B------:R-:W-:Y:S02]  /*2c70*/  @P2 IADD3 R35, R3.reuse, 0x50, RZ ;  /* 0x0000005003232810 */ /* 0x040fe40007ffe0ff */
[----:B------:R-:W-:Y:S01]  /*2c80*/  FSETP.NEU.FTZ.AND P2, PT, R48, -INF , PT ;  /* 0xff8000003000780b */ /* 0x000fe20003f5d000 */
[----:B------:R-:W-:Y:S01]  /*2c90*/  @P1 VIADD R35, R3, 0x60 ;  /* 0x0000006003231836 */ /* 0x000fe20000000000 */
[----:B------:R-:W1:Y:S01]  /*2ca0*/  MUFU.EX2 R16, R16 ;  /* 0x0000001000107308 */ /* 0x000e620000000800 */
[----:B--2---:R-:W-:Y:S01]  /*2cb0*/  FADD.FTZ R18, R18, R19 ;  /* 0x0000001312127221 */ /* 0x004fe20000010000 */
[----:B------:R-:W-:-:S02]  /*2cc0*/  FSETP.NEU.FTZ.AND P1, PT, R46, -INF , PT ;  /* 0xff8000002e00780b */ /* 0x000fc40003f3d000 */
[C---:B------:R-:W-:Y:S02]  /*2cd0*/  @P0 IADD3 R35, R3.reuse, 0x70, RZ ;  /* 0x0000007003230810 */ /* 0x040fe40007ffe0ff */
[----:B------:R-:W-:Y:S01]  /*2ce0*/  FSETP.NEU.FTZ.AND P0, PT, R42, -INF , PT ;  /* 0xff8000002a00780b */ /* 0x000fe20003f1d000 */
[----:B------:R-:W-:Y:S01]  /*2cf0*/  @P3 VIADD R35, R3, 0x80 ;  /* 0x0000008003233836 */ /* 0x000fe20000000000 */
[----:B------:R-:W2:Y:S01]  /*2d00*/  MUFU.EX2 R14, R14 ;  /* 0x0000000e000e7308 */ /* 0x000ea20000000800 */
[----:B---3--:R-:W-:Y:S01]  /*2d10*/  FADD.FTZ R49, R18, R17 ;  /* 0x0000001112317221 */ /* 0x008fe20000010000 */
[--C-:B------:R-:W-:Y:S01]  /*2d20*/  FADD.FTZ R18, R32, -R27.reuse ;  /* 0x8000001b20127221 */ /* 0x100fe20000010000 */
[----:B------:R-:W-:Y:S01]  /*2d30*/  FADD.FTZ R27, R30, -R27 ;  /* 0x8000001b1e1b7221 */ /* 0x000fe20000010000 */
[----:B------:R-:W-:Y:S02]  /*2d40*/  FSETP.NEU.FTZ.AND P3, PT, R40, -INF , PT ;  /* 0xff8000002800780b */ /* 0x000fe40003f7d000 */
[----:B------:R-:W-:Y:S01]  /*2d50*/  FMUL.FTZ R18, R18, 1.4426950216293334961 ;  /* 0x3fb8aa3b12127820 */ /* 0x000fe20000410000 */
[----:B------:R-:W-:Y:S01]  /*2d60*/  FMUL.FTZ R27, R27, 1.4426950216293334961 ;  /* 0x3fb8aa3b1b1b7820 */ /* 0x000fe20000410000 */
[----:B------:R-:W3:Y:S01]  /*2d70*/  MUFU.EX2 R9, R9 ;  /* 0x0000000900097308 */ /* 0x000ee20000000800 */
[----:B-1----:R-:W-:Y:S01]  /*2d80*/  FADD.FTZ R49, R49, R16 ;  /* 0x0000001031317221 */ /* 0x002fe20000010000 */
[----:B------:R-:W-:-:S02]  /*2d90*/  @P2 IADD3 R35, R3, 0x90, RZ ;  /* 0x0000009003232810 */ /* 0x000fc40007ffe0ff */
[----:B------:R-:W-:Y:S02]  /*2da0*/  FSETP.NEU.FTZ.AND P2, PT, R34, -INF , PT ;  /* 0xff8000002200780b */ /* 0x000fe40003f5d000 */
[C---:B------:R-:W-:Y:S01]  /*2db0*/  @P1 IADD3 R35, R3.reuse, 0xa0, RZ ;  /* 0x000000a003231810 */ /* 0x040fe20007ffe0ff */
[----:B------:R-:W-:Y:S01]  /*2dc0*/  @P0 VIADD R35, R3, 0xb0 ;  /* 0x000000b003230836 */ /* 0x000fe20000000000 */
[----:B------:R-:W1:Y:S01]  /*2dd0*/  MUFU.EX2 R8, R8 ;  /* 0x0000000800087308 */ /* 0x000e620000000800 */
[----:B--2---:R-:W-:Y:S01]  /*2de0*/  FADD.FTZ R49, R49, R14 ;  /* 0x0000000e31317221 */ /* 0x004fe20000010000 */
[----:B------:R-:W-:Y:S02]  /*2df0*/  FSETP.NEU.FTZ.AND P1, PT, R32, -INF , PT ;  /* 0xff8000002000780b */ /* 0x000fe40003f3d000 */
[----:B------:R-:W-:Y:S02]  /*2e00*/  FSETP.NEU.FTZ.AND P0, PT, R30, -INF , PT ;  /* 0xff8000001e00780b */ /* 0x000fe40003f1d000 */
[----:B------:R-:W-:-:S02]  /*2e10*/  @P3 IADD3 R35, R3, 0xc0, RZ ;  /* 0x000000c003233810 */ /* 0x000fc40007ffe0ff */
[----:B------:R-:W2:Y:S01]  /*2e20*/  MUFU.EX2 R7, R7 ;  /* 0x0000000700077308 */ /* 0x000ea20000000800 */
[----:B---3--:R-:W-:Y:S01]  /*2e30*/  FADD.FTZ R49, R49, R9 ;  /* 0x0000000931317221 */ /* 0x008fe20000010000 */
[C---:B------:R-:W-:Y:S02]  /*2e40*/  @P2 IADD3 R35, R3.reuse, 0xd0, RZ ;  /* 0x000000d003232810 */ /* 0x040fe40007ffe0ff */
[----:B------:R-:W-:-:S03]  /*2e50*/  ISETP.NE.AND P2, PT, R3, RZ, PT ;  /* 0x000000ff0300720c */ /* 0x000fc60003f45270 */
[----:B------:R-:W-:Y:S01]  /*2e60*/  @P1 VIADD R35, R3, 0xe0 ;  /* 0x000000e003231836 */ /* 0x000fe20000000000 */
[----:B------:R-:W3:Y:S01]  /*2e70*/  MUFU.EX2 R6, R6 ;  /* 0x0000000600067308 */ /* 0x000ee20000000800 */
[----:B-1----:R-:W-:Y:S01]  /*2e80*/  FADD.FTZ R49, R49, R8 ;  /* 0x0000000831317221 */ /* 0x002fe20000010000 */
[----:B------:R-:W-:-:S05]  /*2e90*/  @P0 IADD3 R35, R3, 0xf0, RZ ;  /* 0x000000f003230810 */ /* 0x000fca0007ffe0ff */
[----:B------:R-:W1:Y:S01]  /*2ea0*/  SHFL.BFLY PT, R32, R35, 0x8, 0x1f ;  /* 0x0d001f0023207f89 */ /* 0x000e6200000e0000 */
[----:B------:R-:W4:Y:S01]  /*2eb0*/  MUFU.EX2 R5, R5 ;  /* 0x0000000500057308 */ /* 0x000f220000000800 */
[----:B--2---:R-:W-:-:S07]  /*2ec0*/  FADD.FTZ R49, R49, R7 ;  /* 0x0000000731317221 */ /* 0x004fce0000010000 */
[----:B------:R-:W2:Y:S01]  /*2ed0*/  MUFU.EX2 R4, R4 ;  /* 0x0000000400047308 */ /* 0x000ea20000000800 */
[----:B---3--:R-:W-:-:S07]  /*2ee0*/  FADD.FTZ R49, R49, R6 ;  /* 0x0000000631317221 */ /* 0x008fce0000010000 */
[----:B------:R-:W3:Y:S01]  /*2ef0*/  MUFU.EX2 R18, R18 ;  /* 0x0000001200127308 */ /* 0x000ee20000000800 */
[----:B----4-:R-:W-:Y:S01]  /*2f00*/  FADD.FTZ R49, R49, R5 ;  /* 0x0000000531317221 */ /* 0x010fe20000010000 */
[----:B-1----:R-:W-:-:S06]  /*2f10*/  VIMNMX R32, R35, R32, !PT ;  /* 0x0000002023207248 */ /* 0x002fcc0007fe0100 */
[----:B------:R-:W1:Y:S01]  /*2f20*/  MUFU.EX2 R27, R27 ;  /* 0x0000001b001b7308 */ /* 0x000e620000000800 */
[----:B--2---:R-:W-:Y:S01]  /*2f30*/  FADD.FTZ R49, R49, R4 ;  /* 0x0000000431317221 */ /* 0x004fe20000010000 */
[----:B------:R-:W2:Y:S03]  /*2f40*/  SHFL.BFLY PT, R41, R32, 0x4, 0x1f ;  /* 0x0c801f0020297f89 */ /* 0x000ea600000e0000 */
[----:B---3--:R-:W-:-:S04]  /*2f50*/  FADD.FTZ R48, R49, R18 ;  /* 0x0000001231307221 */ /* 0x008fc80000010000 */
[----:B-1----:R-:W-:-:S05]  /*2f60*/  FADD.FTZ R48, R48, R27 ;  /* 0x0000001b30307221 */ /* 0x002fca0000010000 */
[----:B------:R-:W1:Y:S01]  /*2f70*/  SHFL.BFLY PT, R29, R48, 0x8, 0x1f ;  /* 0x0d001f00301d7f89 */ /* 0x000e6200000e0000 */
[----:B--2---:R-:W-:Y:S01]  /*2f80*/  VIMNMX R41, R32, R41, !PT ;  /* 0x0000002920297248 */ /* 0x004fe20007fe0100 */
[----:B------:R-:W-:-:S04]  /*2f90*/  HFMA2.MMA R32, -RZ, RZ, 0, 0 ;  /* 0x00000000ff207435 */ /* 0x000fc800000001ff */
        /* <DEDUP_REMOVED lines=10> */
[----:B-1----:R-:W-:-:S05]  /*3040*/  FADD.FTZ R43, R31, R30 ;  /* 0x0000001e1f2b7221 */ /* 0x002fca0000010000 */
        /* <DEDUP_REMOVED lines=51> */
.L_x_1345:
[----:B------:R-:W-:Y:S05]  /*3380*/  BSYNC B0 ;  /* 0x0000000000007941 */ /* 0x000fea0003800000 */
.L_x_1344:
[----:B------:R-:W-:Y:S01]  /*3390*/  IMAD R22, R10, 0x4, R0 ;  /* 0x000000040a167824 */ /* 0x000fe200078e0200 */
[----:B------:R-:W-:Y:S01]  /*33a0*/  STS [R47], R26 ;  /* 0x0000001a2f007388 */ /* 0x000fe20000000800 */
[----:B------:R-:W-:Y:S01]  /*33b0*/  BSSY B1, `(.L_x_1346) ;  /* 0x00000eb000017945 */ /* 0x000fe20003800000 */
[----:B-1----:R-:W-:Y:S02]  /*33c0*/  CS2R R4, SRZ ;  /* 0x0000000000047805 */ /* 0x002fe4000001ff00 */
        /* <DEDUP_REMOVED lines=37> */
.L_x_1350:
        /* <DEDUP_REMOVED lines=29> */
[----:B------:R-:W-:Y:S04]  /*37f0*/  SHF.R.U32.HI R8, RZ, 0x4, R8 ;  /* 0x00000004ff087819 */ /* 0x000fe80000011608 */
[----:B------:R-:W-:Y:S01]  /*3800*/  LOP3.LUT R17, R8, R13, RZ, 0x3c, !PT ;  /* 0x0000000d08117212 */ /* 0x000fe200078e3cff */
[----:B------:R-:W-:Y:S04]  /*3810*/  VIADD R13, R3, 0x30 ;  /* 0x00000030030d7836 */ /* 0x000fe80000000000 */
[----:B------:R-:W-:Y:S01]  /*3820*/  IMAD R3, R17, 0x4, R0 ;  /* 0x0000000411037824 */ /* 0x000fe200078e0200 */
[C---:B------:R-:W-:Y:S02]  /*3830*/  LOP3.LUT R8, R13.reuse, 0x70, RZ, 0xc0, !PT ;  /* 0x000000700d087812 */ /* 0x040fe400078ec0ff */
[----:B------:R-:W-:Y:S04]  /*3840*/  LOP3.LUT R13, R13, 0xffffff80, RZ, 0xc0, !PT ;  /* 0xffffff800d0d7812 */ /* 0x000fe800078ec0ff */
[----:B------:R-:W-:Y:S01]  /*3850*/  IADD3 R13, R8, R13, R10 ;  /* 0x0000000d080d7210 */ /* 0x000fe20007ffe00a */
[-C--:B-1----:R-:W-:Y:S02]  /*3860*/  @!P1 IMAD R52, R43, R48.reuse, RZ ;  /* 0x000000302b349224 */ /* 0x082fe400078e02ff */
[----:B------:R-:W-:Y:S01]  /*3870*/  @!P1 IMAD.WIDE.U32 R50, R41, R48, R44 ;  /* 0x0000003029329225 */ /* 0x000fe200078e002c */
[----:B------:R-:W-:Y:S03]  /*3880*/  LOP3.LUT R8, R13, 0xf0, RZ, 0xc0, !PT ;  /* 0x000000f00d087812 */ /* 0x000fe600078ec0ff */
[----:B------:R-:W-:Y:S01]  /*3890*/  @!P1 IMAD R49, R41, R49, R52 ;  /* 0x0000003129319224 */ /* 0x000fe200078e0234 */
[----:B--2---:R-:W-:Y:S01]  /*38a0*/  @!P1 LEA R48, P0, R50, R46, 0x2 ;  /* 0x0000002e32309211 */ /* 0x004fe200078010ff */
[----:B------:R-:W-:Y:S01]  /*38b0*/  VIADD R43, R18, 0x5 ;  /* 0x00000005122b7836 */ /* 0x000fe20000000000 */
[----:B------:R-:W-:Y:S01]  /*38c0*/  SHF.R.U32.HI R8, RZ, 0x4, R8 ;  /* 0x00000004ff087819 */ /* 0x000fe20000011608 */
[----:B------:R-:W-:Y:S03]  /*38d0*/  @!P1 IMAD.IADD R41, R51, 0x1, R49 ;  /* 0x0000000133299824 */ /* 0x000fe600078e0231 */
[-C--:B------:R-:W-:Y:S02]  /*38e0*/  ISETP.GT.OR P2, PT, R43, R42.reuse, P4 ;  /* 0x0000002a2b00720c */ /* 0x080fe40002744670 */
[----:B------:R-:W-:Y:S01]  /*38f0*/  @!P1 LEA.HI.X R49, R50, R47, R41, 0x2, P0 ;  /* 0x0000002f32319211 */ /* 0x000fe200000f1429 */
[----:B------:R-:W-:Y:S01]  /*3900*/  VIADD R41, R18, 0x4 ;  /* 0x0000000412297836 */ /* 0x000fe20000000000 */
[----:B------:R-:W-:Y:S02]  /*3910*/  LOP3.LUT R13, R8, R13, RZ, 0x3c, !PT ;  /* 0x0000000d080d7212 */ /* 0x000fe400078e3cff */
        /* <DEDUP_REMOVED lines=14> */
[----:B------:R4:W5:Y:S01]  /*3a00*/  LDS R9, [R14] ;  /* 0x000000000e097984 */ /* 0x0009620000000800 */
[-C--:B--2---:R-:W-:Y:S02]  /*3a10*/  @!P1 IMAD R53, R53, R46.reuse, RZ ;  /* 0x0000002e35359224 */ /* 0x084fe400078e02ff */
[C---:B------:R-:W-:Y:S04]  /*3a20*/  @!P1 IMAD.WIDE.U32 R22, R41.reuse, R46, R44 ;  /* 0x0000002e29169225 */ /* 0x040fe800078e002c */
[----:B------:R-:W-:Y:S01]  /*3a30*/  @!P1 IMAD R53, R41, R47, R53 ;  /* 0x0000002f29359224 */ /* 0x000fe200078e0235 */
[C---:B---3--:R-:W-:Y:S01]  /*3a40*/  @!P1 LEA R52, P3, R22.reuse, R50, 0x2 ;  /* 0x0000003216349211 */ /* 0x048fe200078610ff */
[----:B------:R-:W2:Y:S02]  /*3a50*/  @!P2 LDC.64 R46, c[0x0][0x210] ;  /* 0x00008400ff2eab82 */ /* 0x000ea40000000a00 */
[----:B------:R-:W-:Y:S05]  /*3a60*/  @!P1 IMAD.IADD R50, R23, 0x1, R53 ;  /* 0x0000000117329824 */ /* 0x000fea00078e0235 */
[----:B------:R-:W-:Y:S02]  /*3a70*/  @!P1 LEA.HI.X R53, R22, R51, R50, 0x2, P3 ;  /* 0x0000003316359211 */ /* 0x000fe400018f1432 */
[----:B------:R-:W3:Y:S01]  /*3a80*/  @!P0 LDS.128 R20, [R16+0x4040] ;  /* 0x0040400010148984 */ /* 0x000ee20000000c00 */
[----:B------:R-:W-:Y:S01]  /*3a90*/  @!P2 SHF.R.S32.HI R51, RZ, 0x1f, R43 ;  /* 0x0000001fff33a819 */ /* 0x000fe2000001142b */
[----:B----4-:R-:W-:Y:S04]  /*3aa0*/  IMAD R14, R13, 0x4, R0 ;  /* 0x000000040d0e7824 */ /* 0x010fe800078e0200 */
[----:B-1----:R-:W-:Y:S02]  /*3ab0*/  @!P2 IMAD R50, R51, R48, RZ ;  /* 0x000000303332a224 */ /* 0x002fe400078e02ff */
[----:B------:R-:W-:Y:S01]  /*3ac0*/  @!PT LDS RZ, [RZ] ;  /* 0x00000000fffff984 */ /* 0x000fe20000000800 */
[----:B------:R-:W-:Y:S01]  /*3ad0*/  @!PT LDS RZ, [RZ] ;  /* 0x00000000fffff984 */ /* 0x000fe20000000800 */
[----:B------:R-:W-:Y:S01]  /*3ae0*/  @!PT LDS RZ, [RZ] ;  /* 0x00000000fffff984 */ /* 0x000fe20000000800 */
[----:B------:R1:W-:Y:S02]  /*3af0*/  @!P1 LDGSTS.E.BYPASS.LTC128B.128 [R16+0x4040], desc[UR38][R52.64] ;  /* 0x0404000034109fae */ /* 0x0003e4000b901d66 */
[----:B------:R-:W-:Y:S06]  /*3b00*/  @!P2 IMAD R49, R43, R49, R50 ;  /* 0x000000312b31a224 */ /* 0x000fec00078e0232 */
[----:B------:R-:W0:Y:S01]  /*3b10*/  LDGDEPBAR ;  /* 0x00000000000079af */ /* 0x000e220000000000 */
[----:B-----5:R-:W-:Y:S04]  /*3b20*/  FSETP.GT.FTZ.AND P1, PT, R9, RZ, PT ;  /* 0x000000ff0900720b */ /* 0x020fe80003f34000 */
[----:B------:R-:W-:Y:S04]  /*3b30*/  ISETP.LT.OR P1, PT, R2, RZ, !P1 ;  /* 0x000000ff0200720c */ /* 0x000fe80004f21670 */
[----:B------:R-:W-:Y:S01]  /*3b40*/  ISETP.GE.OR P1, PT, R15, R12, P1 ;  /* 0x0000000c0f00720c */ /* 0x000fe20000f26670 */
[----:B-1----:R-:W-:Y:S04]  /*3b50*/  @!P2 IMAD.WIDE.U32 R52, R43, R48, R44 ;  /* 0x000000302b34a225 */ /* 0x002fe800078e002c */
[----:B------:R-:W-:Y:S01]  /*3b60*/  @!P2 IMAD.IADD R49, R53, 0x1, R49 ;  /* 0x000000013531a824 */ /* 0x000fe200078e0231 */
[C---:B--2---:R-:W-:Y:S01]  /*3b70*/  @!P2 LEA R50, P3, R52.reuse, R46, 0x2 ;  /* 0x0000002e3432a211 */ /* 0x044fe200078610ff */
[----:B------:R-:W-:Y:S04]  /*3b80*/  DEPBAR.LE SB0, 0x3 ;  /* 0x000080c00000791a */ /* 0x000fe80000000000 */
[----:B------:R-:W1:Y:S01]  /*3b90*/  LDS R3, [R3] ;  /* 0x0000000003037984 */ /* 0x000e620000000800 */
[----:B------:R-:W-:Y:S01]  /*3ba0*/  @!P2 LEA.HI.X R51, R52, R47, R49, 0x2, P3 ;  /* 0x0000002f3433a211 */ /* 0x000fe200018f1431 */
[----:B------:R-:W-:Y:S02]  /*3bb0*/  VIADD R43, R18, 0x6 ;  /* 0x00000006122b7836 */ /* 0x000fe40000000000 */
[C---:B---3--:R-:W-:Y:S01]  /*3bc0*/  @!P0 FFMA.FTZ R4, R11.reuse, R20, R4 ;  /* 0x000000140b048223 */ /* 0x048fe20000010004 */
[----:B------:R-:W2:Y:S01]  /*3bd0*/  @!P1 LDS.128 R24, [R16+0x5040] ;  /* 0x0050400010189984 */ /* 0x000ea20000000c00 */
[C---:B------:R-:W-:Y:S01]  /*3be0*/  @!P0 FFMA.FTZ R5, R11.reuse, R21, R5 ;  /* 0x000000150b058223 */ /* 0x040fe20000010005 */
[----:B------:R-:W-:Y:S01]  /*3bf0*/  @!P0 FFMA.FTZ R6, R11, R22, R6 ;  /* 0x000000160b068223 */ /* 0x000fe20000010006 */
[----:B------:R-:W-:Y:S01]  /*3c00*/  ISETP.GT.OR P3, PT, R43, R42, P4 ;  /* 0x0000002a2b00720c */ /* 0x000fe20002764670 */
[----:B------:R-:W-:Y:S01]  /*3c10*/  @!P0 FFMA.FTZ R7, R11, R23, R7 ;  /* 0x000000170b078223 */ /* 0x000fe20000010007 */
[----:B------:R-:W-:Y:S03]  /*3c20*/  IMAD.MOV.U32 R18, RZ, RZ, R41 ;  /* 0x000000ffff127224 */ /* 0x000fe600078e0029 */
[----:B------:R-:W-:Y:S01]  /*3c30*/  @!PT LDS RZ, [RZ] ;  /* 0x00000000fffff984 */ /* 0x000fe20000000800 */
[----:B------:R-:W-:Y:S01]  /*3c40*/  @!PT LDS RZ, [RZ] ;  /* 0x00000000fffff984 */ /* 0x000fe20000000800 */
[----:B------:R-:W-:Y:S01]  /*3c50*/  @!PT LDS RZ, [RZ] ;  /* 0x00000000fffff984 */ /* 0x000fe20000000800 */
[----:B------:R3:W-:Y:S08]  /*3c60*/  @!P2 LDGSTS.E.BYPASS.LTC128B.128 [R16+0x5040], desc[UR38][R50.64] ;  /* 0x050400003210afae */ /* 0x0007f0000b901d66 */
[----:B------:R-:W0:Y:S01]  /*3c70*/  LDGDEPBAR ;  /* 0x00000000000079af */ /* 0x000e220000000000 */
[----:B------:R-:W4:Y:S08]  /*3c80*/  @!P3 LDC.64 R46, c[0x0][0x238] ;  /* 0x00008e00ff2ebb82 */ /* 0x000f300000000a00 */
[----:B------:R-:W5:Y:S01]  /*3c90*/  @!P3 LDC.64 R48, c[0x0][0x210] ;  /* 0x00008400ff30bb82 */ /* 0x000f620000000a00 */
[----:B---3--:R-:W-:Y:S02]  /*3ca0*/  @!P3 SHF.R.S32.HI R51, RZ, 0x1f, R43 ;  /* 0x0000001fff33b819 */ /* 0x008fe4000001142b */
[----:B-1----:R-:W-:Y:S01]  /*3cb0*/  FSETP.GT.FTZ.AND P2, PT, R3, RZ, PT ;  /* 0x000000ff0300720b */ /* 0x002fe20003f54000 */
[----:B------:R-:W-:Y:S04]  /*3cc0*/  DEPBAR.LE SB0, 0x3 ;  /* 0x000080c00000791a */ /* 0x000fe80000000000 */
[----:B------:R-:W1:Y:S01]  /*3cd0*/  LDS R13, [R14] ;  /* 0x000000000e0d7984 */ /* 0x000e620000000800 */
[----:B------:R-:W-:Y:S01]  /*3ce0*/  ISETP.LT.OR P2, PT, R2, RZ, !P2 ;  /* 0x000000ff0200720c */ /* 0x000fe20005741670 */
[----:B----4-:R-:W-:Y:S02]  /*3cf0*/  @!P3 IMAD R50, R51, R46, RZ ;  /* 0x0000002e3332b224 */ /* 0x010fe400078e02ff */
[----:B--2---:R-:W-:Y:S01]  /*3d00*/  @!P1 FFMA.FTZ R4, R9, R24, R4 ;  /* 0x0000001809049223 */ /* 0x004fe20000010004 */
[----:B------:R-:W-:Y:S01]  /*3d10*/  @!P3 IMAD.WIDE.U32 R52, R43, R46, R44 ;  /* 0x0000002e2b34b225 */ /* 0x000fe200078e002c */
[----:B------:R-:W-:Y:S03]  /*3d20*/  ISETP.GE.OR P2, PT, R15, R12, P2 ;  /* 0x0000000c0f00720c */ /* 0x000fe60001746670 */
[----:B------:R-:W-:Y:S01]  /*3d30*/  @!P1 FFMA.FTZ R5, R9, R25, R5 ;  /* 0x0000001909059223 */ /* 0x000fe20000010005 */
[----:B------:R-:W-:Y:S01]  /*3d40*/  @!P3 IMAD R50, R43, R47, R50 ;  /* 0x0000002f2b32b224 */ /* 0x000fe200078e0232 */
[C---:B-----5:R-:W-:Y:S01]  /*3d50*/  @!P3 LEA R48, P6, R52.reuse, R48, 0x2 ;  /* 0x000000303430b211 */ /* 0x060fe200078c10ff */
[C---:B------:R-:W-:Y:S01]  /*3d60*/  @!P1 FFMA.FTZ R6, R9.reuse, R26, R6 ;  /* 0x0000001a09069223 */ /* 0x040fe20000010006 */
[----:B------:R-:W-:Y:S01]  /*3d70*/  @!P1 FFMA.FTZ R7, R9, R27, R7 ;  /* 0x0000001b09079223 */ /* 0x000fe20000010007 */
        /* <DEDUP_REMOVED lines=24> */
.L_x_1349:
[----:B------:R-:W-:Y:S05]  /*3f00*/  BSYNC B0 ;  /* 0x0000000000007941 */ /* 0x000fea0003800000 */
.L_x_1348:
[----:B------:R-:W-:Y:S05]  /*3f10*/  @!P5 BRA `(.L_x_1347) ;  /* 0x0000000000d0d947 */ /* 0x000fea0003800000 */
[----:B------:R-:W-:Y:S01]  /*3f20*/  VIADD R11, R41, 0x3 ;  /* 0x00000003290b7836 */ /* 0x000fe20000000000 */
[----:B------:R-:W-:Y:S01]  /*3f30*/  HFMA2.MMA R24, -RZ, RZ, 0, 1.78813934326171875e-07 ;  /* 0x00000003ff187435 */ /* 0x000fe200000001ff */
[----:B------:R-:W-:-:S03]  /*3f40*/  IMAD.MOV.U32 R14, RZ, RZ, RZ ;  /* 0x000000ffff0e7224 */ /* 0x000fc600078e00ff */
[----:B------:R-:W-:-:S07]  /*3f50*/  SHF.R.S32.HI R25, RZ, 0x1f, R11 ;  /* 0x0000001fff197819 */ /* 0x000fce000001140b */
.L_x_1351:
        /* <DEDUP_REMOVED lines=48> */
.L_x_1347:
[----:B------:R-:W-:Y:S05]  /*4260*/  BSYNC B1 ;  /* 0x0000000000017941 */ /* 0x000fea0003800000 */
.L_x_1346:
        /* <DEDUP_REMOVED lines=21> */
        .weak           $__internal_44_$__cuda_sm20_div_u64
        .type           $__internal_44_$__cuda_sm20_div_u64,@function
        .size           $__internal_44_$__cuda_sm20_div_u64,(.L_x_1703 - $__internal_44_$__cuda_sm20_div_u64)
$__internal_44_$__cuda_sm20_div_u64:
[----:B------:R-:W-:Y:S01]  /*43c0*/  HFMA2.MMA R15, -RZ, RZ, 0, 0 ;  /* 0x00000000ff0f7435 */ /* 0x000fe200000001ff */
[----:B------:R-:W-:-:S05]  /*43d0*/  MOV R14, R22 ;  /* 0x00000016000e7202 */ /* 0x000fca0000000f00 */
        /* <DEDUP_REMOVED lines=19> */
[----:B------:R-:W-:Y:S01]  /*4510*/  IADD3 R3, P0, RZ, -R8, RZ ;  /* 0x80000008ff037210 */ /* 0x000fe20007f1e0ff */
[----:B------:R-:W-:-:S04]  /*4520*/  IMAD.MOV.U32 R9, RZ, RZ, RZ ;  /* 0x000000ffff097224 */ /* 0x000fc800078e00ff */
[----:B------:R-:W-:-:S04]  /*4530*/  IMAD.HI.U32 R12, R13, R3, RZ ;  /* 0x000000030d0c7227 */ /* 0x000fc800078e00ff */
[----:B------:R-:W-:-:S04]  /*4540*/  IMAD.X R0, RZ, RZ, ~R0, P0 ;  /* 0x000000ffff007224 */ /* 0x000fc800000e0e00 */
[----:B------:R-:W-:-:S04]  /*4550*/  IMAD.WIDE.U32 R12, P3, R13, R0, R12 ;  /* 0x000000000d0c7225 */ /* 0x000fc8000786000c */
[C---:B------:R-:W-:Y:S02]  /*4560*/  IMAD R8, R7.reuse, R0, RZ ;  /* 0x0000000007087224 */ /* 0x040fe400078e02ff */
[----:B------:R-:W-:-:S04]  /*4570*/  IMAD.HI.U32 R3, P2, R7, R3, R12 ;  /* 0x0000000307037227 */ /* 0x000fc8000784000c */
[----:B------:R-:W-:Y:S01]  /*4580*/  IMAD.HI.U32 R0, R7, R0, RZ ;  /* 0x0000000007007227 */ /* 0x000fe200078e00ff */
[----:B------:R-:W-:-:S04]  /*4590*/  IADD3 R3, P0, R8, R3, RZ ;  /* 0x0000000308037210 */ /* 0x000fc80007f1e0ff */
        /* <DEDUP_REMOVED lines=22> */
[----:B------:R-:W-:Y:S02]  /*4700*/  ISETP.GE.U32.AND P2, PT, R5, R22, PT ;  /* 0x000000160500720c */ /* 0x000fe40003f46070 */
[----:B------:R-:W-:Y:S02]  /*4710*/  ISETP.NE.U32.AND P0, PT, R22, RZ, PT ;  /* 0x000000ff1600720c */ /* 0x000fe40003f05070 */
[----:B------:R-:W-:Y:S02]  /*4720*/  IADD3 R3, R8, 0x1, RZ ;  /* 0x0000000108037810 */ /* 0x000fe40007ffe0ff */
[----:B------:R-:W-:Y:S01]  /*4730*/  ISETP.GE.U32.AND.EX P2, PT, R7, RZ, PT, P2 ;  /* 0x000000ff0700720c */ /* 0x000fe20003f46120 */
[----:B------:R-:W-:Y:S01]  /*4740*/  IMAD.MOV.U32 R7, RZ, RZ, 0x0 ;  /* 0x00000000ff077424 */ /* 0x000fe200078e00ff */
[----:B------:R-:W-:-:S02]  /*4750*/  ISETP.NE.AND.EX P0, PT, RZ, RZ, PT, P0 ;  /* 0x000000ffff00720c */ /* 0x000fc40003f05300 */
[----:B------:R-:W-:-:S04]  /*4760*/  SEL R3, R3, R8, P2 ;  /* 0x0000000803037207 */ /* 0x000fc80001000000 */
[----:B------:R-:W-:Y:S01]  /*4770*/  SEL R3, R3, 0xffffffff, P0 ;  /* 0xffffffff03037807 */ /* 0x000fe20000000000 */
[----:B------:R-:W-:Y:S06]  /*4780*/  RET.REL.NODEC R6 `(_ZN7cutlass13device_kernelIN5flash19FlashAttnFwdCombineIN4cute5tupleIJNS3_1CILi16EEENS5_ILi64EEEEEELi8ELi256ELi1ELb0ELb1EffNS_4arch4Sm90EEEEEvNT_6ParamsE) ;  /* 0xffffffb8061c7950 */ /* 0x000fec0003c3ffff */
.L_x_1352:
        /* <DEDUP_REMOVED lines=15> */
.L_x_1703:


//--------------------- .text._ZN7cutlass13device_kernelIN5flash19FlashAttnFwdCombineIN4cute5tupleIJNS3_1CILi16EEENS5_ILi64EEEEEELi7ELi256ELi1ELb0ELb1EffNS_4arch4Sm90EEEEEvNT_6ParamsE --------------------------
	.section	.text._ZN7cutlass13device_kernelIN5flash19FlashAttnFwdCombineIN4cute5tupleIJNS3_1CILi16EEENS5_ILi64EEEEEELi7ELi256ELi1ELb0ELb1EffNS_4arch4Sm90EEEEEvNT_6ParamsE,"ax",@progbits
	.align	128
.text._ZN7cutlass13device_kernelIN5flash19FlashAttnFwdCombineIN4cute5tupleIJNS3_1CILi16EEENS5_ILi64EEEEEELi7ELi256ELi1ELb0ELb1EffNS_4arch4Sm90EEEEEvNT_6ParamsE:
        .type           _ZN7cutlass13device_kernelIN5flash19FlashAttnFwdCombineIN4cute5tupleIJNS3_1CILi16EEENS5_ILi64EEEEEELi7ELi256ELi1ELb0ELb1EffNS_4arch4Sm90EEEEEvNT_6ParamsE,@function
        .size           _ZN7cutlass13device_kernelIN5flash19FlashAttnFwdCombineIN4cute5tupleIJNS3_1CILi16EEENS5_ILi64EEEEEELi7ELi256ELi1ELb0ELb1EffNS_4arch4Sm90EEEEEvNT_6ParamsE,(.L_x_1705 - _ZN7cutlass13device_kernelIN5flash19FlashAttnFwdCombineIN4cute5tupleIJNS3_1CILi16EEENS5_ILi64EEEEEELi7ELi256ELi1ELb0ELb1EffNS_4arch4Sm90EEEEEvNT_6ParamsE)
        .other          _ZN7cutlass13device_kernelIN5flash19FlashAttnFwdCombineIN4cute5tupleIJNS3_1CILi16EEENS5_ILi64EEEEEELi7ELi256ELi1ELb0ELb1EffNS_4arch4Sm90EEEEEvNT_6ParamsE,@"STO_CUDA_ENTRY STV_DEFAULT"
_ZN7cutlass13device_kernelIN5flash19FlashAttnFwdCombineIN4cute5tupleIJNS3_1CILi16EEENS5_ILi64EEEEEELi7ELi256ELi1ELb0ELb1EffNS_4arch4Sm90EEEEEvNT_6ParamsE:
        /* <DEDUP_REMOVED lines=57> */
.L_x_1353:
        /* <DEDUP_REMOVED lines=25> */
.L_x_1354:
        /* <DEDUP_REMOVED lines=101> */
.L_x_1356:
        /* <DEDUP_REMOVED lines=13> */
[----:B------:R-:W-:Y:S05]  /*0c40*/  CALL.REL.NOINC `($__internal_45_$__cuda_sm20_div_u64) ;  /* 0x0000002800447944 */ /* 0x000fea0003c00000 */
[----:B------:R-:W-:Y:S05]  /*0c50*/  BRA `(.L_x_1358) ;  /* 0x0000000000487947 */ /* 0x000fea0003800000 */
.L_x_1357:
        /* <DEDUP_REMOVED lines=18> */
.L_x_1358:
[----:B------:R-:W-:Y:S02]  /*0d80*/  IADD3 R11, R11, -0x1, RZ ;  /* 0xffffffff0b0b7810 */ /* 0x000fe40007ffe0ff */
[----:B------:R-:W-:-:S07]  /*0d90*/  MOV R13, R3 ;  /* 0x00000003000d7202 */ /* 0x000fce0000000f00 */
.L_x_1355:
        /* <DEDUP_REMOVED lines=16> */
[----:B------:R-:W-:Y:S01]  /*0ea0*/  @P1 IMAD.HI.U32 R4, R7, R13, RZ ;  /* 0x0000000d07041227 */ /* 0x000fe200078e00ff */
[----:B------:R-:W-:Y:S01]  /*0eb0*/  ULDC.64 UR4, c[0x0][0x270] ;  /* 0x00009c0000047ab9 */ /* 0x000fe20000000a00 */
[C---:B------:R-:W-:Y:S01]  /*0ec0*/  IADD3 R20, R10.reuse, 0x20, RZ ;  /* 0x000000200a147810 */ /* 0x040fe20007ffe0ff */
[----:B------:R-:W2:Y:S01]  /*0ed0*/  S2UR UR6, SR_CgaCtaId ;  /* 0x00000000000679c3 */ /* 0x000ea20000008800 */
[----:B------:R-:W-:Y:S02]  /*0ee0*/  VIADD R16, R10, 0x10 ;  /* 0x000000100a107836 */ /* 0x000fe40000000000 */
[----:B------:R-:W-:Y:S01]  /*0ef0*/  IMAD.MOV.U32 R5, RZ, RZ, R7 ;  /* 0x000000ffff057224 */ /* 0x000fe200078e0007 */
[----:B------:R-:W-:Y:S01]  /*0f00*/  @P1 SHF.R.U32.HI R5, RZ, R11, R4 ;  /* 0x0000000bff051219 */ /* 0x000fe20000011604 */
[----:B------:R-:W-:Y:S01]  /*0f10*/  IMAD.MOV.U32 R28, RZ, RZ, R24 ;  /* 0x000000ffff1c7224 */ /* 0x000fe200078e0018 */
[----:B------:R-:W-:Y:S01]  /*0f20*/  ISETP.GE.AND P0, PT, R16, R17, PT ;  /* 0x000000111000720c */ /* 0x000fe20003f06270 */
[----:B------:R-:W-:Y:S01]  /*0f30*/  IMAD.MOV.U32 R29, RZ, RZ, R25 ;  /* 0x000000ffff1d7224 */ /* 0x000fe200078e0019 */
[C---:B------:R-:W-:Y:S01]  /*0f40*/  IADD3 R26, -R5.reuse, RZ, RZ ;  /* 0x000000ff051a7210 */ /* 0x040fe20007ffe1ff */
[----:B------:R-:W3:Y:S01]  /*0f50*/  @!P3 LDC.64 R14, c[0x0][0x268] ;  /* 0x00009a00ff0ebb82 */ /* 0x000ee20000000a00 */
[----:B------:R-:W-:Y:S01]  /*0f60*/  SHF.R.S32.HI R4, RZ, 0x1f, R5 ;  /* 0x0000001fff047819 */ /* 0x000fe20000011405 */
[----:B------:R-:W-:Y:S01]  /*0f70*/  IMAD.WIDE.U32 R28, R5, UR4, R28 ;  /* 0x00000004051c7c25 */ /* 0x000fe2000f8e001c */
[----:B------:R-:W-:-:S02]  /*0f80*/  @!P3 SHF.R.S32.HI R19, RZ, 0x1f, R10 ;  /* 0x0000001fff13b819 */ /* 0x000fc4000001140a */
[----:B------:R-:W-:Y:S01]  /*0f90*/  ISETP.GE.AND P6, PT, R20, R17, PT ;  /* 0x000000111400720c */ /* 0x000fe20003fc6270 */
[----:B------:R-:W-:Y:S02]  /*0fa0*/  IMAD R26, R22, R26, R7 ;  /* 0x0000001a161a7224 */ /* 0x000fe400078e0207 */
[----:B------:R-:W4:Y:S01]  /*0fb0*/  @!P3 LDC.64 R6, c[0x0][0x250] ;  /* 0x00009400ff06bb82 */ /* 0x000f220000000a00 */
[----:B------:R-:W-:Y:S01]  /*0fc0*/  IMAD R4, R4, UR4, RZ ;  /* 0x0000000404047c24 */ /* 0x000fe2000f8e02ff */
[----:B------:R-:W-:Y:S01]  /*0fd0*/  @!P0 SHF.R.S32.HI R21, RZ, 0x1f, R16 ;  /* 0x0000001fff158819 */ /* 0x000fe20000011410 */
[----:B------:R-:W-:Y:S01]  /*0fe0*/  VIADD R18, R10, 0x30 ;  /* 0x000000300a127836 */ /* 0x000fe20000000000 */
[----:B------:R-:W-:Y:S01]  /*0ff0*/  UMOV UR4, 0x400 ;  /* 0x0000040000047882 */ /* 0x000fe20000000000 */
[----:B------:R-:W-:Y:S01]  /*1000*/  IMAD R4, R5, UR5, R4 ;  /* 0x0000000505047c24 */ /* 0x000fe2000f8e0204 */
[----:B------:R-:W-:Y:S01]  /*1010*/  SHF.R.S32.HI R5, RZ, 0x1f, R26 ;  /* 0x0000001fff057819 */ /* 0x000fe2000001141a */
[----:B--2---:R-:W-:Y:S01]  /*1020*/  ULEA UR4, UR6, UR4, 0x18 ;  /* 0x0000000406047291 */ /* 0x004fe2000f8ec03f */
[----:B------:R-:W2:Y:S01]  /*1030*/  @!P0 LDC.64 R8, c[0x0][0x268] ;  /* 0x00009a00ff088b82 */ /* 0x000ea20000000a00 */
[----:B------:R-:W-:-:S02]  /*1040*/  IADD3 R26, P2, R26, R28, RZ ;  /* 0x0000001c1a1a7210 */ /* 0x000fc40007f5e0ff */
[----:B------:R-:W-:Y:S02]  /*1050*/  ISETP.GE.AND P5, PT, R18, R17, PT ;  /* 0x000000111200720c */ /* 0x000fe40003fa6270 */
[----:B------:R-:W-:Y:S01]  /*1060*/  IADD3.X R27, R5, R29, R4, P2, !PT ;  /* 0x0000001d051b7210 */ /* 0x000fe200017fe404 */
[--C-:B------:R-:W-:Y:S01]  /*1070*/  @!P6 IMAD.MOV.U32 R38, RZ, RZ, R26.reuse ;  /* 0x000000ffff26e224 */ /* 0x100fe200078e001a */
[----:B------:R-:W-:Y:S01]  /*1080*/  LEA R0, R0, UR4, 0x2 ;  /* 0x0000000400007c11 */ /* 0x000fe2000f8e10ff */
[----:B------:R-:W5:Y:S01]  /*1090*/  @!P0 LDC.64 R4, c[0x0][0x250] ;  /* 0x00009400ff048b82 */ /* 0x000f620000000a00 */
[-C--:B---3--:R-:W-:Y:S01]  /*10a0*/  @!P3 IMAD R28, R19, R14.reuse, RZ ;  /* 0x0000000e131cb224 */ /* 0x088fe200078e02ff */
[----:B------:R-:W-:Y:S01]  /*10b0*/  @!P6 MOV R39, R27 ;  /* 0x0000001b0027e202 */ /* 0x000fe20000000f00 */
[----:B------:R-:W-:Y:S01]  /*10c0*/  @!P3 IMAD.WIDE.U32 R30, R10, R14, R26 ;  /* 0x0000000e0a1eb225 */ /* 0x000fe200078e001a */
[----:B------:R-:W-:-:S03]  /*10d0*/  @P0 MOV R29, 0xff800000 ;  /* 0xff800000001d0802 */ /* 0x000fc60000000f00 */
[----:B------:R-:W-:Y:S01]  /*10e0*/  @!P3 IMAD R28, R10, R15, R28 ;  /* 0x0000000f0a1cb224 */ /* 0x000fe200078e021c */
[C---:B----4-:R-:W-:Y:S01]  /*10f0*/  @!P3 LEA R32, P2, R30.reuse, R6, 0x2 ;  /* 0x000000061e20b211 */ /* 0x050fe200078410ff */
[----:B------:R-:W3:Y:S01]  /*1100*/  @!P6 LDC.64 R14, c[0x0][0x268] ;  /* 0x00009a00ff0eeb82 */ /* 0x000ee20000000a00 */
[----:B------:R-:W-:Y:S01]  /*1110*/  @P3 IMAD.MOV.U32 R19, RZ, RZ, -0x800000 ;  /* 0xff800000ff133424 */ /* 0x000fe200078e00ff */
[----:B------:R-:W-:Y:S01]  /*1120*/  @!P5 MOV R35, R27 ;  /* 0x0000001b0023d202 */ /* 0x000fe20000000f00 */
[----:B------:R-:W-:Y:S01]  /*1130*/  @!P5 IMAD.MOV.U32 R34, RZ, RZ, R26 ;  /* 0x000000ffff22d224 */ /* 0x000fe200078e001a */
[----:B------:R-:W-:Y:S01]  /*1140*/  @!P3 IADD3 R28, R31, R28, RZ ;  /* 0x0000001c1f1cb210 */ /* 0x000fe20007ffe0ff */
[----:B------:R-:W-:Y:S01]  /*1150*/  @!P0 IMAD.MOV.U32 R31, RZ, RZ, R27 ;  /* 0x000000ffff1f8224 */ /* 0x000fe200078e001b */
[----:B------:R4:W-:Y:S01]  /*1160*/  @P3 STS [R0], R19 ;  /* 0x0000001300003388 */ /* 0x0009e20000000800 */
[-C--:B--2---:R-:W-:Y:S01]  /*1170*/  @!P0 IMAD R21, R21, R8.reuse, RZ ;  /* 0x0000000815158224 */ /* 0x084fe200078e02ff */
[----:B------:R-:W-:Y:S01]  /*1180*/  @!P3 LEA.HI.X R33, R30, R7, R28, 0x2, P2 ;  /* 0x000000071e21b211 */ /* 0x000fe200010f141c */
[----:B------:R-:W-:Y:S01]  /*1190*/  @!P0 IMAD.MOV.U32 R30, RZ, RZ, R26 ;  /* 0x000000ffff1e8224 */ /* 0x000fe200078e001a */
[----:B------:R-:W2:Y:S01]  /*11a0*/  @!P5 LDC.64 R6, c[0x0][0x268] ;  /* 0x00009a00ff06db82 */ /* 0x000ea20000000a00 */
[C---:B------:R-:W-:Y:S01]  /*11b0*/  @!P0 IMAD R28, R16.reuse, R9, R21 ;  /* 0x00000009101c8224 */ /* 0x040fe200078e0215 */
[----:B------:R-:W-:Y:S01]  /*11c0*/  @!P6 SHF.R.S32.HI R21, RZ, 0x1f, R20 ;  /* 0x0000001fff15e819 */ /* 0x000fe20000011414 */
[----:B------:R-:W-:Y:S01]  /*11d0*/  @!P0 IMAD.WIDE.U32 R30, R16, R8, R30 ;  /* 0x00000008101e8225 */ /* 0x000fe200078e001e */
[----:B------:R-:W-:Y:S01]  /*11e0*/  @!PT LDS RZ, [RZ] ;  /* 0x00000000fffff984 */ /* 0x000fe20000000800 */
[----:B------:R-:W-:Y:S01]  /*11f0*/  @!PT LDS RZ, [RZ] ;  /* 0x00000000fffff984 */ /* 0x000fe20000000800 */
[----:B------:R-:W-:Y:S01]  /*1200*/  @!PT LDS RZ, [RZ] ;  /* 0x00000000fffff984 */ /* 0x000fe20000000800 */
[----:B------:R1:W-:Y:S03]  /*1210*/  @!P3 LDGSTS.E.LTC128B [R0], desc[UR38][R32.64] ;  /* 0x000000002000bfae */ /* 0x0003e6000b921966 */
[----:B------:R-:W-:Y:S01]  /*1220*/  @!P0 IMAD.IADD R28, R31, 0x1, R28 ;  /* 0x000000011f1c8824 */ /* 0x000fe200078e021c */
[----:B-----5:R-:W-:Y:S01]  /*1230*/  @!P0 LEA R40, P2, R30, R4, 0x2 ;  /* 0x000000041e288211 */ /* 0x020fe200078410ff */
[----:B------:R-:W5:Y:S01]  /*1240*/  @!P6 LDC.64 R8, c[0x0][0x250] ;  /* 0x00009400ff08eb82 */ /* 0x000f620000000a00 */
[----:B------:R-:W-:Y:S01]  /*1250*/  VIADD R16, R10, 0x40 ;  /* 0x000000400a107836 */ /* 0x000fe20000000000 */
[----:B------:R5:W-:Y:S01]  /*1260*/  @P0 STS [R0+0x400], R29 ;  /* 0x0004001d00000388 */ /* 0x000be20000000800 */
[----:B------:R-:W-:Y:S01]  /*1270*/  @!P0 LEA.HI.X R41, R30, R5, R28, 0x2, P2 ;  /* 0x000000051e298211 */ /* 0x000fe200010f141c */
[C---:B------:R-:W-:Y:S01]  /*1280*/  VIADD R28, R10.reuse, 0x60 ;  /* 0x000000600a1c7836 */ /* 0x040fe20000000000 */
[----:B------:R-:W-:Y:S01]  /*1290*/  IADD3 R30, R10, 0x50, RZ ;  /* 0x000000500a1e7810 */ /* 0x000fe20007ffe0ff */
[-C--:B---3--:R-:W-:Y:S01]  /*12a0*/  @!P6 IMAD R21, R21, R14.reuse, RZ ;  /* 0x0000000e1515e224 */ /* 0x088fe200078e02ff */
[-C--:B------:R-:W-:Y:S01]  /*12b0*/  ISETP.GE.AND P4, PT, R16, R17.reuse, PT ;  /* 0x000000111000720c */ /* 0x080fe20003f86270 */
[----:B------:R-:W3:Y:S01]  /*12c0*/  @!P5 LDC.64 R4, c[0x0][0x250] ;  /* 0x00009400ff04db82 */ /* 0x000ee20000000a00 */
[----:B------:R-:W-:Y:S01]  /*12d0*/  ISETP.GE.AND P3, PT, R30, R17, PT ;  /* 0x000000111e00720c */ /* 0x000fe20003f66270 */
[----:B------:R-:W-:Y:S01]  /*12e0*/  @!P6 IMAD R15, R20, R15, R21 ;  /* 0x0000000f140fe224 */ /* 0x000fe200078e0215 */
[----:B------:R-:W-:Y:S01]  /*12f0*/  ISETP.GE.AND P2, PT, R28, R17, PT ;  /* 0x000000111c00720c */ /* 0x000fe20003f46270 */
[----:B------:R-:W-:Y:S01]  /*1300*/  @!P6 IMAD.WIDE.U32 R38, R20, R14, R38 ;  /* 0x0000000e1426e225 */ /* 0x000fe200078e0026 */
[----:B----4-:R-:W-:Y:S01]  /*1310*/  @!P5 SHF.R.S32.HI R19, RZ, 0x1f, R18 ;  /* 0x0000001fff13d819 */ /* 0x010fe20000011412 */
[----:B------:R-:W-:Y:S01]  /*1320*/  @!PT LDS RZ, [RZ] ;  /* 0x00000000fffff984 */ /* 0x000fe20000000800 */
[----:B------:R-:W-:Y:S01]  /*1330*/  @!PT LDS RZ, [RZ] ;  /* 0x00000000fffff984 */ /* 0x000fe20000000800 */
[----:B------:R-:W-:Y:S01]  /*1340*/  @!PT LDS RZ, [RZ] ;  /* 0x00000000fffff984 */ /* 0x000fe20000000800 */
[----:B------:R4:W-:Y:S02]  /*1350*/  @!P0 LDGSTS.E.LTC128B [R0+0x400], desc[UR38][R40.64] ;  /* 0x0040000028008fae */ /* 0x0009e4000b921966 */
[----:B--2---:R-:W-:-:S04]  /*1360*/  @!P5 IMAD.WIDE.U32 R34, R18, R6, R34 ;  /* 0x000000061222d225 */ /* 0x004fc800078e0022 */
[----:B------:R-:W-:Y:S01]  /*1370*/  @!P5 IMAD R19, R19, R6, RZ ;  /* 0x000000061313d224 */ /* 0x000fe200078e02ff */
[----:B------:R-:W2:Y:S01]  /*1380*/  @!P4 LDC.64 R20, c[0x0][0x268] ;  /* 0x00009a00ff14cb82 */ /* 0x000ea20000000a00 */
[----:B-1----:R-:W-:Y:S01]  /*1390*/  @!P6 IADD3 R32, R39, R15, RZ ;  /* 0x0000000f2720e210 */ /* 0x002fe20007ffe0ff */
[----:B------:R-:W-:Y:S01]  /*13a0*/  @P5 IMAD.MOV.U32 R31, RZ, RZ, -0x800000 ;  /* 0xff800000ff1f5424 */ /* 0x000fe200078e00ff */
[----:B-----5:R-:W-:Y:S01]  /*13b0*/  @!P6 LEA R36, P0, R38, R8, 0x2 ;  /* 0x000000082624e211 */ /* 0x020fe200078010ff */
[----:B------:R-:W-:Y:S01]  /*13c0*/  @!P5 IMAD R19, R18, R7, R19 ;  /* 0x000000071213d224 */ /* 0x000fe200078e0213 */
[----:B------:R-:W-:Y:S01]  /*13d0*/  @!P3 SHF.R.S32.HI R39, RZ, 0x1f, R30 ;  /* 0x0000001fff27b819 */ /* 0x000fe2000001141e */
[----:B------:R-:W-:Y:S01]  /*13e0*/  @P6 IMAD.MOV.U32 R29, RZ, RZ, -0x800000 ;  /* 0xff800000ff1d6424 */ /* 0x000fe200078e00ff */
[----:B------:R-:W-:Y:S01]  /*13f0*/  @!P6 LEA.HI.X R37, R38, R9, R32, 0x2, P0 ;  /* 0x000000092625e211 */ /* 0x000fe200000f1420 */
[----:B------:R-:W1:Y:S01]  /*1400*/  @!P3 LDC.64 R14, c[0x0][0x268] ;  /* 0x00009a00ff0ebb82 */ /* 0x000e620000000a00 */
[----:B------:R-:W-:Y:S01]  /*1410*/  @!P5 IADD3 R8, R35, R19, RZ ;  /* 0x000000132308d210 */ /* 0x000fe20007ffe0ff */
[----:B------:R-:W-:Y:S01]  /*1420*/  @P4 IMAD.MOV.U32 R35, RZ, RZ, -0x800000 ;  /* 0xff800000ff234424 */ /* 0x000fe200078e00ff */
[C---:B---3--:R-:W-:Y:S01]  /*1430*/  @!P5 LEA R32, P0, R34.reuse, R4, 0x2 ;  /* 0x000000042220d211 */ /* 0x048fe200078010ff */
[----:B------:R2:W-:Y:S03]  /*1440*/  @P6 STS [R0+0x800], R29 ;  /* 0x0008001d00006388 */ /* 0x0005e60000000800 */
[----:B------:R-:W-:Y:S01]  /*1450*/  @!P5 LEA.HI.X R33, R34, R5, R8, 0x2, P0 ;  /* 0x000000052221d211 */ /* 0x000fe200000f1408 */
[----:B------:R-:W3:Y:S01]  /*1460*/  @!P2 LDC.64 R6, c[0x0][0x268] ;  /* 0x00009a00ff06ab82 */ /* 0x000ee20000000a00 */
[----:B------:R-:W-:Y:S01]  /*1470*/  @!PT LDS RZ, [RZ] ;  /* 0x00000000fffff984 */ /* 0x000fe20000000800 */
[----:B------:R-:W-:Y:S01]  /*1480*/  @!PT LDS RZ, [RZ] ;  /* 0x00000000fffff984 */ /* 0x000fe20000000800 */
[----:B------:R-:W-:Y:S01]  /*1490*/  @!PT LDS RZ, [RZ] ;  /* 0x00000000fffff984 */ /* 0x000fe20000000800 */
[----:B------:R5:W-:Y:S01]  /*14a0*/  @!P6 LDGSTS.E.LTC128B [R0+0x800], desc[UR38][R36.64] ;  /* 0x008000002400efae */ /* 0x000be2000b921966 */
[----:B----4-:R-:W-:-:S03]  /*14b0*/  @!P4 SHF.R.S32.HI R41, RZ, 0x1f, R16 ;  /* 0x0000001fff29c819 */ /* 0x010fc60000011410 */
[----:B------:R4:W-:Y:S01]  /*14c0*/  @P5 STS [R0+0xc00], R31 ;  /* 0x000c001f00005388 */ /* 0x0009e20000000800 */
[----:B------:R-:W-:Y:S02]  /*14d0*/  @!P4 MOV R40, R26 ;  /* 0x0000001a0028c202 */ /* 0x000fe40000000f00 */
[----:B------:R-:W3:Y:S01]  /*14e0*/  @!P4 LDC.64 R18, c[0x0][0x250] ;  /* 0x00009400ff12cb82 */ /* 0x000ee20000000a00 */
[----:B------:R-:W-:Y:S01]  /*14f0*/  @!PT LDS RZ, [RZ] ;  /* 0x00000000fffff984 */ /* 0x000fe20000000800 */
[----:B------:R-:W-:Y:S01]  /*1500*/  @!PT LDS RZ, [RZ] ;  /* 0x00000000fffff984 */ /* 0x000fe20000000800 */
[----:B------:R-:W-:Y:S01]  /*1510*/  @!PT LDS RZ, [RZ] ;  /* 0x00000000fffff984 */ /* 0x000fe20000000800 */
[----:B------:R3:W-:Y:S04]  /*1520*/  @!P5 LDGSTS.E.LTC128B [R0+0xc00], desc[UR38][R32.64] ;  /* 0x00c000002000dfae */ /* 0x0007e8000b921966 */
[----:B------:R3:W-:Y:S03]  /*1530*/  @P4 STS [R0+0x1000], R35 ;  /* 0x0010002300004388 */ /* 0x0007e60000000800 */
[----:B------:R-:W3:Y:S01]  /*1540*/  @!P3 LDC.64 R8, c[0x0][0x250] ;  /* 0x00009400ff08bb82 */ /* 0x000ee20000000a00 */
[----:B-1----:R-:W-:-:S02]  /*1550*/  @!P3 IMAD R39, R39, R14, RZ ;  /* 0x0000000e2727b224 */ /* 0x002fc400078e02ff */
[----:B--2---:R-:W-:Y:S02]  /*1560*/  @!P4 IMAD R29, R41, R20, RZ ;  /* 0x00000014291dc224 */ /* 0x004fe400078e02ff */
[----:B------:R-:W-:-:S03]  /*1570*/  @!P4 IMAD.MOV.U32 R41, RZ, RZ, R27 ;  /* 0x000000ffff29c224 */ /* 0x000fc600078e001b */
[----:B------:R-:W1:Y:S01]  /*1580*/  @!P2 LDC.64 R4, c[0x0][0x250] ;  /* 0x00009400ff04ab82 */ /* 0x000e620000000a00 */
[----:B------:R-:W-:Y:S02]  /*1590*/  @!P3 IMAD R15, R30, R15, R39 ;  /* 0x0000000f1e0fb224 */ /* 0x000fe400078e0227 */
[C---:B------:R-:W-:Y:S01]  /*15a0*/  @!P4 IMAD R21, R16.reuse, R21, R29 ;  /* 0x000000151015c224 */ /* 0x040fe200078e021d */
[----:B-----5:R-:W-:Y:S01]  /*15b0*/  @!P2 SHF.R.S32.HI R37, RZ, 0x1f, R28 ;  /* 0x0000001fff25a819 */ /* 0x020fe2000001141c */
[----:B------:R-:W-:-:S04]  /*15c0*/  @!P4 IMAD.WIDE.U32 R40, R16, R20, R40 ;  /* 0x000000141028c225 */ /* 0x000fc800078e0028 */
[----:B----4-:R-:W-:Y:S01]  /*15d0*/  @!P3 IMAD.WIDE.U32 R30, R30, R14, R26 ;  /* 0x0000000e1e1eb225 */ /* 0x010fe200078e001a */
[----:B------:R-:W-:Y:S02]  /*15e0*/  IADD3 R14, R10, 0x70, RZ ;  /* 0x000000700a0e7810 */ /* 0x000fe40007ffe0ff */
[----:B---3--:R-:W-:Y:S01]  /*15f0*/  @!P4 LEA R18, P0, R40, R18, 0x2 ;  /* 0x000000122812c211 */ /* 0x008fe200078010ff */
[----:B------:R-:W-:Y:S01]  /*1600*/  @!P2 IMAD R37, R37, R6, RZ ;  /* 0x000000062525a224 */ /* 0x000fe200078e02ff */
[----:B------:R-:W-:Y:S01]  /*1610*/  ISETP.GE.AND P6, PT, R14, R17, PT ;  /* 0x000000110e00720c */ /* 0x000fe20003fc6270 */
[----:B------:R-:W-:Y:S01]  /*1620*/  @!P4 IMAD.IADD R21, R41, 0x1, R21 ;  /* 0x000000012915c824 */ /* 0x000fe200078e0215 */
[----:B------:R-:W-:Y:S01]  /*1630*/  @!P3 LEA R8, P5, R30, R8, 0x2 ;  /* 0x000000081e08b211 */ /* 0x000fe200078a10ff */
[C---:B------:R-:W-:Y:S02]  /*1640*/  @!P2 IMAD R7, R28.reuse, R7, R37 ;  /* 0x000000071c07a224 */ /* 0x040fe400078e0225 */
        /* <DEDUP_REMOVED lines=41> */
.L_x_1360:
[----:B------:R-:W-:Y:S05]  /*18e0*/  BSYNC B0 ;  /* 0x0000000000007941 */ /* 0x000fea0003800000 */
.L_x_1359:
        /* <DEDUP_REMOVED lines=31> */
[----:B------:R-:W-:Y:S01]  /*1ae0*/  MOV R5, 0x400 ;  /* 0x0000040000057802 */ /* 0x000fe20000000f00 */
[----:B------:R-:W-:-:S03]  /*1af0*/  IMAD.WIDE.U32 R26, R38, UR4, R26 ;  /* 0x00000004261a7c25 */ /* 0x000fc6000f8e001a */
[----:B---3--:R-:W-:-:S03]  /*1b00*/  LEA R0, R0, R5, 0x18 ;  /* 0x0000000500007211 */ /* 0x008fc600078ec0ff */
[----:B------:R-:W3:Y:S01]  /*1b10*/  @!P4 LDC.64 R16, c[0x0][0x210] ;  /* 0x00008400ff10cb82 */ /* 0x000ee20000000a00 */
[----:B------:R-:W-:Y:S01]  /*1b20*/  IADD3 R44, P0, R15, R26, RZ ;  /* 0x0000001a0f2c7210 */ /* 0x000fe20007f1e0ff */
[----:B------:R-:W-:-:S03]  /*1b30*/  @!P4 IMAD R5, R37, 0x4, R0 ;  /* 0x000000042505c824 */ /* 0x000fc600078e0200 */
[----:B------:R-:W-:Y:S01]  /*1b40*/  IADD3.X R45, R39, R27, R4, P0, !PT ;  /* 0x0000001b272d7210 */ /* 0x000fe200007fe404 */
[----:B------:R-:W-:Y:S02]  /*1b50*/  IMAD.SHL.U32 R27, R3, 0x10, RZ ;  /* 0x00000010031b7824 */ /* 0x000fe400078e00ff */
[----:B------:R-:W4:Y:S01]  /*1b60*/  @!P4 LDC.64 R8, c[0x0][0x210] ;  /* 0x00008400ff08cb82 */ /* 0x000f220000000a00 */
[----:B-1----:R-:W-:Y:S02]  /*1b70*/  @!P4 IADD3 R20, P1, R44, R20, RZ ;  /* 0x000000142c14c210 */ /* 0x002fe40007f3e0ff */
[----:B------:R-:W-:-:S03]  /*1b80*/  LOP3.LUT R27, R27, 0xf0, RZ, 0xc0, !PT ;  /* 0x000000f01b1b7812 */ /* 0x000fc600078ec0ff */
[----:B------:R-:W-:Y:S01]  /*1b90*/  @!P4 IMAD.X R21, R45, 0x1, R21, P1 ;  /* 0x000000012d15c824 */ /* 0x000fe200008e0615 */
[----:B------:R-:W-:Y:S01]  /*1ba0*/  LOP3.LUT R23, R27, 0xf, R10, 0xf8, !PT ;  /* 0x0000000f1b177812 */ /* 0x000fe200078ef80a */
[----:B------:R-:W1:Y:S01]  /*1bb0*/  @!P3 LDC.64 R6, c[0x0][0x210] ;  /* 0x00008400ff06bb82 */ /* 0x000e620000000a00 */
[----:B--2---:R-:W-:-:S04]  /*1bc0*/  @!P3 LEA R4, P0, R18, R44, 0x1 ;  /* 0x0000002c1204b211 */ /* 0x004fc800078008ff */
[----:B------:R-:W-:Y:S02]  /*1bd0*/  @!P3 LEA.HI.X R19, R18, R45, R19, 0x1, P0 ;  /* 0x0000002d1213b211 */ /* 0x000fe400000f0c13 */
[----:B---3--:R-:W-:-:S04]  /*1be0*/  @!P4 LEA R16, P2, R44, R16, 0x2 ;  /* 0x000000102c10c211 */ /* 0x008fc800078410ff */
        /* <DEDUP_REMOVED lines=24> */
[----:B------:R-:W4:Y:S04]  /*1d70*/  LDS R28, [R30] ;  /* 0x000000001e1c7984 */ /* 0x000f280000000800 */
[----:B------:R-:W5:Y:S04]  /*1d80*/  LDS R27, [R30+0x800] ;  /* 0x000800001e1b7984 */ /* 0x000f680000000800 */
[----:B------:R-:W1:Y:S04]  /*1d90*/  LDS R26, [R30+0xc00] ;  /* 0x000c00001e1a7984 */ /* 0x000e680000000800 */
[----:B------:R-:W1:Y:S04]  /*1da0*/  LDS R23, [R30+0x1000] ;  /* 0x001000001e177984 */ /* 0x000e680000000800 */
[----:B--2---:R-:W2:Y:S04]  /*1db0*/  LDS R21, [R30+0x1400] ;  /* 0x001400001e157984 */ /* 0x004ea80000000800 */
[----:B------:R-:W2:Y:S04]  /*1dc0*/  LDS R20, [R30+0x1800] ;  /* 0x001800001e147984 */ /* 0x000ea80000000800 */
[----:B------:R-:W2:Y:S01]  /*1dd0*/  LDS R19, [R30+0x1c00] ;  /* 0x001c00001e137984 */ /* 0x000ea20000000800 */
[----:B---3--:R-:W-:-:S02]  /*1de0*/  FSETP.NEU.FTZ.AND P2, PT, R29, -INF , PT ;  /* 0xff8000001d00780b */ /* 0x008fc40003f5d000 */
[----:B----4-:R-:W-:Y:S02]  /*1df0*/  FMNMX.FTZ R4, R29, R28, !PT ;  /* 0x0000001c1d047209 */ /* 0x010fe40007810000 */
[----:B------:R-:W-:Y:S02]  /*1e00*/  FSETP.NEU.FTZ.AND P3, PT, R28, -INF , PT ;  /* 0xff8000001c00780b */ /* 0x000fe40003f7d000 */
[----:B-----5:R-:W-:Y:S02]  /*1e10*/  FMNMX.FTZ R5, R4, R27, !PT ;  /* 0x0000001b04057209 */ /* 0x020fe40007810000 */
[----:B------:R-:W-:Y:S02]  /*1e20*/  FSETP.NEU.FTZ.AND P1, PT, R27, -INF , PT ;  /* 0xff8000001b00780b */ /* 0x000fe40003f3d000 */
[----:B-1----:R-:W-:-:S04]  /*1e30*/  FMNMX.FTZ R4, R5, R26, !PT ;  /* 0x0000001a05047209 */ /* 0x002fc80007810000 */
[----:B------:R-:W-:-:S04]  /*1e40*/  FMNMX.FTZ R4, R4, R23, !PT ;  /* 0x0000001704047209 */ /* 0x000fc80007810000 */
[----:B--2---:R-:W-:-:S04]  /*1e50*/  FMNMX.FTZ R5, R4, R21, !PT ;  /* 0x0000001504057209 */ /* 0x004fc80007810000 */
        /* <DEDUP_REMOVED lines=39> */
[----:B------:R-:W-:Y:S01]  /*20d0*/  FSETP.NEU.FTZ.AND P1, PT, R20, -INF , PT ;  /* 0xff8000001400780b */ /* 0x000fe20003f3d000 */
[----:B------:R-:W-:Y:S01]  /*20e0*/  IMAD.MOV.U32 R21, RZ, RZ, RZ ;  /* 0x000000ffff157224 */ /* 0x000fe200078e00ff */
        /* <DEDUP_REMOVED lines=29> */
[----:B------:R-:W1:Y:S04]  /*22c0*/  SHFL.BFLY PT, R23, R26, 0x1, 0x1f ;  /* 0x0c201f001a177f89 */ /* 0x000e6800000e0000 */
[----:B------:R-:W2:Y:S01]  /*22d0*/  SHFL.BFLY PT, R20, R19, 0x2, 0x1f ;  /* 0x0c401f0013147f89 */ /* 0x000ea200000e0000 */
[----:B---3--:R-:W-:Y:S02]  /*22e0*/  ISETP.GT.OR P1, PT, R9, 0xff, P2 ;  /* 0x000000ff0900780c */ /* 0x008fe40001724670 */
        /* <DEDUP_REMOVED lines=34> */
[----:B------:R-:W-:-:S04]  /*2510*/  IMAD R7, R7, UR4, RZ ;  /* 0x0000000407077c24 */ /* 0x000fc8000f8e02ff */
        /* <DEDUP_REMOVED lines=8> */
.L_x_1362:
[----:B------:R-:W-:Y:S05]  /*25a0*/  BSYNC B0 ;  /* 0x0000000000007941 */ /* 0x000fea0003800000 */
.L_x_1361:
[----:B------:R-:W-:Y:S01]  /*25b0*/  IMAD R8, R10, 0x4, R0 ;  /* 0x000000040a087824 */ /* 0x000fe200078e0200 */
[----:B------:R-:W-:Y:S01]  /*25c0*/  STS [R30], R17 ;  /* 0x000000111e007388 */ /* 0x000fe20000000800 */
[----:B------:R-:W-:Y:S01]  /*25d0*/  BSSY B1, `(.L_x_1363) ;  /* 0x00000e3000017945 */ /* 0x000fe20003800000 */
[----:B------:R-:W-:Y:S02]  /*25e0*/  CS2R R6, SRZ ;  /* 0x0000000000067805 */ /* 0x000fe4000001ff00 */
[----:B-1----:R-:W-:Y:S01]  /*25f0*/  CS2R R4, SRZ ;  /* 0x0000000000047805 */ /* 0x002fe2000001ff00 */
[----:B------:R-:W-:Y:S04]  /*2600*/  STS [R30+0x400], R3 ;  /* 0x000400031e007388 */ /* 0x000fe80000000800 */
[----:B------:R-:W-:Y:S04]  /*2610*/  STS [R30+0x800], R9 ;  /* 0x000800091e007388 */ /* 0x000fe80000000800 */
[----:B------:R-:W-:Y:S04]  /*2620*/  STS [R30+0xc00], R27 ;  /* 0x000c001b1e007388 */ /* 0x000fe80000000800 */
        /* <DEDUP_REMOVED lines=25> */
.L_x_1367:
        /* <DEDUP_REMOVED lines=45> */
[----:B------:R-:W-:Y:S03]  /*2a90*/  ISETP.LT.OR P0, PT, R2, RZ, !P0 ;  /* 0x000000ff0200720c */ /* 0x000fe60004701670 */
[----:B------:R-:W2:Y:S01]  /*2aa0*/  @!P2 LDC.64 R30, c[0x0][0x238] ;  /* 0x00008e00ff1eab82 */ /* 0x000ea20000000a00 */
[----:B------:R-:W-:Y:S01]  /*2ab0*/  ISETP.GE.OR P0, PT, R15, R12, P0 ;  /* 0x0000000c0f00720c */ /* 0x000fe20000706670 */
[----:B------:R-:W0:Y:S06]  /*2ac0*/  LDGDEPBAR ;  /* 0x00000000000079af */ /* 0x000e2c0000000000 */
[----:B------:R-:W3:Y:S01]  /*2ad0*/  @!P1 LDC.64 R26, c[0x0][0x238] ;  /* 0x00008e00ff1a9b82 */ /* 0x000ee20000000a00 */
[----:B------:R-:W-:Y:S07]  /*2ae0*/  @!P1 SHF.R.S32.HI R17, RZ, 0x1f, R41 ;  /* 0x0000001fff119819 */ /* 0x000fee0000011429 */
[----:B-1----:R-:W1:Y:S01]  /*2af0*/  @!P1 LDC.64 R22, c[0x0][0x210] ;  /* 0x00008400ff169b82 */ /* 0x002e620000000a00 */
[----:B------:R-:W-:Y:S04]  /*2b00*/  DEPBAR.LE SB0, 0x3 ;  /* 0x000080c00000791a */ /* 0x000fe80000000000 */
[----:B------:R-:W4:Y:S01]  /*2b10*/  LDS R9, [R14] ;  /* 0x000000000e097984 */ /* 0x000f220000000800 */
[-C--:B---3--:R-:W-:Y:S02]  /*2b20*/  @!P1 IMAD R17, R17, R26.reuse, RZ ;  /* 0x0000001a11119224 */ /* 0x088fe400078e02ff */
[C---:B------:R-:W-:Y:S04]  /*2b30*/  @!P1 IMAD.WIDE.U32 R20, R41.reuse, R26, R44 ;  /* 0x0000001a29149225 */ /* 0x040fe800078e002c */
[----:B------:R-:W-:Y:S02]  /*2b40*/  @!P1 IMAD R17, R41, R27, R17 ;  /* 0x0000001b29119224 */ /* 0x000fe400078e0211 */
[----:B------:R-:W3:Y:S02]  /*2b50*/  @!P2 LDC.64 R26, c[0x0][0x210] ;  /* 0x00008400ff1aab82 */ /* 0x000ee40000000a00 */
[----:B------:R-:W-:Y:S01]  /*2b60*/  @!P1 IMAD.IADD R17, R21, 0x1, R17 ;  /* 0x0000000115119824 */ /* 0x000fe200078e0211 */
[C---:B-1----:R-:W-:Y:S04]  /*2b70*/  @!P1 LEA R34, P3, R20.reuse, R22, 0x2 ;  /* 0x0000001614229211 */ /* 0x042fe800078610ff */
[----:B------:R-:W-:Y:S02]  /*2b80*/  @!P1 LEA.HI.X R35, R20, R23, R17, 0x2, P3 ;  /* 0x0000001714239211 */ /* 0x000fe400018f1411 */
[----:B------:R-:W1:Y:S01]  /*2b90*/  @!P0 LDS.128 R20, [R16+0x2040] ;  /* 0x0020400010148984 */ /* 0x000e620000000c00 */
[----:B------:R-:W-:Y:S05]  /*2ba0*/  @!P2 SHF.R.S32.HI R17, RZ, 0x1f, R43 ;  /* 0x0000001fff11a819 */ /* 0x000fea000001142b */
[----:B--2---:R-:W-:Y:S02]  /*2bb0*/  @!P2 IMAD R17, R17, R30, RZ ;  /* 0x0000001e1111a224 */ /* 0x004fe400078e02ff */
        /* <DEDUP_REMOVED lines=8> */
[C---:B--2---:R-:W-:Y:S04]  /*2c40*/  @!P2 IMAD.WIDE.U32 R34, R43.reuse, R30, R44 ;  /* 0x0000001e2b22a225 */ /* 0x044fe800078e002c */
[----:B------:R-:W-:Y:S01]  /*2c50*/  @!P2 IMAD R43, R43, R31, R17 ;  /* 0x0000001f2b2ba224 */ /* 0x000fe200078e0211 */
[----:B------:R-:W-:Y:S01]  /*2c60*/  LOP3.LUT R17, R8, R13, RZ, 0x3c, !PT ;  /* 0x0000000d08117212 */ /* 0x000fe200078e3cff */
[----:B------:R-:W-:Y:S01]  /*2c70*/  VIADD R13, R3, 0x30 ;  /* 0x00000030030d7836 */ /* 0x000fe20000000000 */
[C---:B---3--:R-:W-:Y:S01]  /*2c80*/  @!P2 LEA R30, P3, R34.reuse, R26, 0x2 ;  /* 0x0000001a221ea211 */ /* 0x048fe200078610ff */
[----:B------:R-:W-:Y:S01]  /*2c90*/  @!P2 IMAD.IADD R43, R35, 0x1, R43 ;  /* 0x00000001232ba824 */ /* 0x000fe200078e022b */
[----:B------:R-:W-:Y:S04]  /*2ca0*/  DEPBAR.LE SB0, 0x3 ;  /* 0x000080c00000791a */ /* 0x000fe80000000000 */
[----:B------:R-:W-:Y:S01]  /*2cb0*/  IMAD R3, R17, 0x4, R0 ;  /* 0x0000000411037824 */ /* 0x000fe200078e0200 */
[----:B------:R-:W-:Y:S01]  /*2cc0*/  @!P2 LEA.HI.X R31, R34, R27, R43, 0x2, P3 ;  /* 0x0000001b221fa211 */ /* 0x000fe200018f142b */
[----:B------:R-:W-:Y:S01]  /*2cd0*/  VIADD R43, R18, 0x6 ;  /* 0x00000006122b7836 */ /* 0x000fe20000000000 */
[----:B------:R-:W2:Y:S01]  /*2ce0*/  @!P1 LDS.128 R24, [R16+0x3040] ;  /* 0x0030400010189984 */ /* 0x000ea20000000c00 */
[----:B------:R-:W-:Y:S01]  /*2cf0*/  LOP3.LUT R8, R13, 0x70, RZ, 0xc0, !PT ;  /* 0x000000700d087812 */ /* 0x000fe200078ec0ff */
[----:B-1----:R-:W-:Y:S01]  /*2d00*/  @!P0 FFMA.FTZ R4, R11, R20, R4 ;  /* 0x000000140b048223 */ /* 0x002fe20000010004 */
[----:B------:R-:W-:Y:S01]  /*2d10*/  LOP3.LUT R13, R13, 0xffffff80, RZ, 0xc0, !PT ;  /* 0xffffff800d0d7812 */ /* 0x000fe200078ec0ff */
[----:B------:R-:W-:Y:S01]  /*2d20*/  @!P0 FFMA.FTZ R5, R11, R21, R5 ;  /* 0x000000150b058223 */ /* 0x000fe20000010005 */
[----:B------:R-:W-:Y:S01]  /*2d30*/  ISETP.GT.OR P3, PT, R43, R42, P4 ;  /* 0x0000002a2b00720c */ /* 0x000fe20002764670 */
[C---:B------:R-:W-:Y:S01]  /*2d40*/  @!P0 FFMA.FTZ R6, R11.reuse, R22, R6 ;  /* 0x000000160b068223 */ /* 0x040fe20000010006 */
[----:B------:R-:W-:Y:S01]  /*2d50*/  IADD3 R13, R8, R13, R10 ;  /* 0x0000000d080d7210 */ /* 0x000fe20007ffe00a */
[----:B------:R-:W1:Y:S01]  /*2d60*/  LDS R3, [R3] ;  /* 0x0000000003037984 */ /* 0x000e620000000800 */
[----:B------:R-:W-:Y:S01]  /*2d70*/  @!P0 FFMA.FTZ R7, R11, R23, R7 ;  /* 0x000000170b078223 */ /* 0x000fe20000010007 */
[----:B------:R-:W-:Y:S01]  /*2d80*/  IMAD.MOV.U32 R18, RZ, RZ, R41 ;  /* 0x000000ffff127224 */ /* 0x000fe200078e0029 */
[----:B------:R-:W-:Y:S01]  /*2d90*/  LOP3.LUT R8, R13, 0xf0, RZ, 0xc0, !PT ;  /* 0x000000f00d087812 */ /* 0x000fe200078ec0ff */
[----:B------:R-:W-:Y:S01]  /*2da0*/  @!PT LDS RZ, [RZ] ;  /* 0x00000000fffff984 */ /* 0x000fe20000000800 */
[----:B------:R-:W-:Y:S01]  /*2db0*/  @!PT LDS RZ, [RZ] ;  /* 0x00000000fffff984 */ /* 0x000fe20000000800 */
[----:B------:R-:W-:Y:S01]  /*2dc0*/  @!PT LDS RZ, [RZ] ;  /* 0x00000000fffff984 */ /* 0x000fe20000000800 */
[----:B------:R3:W-:Y:S03]  /*2dd0*/  @!P2 LDGSTS.E.BYPASS.LTC128B.128 [R16+0x3040], desc[UR38][R30.64] ;  /* 0x030400001e10afae */ /* 0x0007e6000b901d66 */
[----:B------:R-:W-:Y:S03]  /*2de0*/  SHF.R.U32.HI R8, RZ, 0x4, R8 ;  /* 0x00000004ff087819 */ /* 0x000fe60000011608 */
[----:B------:R-:W4:Y:S01]  /*2df0*/  @!P3 LDC.64 R34, c[0x0][0x210] ;  /* 0x00008400ff22bb82 */ /* 0x000f220000000a00 */
[----:B------:R-:W-:Y:S01]  /*2e00*/  LOP3.LUT R13, R8, R13, RZ, 0x3c, !PT ;  /* 0x0000000d080d7212 */ /* 0x000fe200078e3cff */
[----:B------:R-:W0:Y:S01]  /*2e10*/  LDGDEPBAR ;  /* 0x00000000000079af */ /* 0x000e220000000000 */
[----:B------:R-:W-:Y:S03]  /*2e20*/  @!P3 SHF.R.S32.HI R17, RZ, 0x1f, R43 ;  /* 0x0000001fff11b819 */ /* 0x000fe6000001142b */
[----:B------:R-:W-:Y:S02]  /*2e30*/  IMAD R14, R13, 0x4, R0 ;  /* 0x000000040d0e7824 */ /* 0x000fe400078e0200 */
[----:B---3--:R-:W3:Y:S01]  /*2e40*/  @!P3 LDC.64 R30, c[0x0][0x238] ;  /* 0x00008e00ff1ebb82 */ /* 0x008ee20000000a00 */
[C---:B--2---:R-:W-:Y:S01]  /*2e50*/  @!P1 FFMA.FTZ R4, R9.reuse, R24, R4 ;  /* 0x0000001809049223 */ /* 0x044fe20000010004 */
[C---:B------:R-:W-:Y:S01]  /*2e60*/  @!P1 FFMA.FTZ R5, R9.reuse, R25, R5 ;  /* 0x0000001909059223 */ /* 0x040fe20000010005 */
[C---:B------:R-:W-:Y:S01]  /*2e70*/  @!P1 FFMA.FTZ R6, R9.reuse, R26, R6 ;  /* 0x0000001a09069223 */ /* 0x040fe20000010006 */
[----:B------:R-:W-:Y:S01]  /*2e80*/  @!P1 FFMA.FTZ R7, R9, R27, R7 ;  /* 0x0000001b09079223 */ /* 0x000fe20000010007 */
[----:B------:R-:W-:Y:S04]  /*2e90*/  DEPBAR.LE SB0, 0x3 ;  /* 0x000080c00000791a */ /* 0x000fe80000000000 */
[----:B------:R-:W2:Y:S01]  /*2ea0*/  LDS R13, [R14] ;  /* 0x000000000e0d7984 */ /* 0x000ea20000000800 */
[----:B-1----:R-:W-:Y:S04]  /*2eb0*/  FSETP.GT.FTZ.AND P2, PT, R3, RZ, PT ;  /* 0x000000ff0300720b */ /* 0x002fe80003f54000 */
        /* <DEDUP_REMOVED lines=8> */
[----:B------:R-:W1:Y:S01]  /*2f40*/  @!P2 LDS.128 R28, [R16+0x4040] ;  /* 0x00404000101ca984 */ /* 0x000e620000000c00 */
[----:B------:R-:W-:Y:S07]  /*2f50*/  ISETP.NE.AND P6, PT, R19, RZ, PT ;  /* 0x000000ff1300720c */ /* 0x000fee0003fc5270 */
[----:B------:R-:W-:Y:S01]  /*2f60*/  @!PT LDS RZ, [RZ] ;  /* 0x00000000fffff984 */ /* 0x000fe20000000800 */
[----:B------:R-:W-:Y:S01]  /*2f70*/  @!PT LDS RZ, [RZ] ;  /* 0x00000000fffff984 */ /* 0x000fe20000000800 */
[----:B------:R-:W-:Y:S01]  /*2f80*/  @!PT LDS RZ, [RZ] ;  /* 0x00000000fffff984 */ /* 0x000fe20000000800 */
[----:B------:R3:W-:Y:S01]  /*2f90*/  @!P3 LDGSTS.E.BYPASS.LTC128B.128 [R16+0x4040], desc[UR38][R34.64] ;  /* 0x040400002210bfae */ /* 0x0007e2000b901d66 */
[----:B--2---:R-:W-:Y:S04]  /*2fa0*/  FSETP.GT.FTZ.AND P3, PT, R13, RZ, PT ;  /* 0x000000ff0d00720b */ /* 0x004fe80003f74000 */
[----:B------:R-:W-:Y:S03]  /*2fb0*/  ISETP.LT.OR P3, PT, R2, RZ, !P3 ;  /* 0x000000ff0200720c */ /* 0x000fe60005f61670 */
[----:B------:R-:W0:Y:S01]  /*2fc0*/  LDGDEPBAR ;  /* 0x00000000000079af */ /* 0x000e220000000000 */
[----:B------:R-:W-:Y:S01]  /*2fd0*/  ISETP.GE.OR P3, PT, R15, R12, P3 ;  /* 0x0000000c0f00720c */ /* 0x000fe20001f66670 */
[----:B------:R-:W-:Y:S11]  /*2fe0*/  DEPBAR.LE SB0, 0x3 ;  /* 0x000080c00000791a */ /* 0x000ff60000000000 */
[----:B------:R-:W-:Y:S01]  /*2ff0*/  @!UPT UIADD3 URZ, URZ, URZ, URZ ;  /* 0x0000003f3f3ff290 */ /* 0x000fe2000fffe03f */
[----:B---3--:R-:W2:Y:S01]  /*3000*/  @!P3 LDS.128 R32, [R16+0x5040] ;  /* 0x005040001020b984 */ /* 0x008ea20000000c00 */
[C---:B-1----:R-:W-:Y:S01]  /*3010*/  @!P2 FFMA.FTZ R4, R3.reuse, R28, R4 ;  /* 0x0000001c0304a223 */ /* 0x042fe20000010004 */
[C---:B------:R-:W-:Y:S01]  /*3020*/  @!P2 FFMA.FTZ R5, R3.reuse, R29, R5 ;  /* 0x0000001d0305a223 */ /* 0x040fe20000010005 */
[C---:B------:R-:W-:Y:S01]  /*3030*/  @!P2 FFMA.FTZ R6, R3.reuse, R30, R6 ;  /* 0x0000001e0306a223 */ /* 0x040fe20000010006 */
[----:B------:R-:W-:Y:S01]  /*3040*/  @!P2 FFMA.FTZ R7, R3, R31, R7 ;  /* 0x0000001f0307a223 */ /* 0x000fe20000010007 */
[C---:B--2---:R-:W-:Y:S01]  /*3050*/  @!P3 FFMA.FTZ R4, R13.reuse, R32, R4 ;  /* 0x000000200d04b223 */ /* 0x044fe20000010004 */
[C---:B------:R-:W-:Y:S01]  /*3060*/  @!P3 FFMA.FTZ R5, R13.reuse, R33, R5 ;  /* 0x000000210d05b223 */ /* 0x040fe20000010005 */
[C---:B------:R-:W-:Y:S01]  /*3070*/  @!P3 FFMA.FTZ R6, R13.reuse, R34, R6 ;  /* 0x000000220d06b223 */ /* 0x040fe20000010006 */
[----:B------:R-:W-:Y:S01]  /*3080*/  @!P3 FFMA.FTZ R7, R13, R35, R7 ;  /* 0x000000230d07b223 */ /* 0x000fe20000010007 */
[----:B------:R-:W-:Y:S09]  /*3090*/  @P6 BRA `(.L_x_1367) ;  /* 0xfffffff400c86947 */ /* 0x000ff2000383ffff */
.L_x_1366:
[----:B------:R-:W-:Y:S05]  /*30a0*/  BSYNC B0 ;  /* 0x0000000000007941 */ /* 0x000fea0003800000 */
.L_x_1365:
[----:B------:R-:W-:Y:S05]  /*30b0*/  @!P5 BRA `(.L_x_1364) ;  /* 0x0000000000d0d947 */ /* 0x000fea0003800000 */
[----:B------:R-:W-:Y:S01]  /*30c0*/  VIADD R11, R41, 0x3 ;  /* 0x00000003290b7836 */ /* 0x000fe20000000000 */
[----:B------:R-:W-:Y:S01]  /*30d0*/  HFMA2.MMA R24, -RZ, RZ, 0, 1.78813934326171875e-07 ;  /* 0x00000003ff187435 */ /* 0x000fe200000001ff */
[----:B------:R-:W-:-:S03]  /*30e0*/  IMAD.MOV.U32 R14, RZ, RZ, RZ ;  /* 0x000000ffff0e7224 */ /* 0x000fc600078e00ff */
[----:B------:R-:W-:-:S07]  /*30f0*/  SHF.R.S32.HI R25, RZ, 0x1f, R11 ;  /* 0x0000001fff197819 */ /* 0x000fce000001140b */
.L_x_1368:
        /* <DEDUP_REMOVED lines=48> */
.L_x_1364:
[----:B------:R-:W-:Y:S05]  /*3400*/  BSYNC B1 ;  /* 0x0000000000017941 */ /* 0x000fea0003800000 */
.L_x_1363:
        /* <DEDUP_REMOVED lines=21> */
        .weak           $__internal_45_$__cuda_sm20_div_u64
        .type           $__internal_45_$__cuda_sm20_div_u64,@function
        .size           $__internal_45_$__cuda_sm20_div_u64,(.L_x_1705 - $__internal_45_$__cuda_sm20_div_u64)
$__internal_45_$__cuda_sm20_div_u64:
        /* <DEDUP_REMOVED lines=60> */
[----:B------:R-:W-:Y:S06]  /*3920*/  RET.REL.NODEC R6 `(_ZN7cutlass13device_kernelIN5flash19FlashAttnFwdCombineIN4cute5tupleIJNS3_1CILi16EEENS5_ILi64EEEEEELi7ELi256ELi1ELb0ELb1EffNS_4arch4Sm90EEEEEvNT_6ParamsE) ;  /* 0xffffffc406b47950 */ /* 0x000fec0003c3ffff */
.L_x_1369:
        /* <DEDUP_REMOVED lines=13> */
.L_x_1705:


//--------------------- .text._ZN7cutlass13device_kernelIN5flash19FlashAttnFwdCombineIN4cute5tupleIJNS3_1CILi16EEENS5_ILi64EEEEEELi6ELi256ELi1ELb0ELb1EffNS_4arch4Sm90EEEEEvNT_6ParamsE --------------------------
	.section	.text._ZN7cutlass13device_kernelIN5flash19FlashAttnFwdCombineIN4cute5tupleIJNS3_1CILi16EEENS5_ILi64EEEEEELi6ELi256ELi1ELb0ELb1EffNS_4arch4Sm90EEEEEvNT_6ParamsE,"ax",@progbits
	.align	128
.text._ZN7cutlass13device_kernelIN5flash19FlashAttnFwdCombineIN4cute5tupleIJNS3_1CILi16EEENS5_ILi64EEEEEELi6ELi256ELi1ELb0ELb1EffNS_4arch4Sm90EEEEEvNT_6ParamsE:
        .type           _ZN7cutlass13device_kernelIN5flash19FlashAttnFwdCombineIN4cute5tupleIJNS3_1CILi16EEENS5_ILi64EEEEEELi6ELi256ELi1ELb0ELb1EffNS_4arch4Sm90EEEEEvNT_6ParamsE,@function
        .size           _ZN7cutlass13device_kernelIN5flash19FlashAttnFwdCombineIN4cute5tupleIJNS3_1CILi16EEENS5_ILi64EEEEEELi6ELi256ELi1ELb0ELb1EffNS_4arch4Sm90EEEEEvNT_6ParamsE,(.L_x_1707 - _ZN7cutlass13device_kernelIN5flash19FlashAttnFwdCombineIN4cute5tupleIJNS3_1CILi16EEENS5_ILi64EEEEEELi6ELi256ELi1ELb0ELb1EffNS_4arch4Sm90EEEEEvNT_6ParamsE)
        .other          _ZN7cutlass13device_kernelIN5flash19FlashAttnFwdCombineIN4cute5tupleIJNS3_1CILi16EEENS5_ILi64EEEEEELi6ELi256ELi1ELb0ELb1EffNS_4arch4Sm90EEEEEvNT_6ParamsE,@"STO_CUDA_ENTRY STV_DEFAULT"
_ZN7cutlass13device_kernelIN5flash19FlashAttnFwdCombineIN4cute5tupleIJNS3_1CILi16EEENS5_ILi64EEEEEELi6ELi256ELi1ELb0ELb1EffNS_4arch4Sm90EEEEEvNT_6ParamsE:
        /* <DEDUP_REMOVED lines=57> */
.L_x_1370:
        /* <DEDUP_REMOVED lines=25> */
.L_x_1371:
        /* <DEDUP_REMOVED lines=101> */
.L_x_1373:
        /* <DEDUP_REMOVED lines=14> */
[----:B------:R-:W-:Y:S05]  /*0c50*/  CALL.REL.NOINC `($__internal_46_$__cuda_sm20_div_u64) ;  /* 0x00000020008c7944 */ /* 0x000fea0003c00000 */
[----:B------:R-:W-:Y:S05]  /*0c60*/  BRA `(.L_x_1375) ;  /* 0x00000000004c7947 */ /* 0x000fea0003800000 */
.L_x_1374:
        /* <DEDUP_REMOVED lines=19> */
.L_x_1375:
[----:B------:R-:W-:Y:S02]  /*0da0*/  IADD3 R8, R8, -0x1, RZ ;  /* 0xffffffff08087810 */ /* 0x000fe40007ffe0ff */
[----:B------:R-:W-:-:S03]  /*0db0*/  MOV R20, R0 ;  /* 0x0000000000147202 */ /* 0x000fc60000000f00 */
.L_x_1372:
        /* <DEDUP_REMOVED lines=15> */
[C---:B------:R-:W-:Y:S01]  /*0eb0*/  VIADD R29, R12.reuse, 0x20 ;  /* 0x000000200c1d7836 */ /* 0x040fe20000000000 */
[----:B------:R-:W2:Y:S01]  /*0ec0*/  S2UR UR6, SR_CgaCtaId ;  /* 0x00000000000679c3 */ /* 0x000ea20000008800 */
[C---:B------:R-:W-:Y:S01]  /*0ed0*/  ISETP.GE.AND P6, PT, R12.reuse, R16, PT ;  /* 0x000000100c00720c */ /* 0x040fe20003fc6270 */
[----:B------:R-:W-:Y:S01]  /*0ee0*/  VIADD R30, R12, 0x10 ;  /* 0x000000100c1e7836 */ /* 0x000fe20000000000 */
[----:B------:R-:W-:Y:S01]  /*0ef0*/  MOV R0, R3 ;  /* 0x0000000300007202 */ /* 0x000fe20000000f00 */
[----:B------:R-:W-:Y:S01]  /*0f00*/  @P1 IMAD.HI.U32 R4, R3, R20, RZ ;  /* 0x0000001403041227 */ /* 0x000fe200078e00ff */
[-C--:B------:R-:W-:Y:S01]  /*0f10*/  ISETP.GE.AND P4, PT, R29, R16.reuse, PT ;  /* 0x000000101d00720c */ /* 0x080fe20003f86270 */
[----:B------:R-:W-:Y:S01]  /*0f20*/  UMOV UR7, 0x400 ;  /* 0x0000040000077882 */ /* 0x000fe20000000000 */
[----:B------:R-:W-:Y:S01]  /*0f30*/  ISETP.GE.AND P5, PT, R30, R16, PT ;  /* 0x000000101e00720c */ /* 0x000fe20003fa6270 */
[----:B------:R-:W-:Y:S01]  /*0f40*/  ULDC.64 UR4, c[0x0][0x270] ;  /* 0x00009c0000047ab9 */ /* 0x000fe20000000a00 */
[----:B------:R-:W-:Y:S01]  /*0f50*/  @P1 SHF.R.U32.HI R0, RZ, R8, R4 ;  /* 0x00000008ff001219 */ /* 0x000fe20000011604 */
[----:B------:R-:W-:Y:S01]  /*0f60*/  IMAD.MOV.U32 R32, RZ, RZ, R24 ;  /* 0x000000ffff207224 */ /* 0x000fe200078e0018 */
[----:B------:R-:W-:-:S02]  /*0f70*/  MOV R33, R25 ;  /* 0x0000001900217202 */ /* 0x000fc40000000f00 */
[--C-:B------:R-:W-:Y:S01]  /*0f80*/  SHF.R.S32.HI R9, RZ, 0x1f, R0.reuse ;  /* 0x0000001fff097819 */ /* 0x100fe20000011400 */
[----:B------:R-:W3:Y:S01]  /*0f90*/  @!P6 LDC.64 R26, c[0x0][0x268] ;  /* 0x00009a00ff1aeb82 */ /* 0x000ee20000000a00 */
[----:B------:R-:W-:Y:S02]  /*0fa0*/  IMAD.MOV R4, RZ, RZ, -R0 ;  /* 0x000000ffff047224 */ /* 0x000fe400078e0a00 */
[----:B------:R-:W-:-:S03]  /*0fb0*/  IMAD.WIDE.U32 R32, R0, UR4, R32 ;  /* 0x0000000400207c25 */ /* 0x000fc6000f8e0020 */
[----:B------:R-:W-:Y:S01]  /*0fc0*/  @!P5 SHF.R.S32.HI R23, RZ, 0x1f, R30 ;  /* 0x0000001fff17d819 */ /* 0x000fe2000001141e */
[----:B------:R-:W-:Y:S01]  /*0fd0*/  IMAD R9, R9, UR4, RZ ;  /* 0x0000000409097c24 */ /* 0x000fe2000f8e02ff */
[----:B------:R-:W4:Y:S01]  /*0fe0*/  @!P4 LDC.64 R6, c[0x0][0x268] ;  /* 0x00009a00ff06cb82 */ /* 0x000f220000000a00 */
[----:B------:R-:W-:Y:S01]  /*0ff0*/  IMAD R4, R22, R4, R3 ;  /* 0x0000000416047224 */ /* 0x000fe200078e0203 */
[----:B--2---:R-:W-:Y:S01]  /*1000*/  ULEA UR6, UR6, UR7, 0x18 ;  /* 0x0000000706067291 */ /* 0x004fe2000f8ec03f */
[----:B------:R-:W-:Y:S01]  /*1010*/  IMAD R9, R0, UR5, R9 ;  /* 0x0000000500097c24 */ /* 0x000fe2000f8e0209 */
[----:B------:R-:W-:Y:S01]  /*1020*/  @!P6 SHF.R.S32.HI R3, RZ, 0x1f, R12 ;  /* 0x0000001fff03e819 */ /* 0x000fe2000001140c */
[----:B------:R-:W-:Y:S01]  /*1030*/  @P6 IMAD.MOV.U32 R0, RZ, RZ, -0x800000 ;  /* 0xff800000ff006424 */ /* 0x000fe200078e00ff */
[----:B------:R-:W-:Y:S02]  /*1040*/  SHF.R.S32.HI R28, RZ, 0x1f, R4 ;  /* 0x0000001fff1c7819 */ /* 0x000fe40000011404 */
[----:B------:R-:W2:Y:S01]  /*1050*/  @!P5 LDC.64 R14, c[0x0][0x268] ;  /* 0x00009a00ff0edb82 */ /* 0x000ea20000000a00 */
[----:B------:R-:W-:-:S02]  /*1060*/  LEA R31, R31, UR6, 0x2 ;  /* 0x000000061f1f7c11 */ /* 0x000fc4000f8e10ff */
[----:B------:R-:W-:-:S03]  /*1070*/  IADD3 R32, P0, R4, R32, RZ ;  /* 0x0000002004207210 */ /* 0x000fc60007f1e0ff */
[----:B------:R5:W-:Y:S01]  /*1080*/  @P6 STS [R31], R0 ;  /* 0x000000001f006388 */ /* 0x000be20000000800 */
[----:B------:R-:W-:Y:S01]  /*1090*/  IADD3.X R33, R28, R33, R9, P0, !PT ;  /* 0x000000211c217210 */ /* 0x000fe200007fe409 */
[----:B------:R-:W1:Y:S01]  /*10a0*/  @!P6 LDC.64 R18, c[0x0][0x250] ;  /* 0x00009400ff12eb82 */ /* 0x000e620000000a00 */
[----:B---3--:R-:W-:Y:S01]  /*10b0*/  @!P6 IMAD R3, R3, R26, RZ ;  /* 0x0000001a0303e224 */ /* 0x008fe200078e02ff */
[----:B------:R-:W-:Y:S02]  /*10c0*/  @!P5 MOV R34, R32 ;  /* 0x000000200022d202 */ /* 0x000fe40000000f00 */
[----:B------:R-:W-:Y:S02]  /*10d0*/  @!P5 IMAD.MOV.U32 R35, RZ, RZ, R33 ;  /* 0x000000ffff23d224 */ /* 0x000fe400078e0021 */
[C---:B------:R-:W-:Y:S02]  /*10e0*/  @!P6 IMAD R3, R12.reuse, R27, R3 ;  /* 0x0000001b0c03e224 */ /* 0x040fe400078e0203 */
[----:B------:R-:W3:Y:S01]  /*10f0*/  @!P5 LDC.64 R10, c[0x0][0x250] ;  /* 0x00009400ff0adb82 */ /* 0x000ee20000000a00 */
[----:B------:R-:W-:-:S04]  /*1100*/  @!P6 IMAD.WIDE.U32 R26, R12, R26, R32 ;  /* 0x0000001a0c1ae225 */ /* 0x000fc800078e0020 */
[----:B------:R-:W-:-:S03]  /*1110*/  @!P6 IMAD.IADD R3, R27, 0x1, R3 ;  /* 0x000000011b03e824 */ /* 0x000fc600078e0203 */
[----:B------:R-:W3:Y:S01]  /*1120*/  @!P4 LDC.64 R4, c[0x0][0x250] ;  /* 0x00009400ff04cb82 */ /* 0x000ee20000000a00 */
[-C--:B--2---:R-:W-:Y:S02]  /*1130*/  @!P5 IMAD R23, R23, R14.reuse, RZ ;  /* 0x0000000e1717d224 */ /* 0x084fe400078e02ff */
[----:B------:R-:W-:Y:S01]  /*1140*/  @!P5 IMAD.WIDE.U32 R34, R30, R14, R34 ;  /* 0x0000000e1e22d225 */ /* 0x000fe200078e0022 */
[----:B-----5:R-:W-:-:S03]  /*1150*/  @!P4 SHF.R.S32.HI R0, RZ, 0x1f, R29 ;  /* 0x0000001fff00c819 */ /* 0x020fc6000001141d */
[----:B------:R-:W-:Y:S01]  /*1160*/  @!P5 IMAD R15, R30, R15, R23 ;  /* 0x0000000f1e0fd224 */ /* 0x000fe200078e0217 */
[----:B-1----:R-:W-:Y:S01]  /*1170*/  @!P6 LEA R18, P0, R26, R18, 0x2 ;  /* 0x000000121a12e211 */ /* 0x002fe200078010ff */
[----:B----4-:R-:W-:-:S03]  /*1180*/  @!P4 IMAD R0, R0, R6, RZ ;  /* 0x000000060000c224 */ /* 0x010fc600078e02ff */
[----:B------:R-:W-:Y:S01]  /*1190*/  @!P6 LEA.HI.X R19, R26, R19, R3, 0x2, P0 ;  /* 0x000000131a13e211 */ /* 0x000fe200000f1403 */
[----:B------:R-:W-:Y:S01]  /*11a0*/  @!P5 IMAD.IADD R15, R35, 0x1, R15 ;  /* 0x00000001230fd824 */ /* 0x000fe200078e020f */
[----:B------:R-:W-:Y:S01]  /*11b0*/  @P5 MOV R3, 0xff800000 ;  /* 0xff80000000035802 */ /* 0x000fe20000000f00 */
[C---:B------:R-:W-:Y:S01]  /*11c0*/  @!P4 IMAD R0, R29.reuse, R7, R0 ;  /* 0x000000071d00c224 */ /* 0x040fe200078e0200 */
[----:B------:R-:W-:Y:S01]  /*11d0*/  IADD3 R7, R12, 0x30, RZ ;  /* 0x000000300c077810 */ /* 0x000fe20007ffe0ff */
[----:B------:R-:W-:Y:S01]  /*11e0*/  @!P4 IMAD.WIDE.U32 R28, R29, R6, R32 ;  /* 0x000000061d1cc225 */ /* 0x000fe200078e0020 */
[----:B---3--:R-:W-:Y:S01]  /*11f0*/  @!P5 LEA R10, P2, R34, R10, 0x2 ;  /* 0x0000000a220ad211 */ /* 0x008fe200078410ff */
[----:B------:R-:W-:Y:S01]  /*1200*/  @!PT LDS RZ, [RZ] ;  /* 0x00000000fffff984 */ /* 0x000fe20000000800 */
[----:B------:R-:W-:Y:S01]  /*1210*/  @!PT LDS RZ, [RZ] ;  /* 0x00000000fffff984 */ /* 0x000fe20000000800 */
[----:B------:R-:W-:Y:S01]  /*1220*/  @!PT LDS RZ, [RZ] ;  /* 0x00000000fffff984 */ /* 0x000fe20000000800 */
[----:B------:R2:W-:Y:S01]  /*1230*/  @!P6 LDGSTS.E.LTC128B [R31], desc[UR38][R18.64] ;  /* 0x00000000121fefae */ /* 0x0005e2000b921966 */
[----:B------:R-:W-:Y:S02]  /*1240*/  ISETP.GE.AND P3, PT, R7, R16, PT ;  /* 0x000000100700720c */ /* 0x000fe40003f66270 */
[----:B------:R-:W-:Y:S01]  /*1250*/  @!P4 IADD3 R0, R29, R0, RZ ;  /* 0x000000001d00c210 */ /* 0x000fe20007ffe0ff */
[----:B------:R1:W-:Y:S01]  /*1260*/  @P5 STS [R31+0x400], R3 ;  /* 0x000400031f005388 */ /* 0x0003e20000000800 */
[----:B------:R-:W-:-:S02]  /*1270*/  @!P4 LEA R4, P0, R28, R4, 0x2 ;  /* 0x000000041c04c211 */ /* 0x000fc400078010ff */
[----:B------:R-:W-:Y:S02]  /*1280*/  @!P5 LEA.HI.X R11, R34, R11, R15, 0x2, P2 ;  /* 0x0000000b220bd211 */ /* 0x000fe400010f140f */
[----:B------:R-:W-:-:S03]  /*1290*/  @!P4 LEA.HI.X R5, R28, R5, R0, 0x2, P0 ;  /* 0x000000051c05c211 */ /* 0x000fc600000f1400 */
[----:B------:R-:W-:Y:S01]  /*12a0*/  @!PT LDS RZ, [RZ] ;  /* 0x00000000fffff984 */ /* 0x000fe20000000800 */
[----:B------:R-:W-:Y:S01]  /*12b0*/  @!PT LDS RZ, [RZ] ;  /* 0x00000000fffff984 */ /* 0x000fe20000000800 */
[----:B------:R-:W-:Y:S01]  /*12c0*/  @!PT LDS RZ, [RZ] ;  /* 0x00000000fffff984 */ /* 0x000fe20000000800 */
[----:B------:R2:W-:Y:S02]  /*12d0*/  @!P5 LDGSTS.E.LTC128B [R31+0x400], desc[UR38][R10.64] ;  /* 0x004000000a1fdfae */ /* 0x0005e4000b921966 */
        /* <DEDUP_REMOVED lines=24> */
.L_x_1377:
[----:B------:R-:W-:Y:S05]  /*1460*/  BSYNC B0 ;  /* 0x0000000000007941 */ /* 0x000fea0003800000 */
.L_x_1376:
[----:B------:R-:W-:Y:S01]  /*1470*/  USHF.L.U32 UR4, UR36, 0x6, URZ ;  /* 0x0000000624047899 */ /* 0x000fe2000800063f */
[----:B--2---:R-:W2:Y:S01]  /*1480*/  LDC.64 R4, c[0x0][0x240] ;  /* 0x00009000ff047b82 */ /* 0x004ea20000000a00 */
[C---:B------:R-:W-:Y:S01]  /*1490*/  @P1 IMAD.HI.U32 R0, R21.reuse, R20, RZ ;  /* 0x0000001415001227 */ /* 0x040fe200078e00ff */
[----:B------:R-:W-:Y:S01]  /*14a0*/  ISETP.GE.AND P0, PT, R21, R17, PT ;  /* 0x000000111500720c */ /* 0x000fe20003f06270 */
[----:B------:R-:W-:Y:S01]  /*14b0*/  USHF.R.S32.HI UR5, URZ, 0x1f, UR4 ;  /* 0x0000001f3f057899 */ /* 0x000fe20008011404 */
        /* <DEDUP_REMOVED lines=28> */
[----:B------:R-:W3:Y:S01]  /*1680*/  @!P3 LDC.64 R16, c[0x0][0x238] ;  /* 0x00008e00ff10bb82 */ /* 0x000ee20000000a00 */
[----:B------:R-:W-:Y:S02]  /*1690*/  IADD3.X R37, R34, R27, R3, P0, !PT ;  /* 0x0000001b22257210 */ /* 0x000fe400007fe403 */
[----:B------:R-:W-:-:S04]  /*16a0*/  MOV R3, 0x400 ;  /* 0x0000040000037802 */ /* 0x000fc80000000f00 */
[----:B----4-:R-:W-:Y:S01]  /*16b0*/  LEA R0, R0, R3, 0x18 ;  /* 0x0000000300007211 */ /* 0x010fe200078ec0ff */
[----:B------:R-:W4:Y:S01]  /*16c0*/  @!P4 LDC.64 R6, c[0x0][0x210] ;  /* 0x00008400ff06cb82 */ /* 0x000f220000000a00 */
[----:B-1----:R-:W-:-:S03]  /*16d0*/  @!P4 IADD3 R18, P1, R36, R18, RZ ;  /* 0x000000122412c210 */ /* 0x002fc60007f3e0ff */
[----:B------:R-:W-:Y:S02]  /*16e0*/  @!P4 IMAD R3, R15, 0x4, R0 ;  /* 0x000000040f03c824 */ /* 0x000fe400078e0200 */
        /* <DEDUP_REMOVED lines=129> */
.L_x_1379:
[----:B------:R-:W-:Y:S05]  /*1f00*/  BSYNC B0 ;  /* 0x0000000000007941 */ /* 0x000fea0003800000 */
.L_x_1378:
[----:B------:R-:W-:Y:S01]  /*1f10*/  IMAD R35, R12, 0x4, R0 ;  /* 0x000000040c237824 */ /* 0x000fe200078e0200 */
[----:B------:R-:W-:Y:S01]  /*1f20*/  STS [R21], R16 ;  /* 0x0000001015007388 */ /* 0x000fe20000000800 */
[----:B------:R-:W-:Y:S01]  /*1f30*/  BSSY B1, `(.L_x_1380) ;  /* 0x00000e0000017945 */ /* 0x000fe20003800000 */
[----:B-1----:R-:W-:Y:S02]  /*1f40*/  CS2R R4, SRZ ;  /* 0x0000000000047805 */ /* 0x002fe4000001ff00 */
[----:B------:R-:W-:Y:S04]  /*1f50*/  STS [R21+0x400], R11 ;  /* 0x0004000b15007388 */ /* 0x000fe80000000800 */
[----:B------:R-:W-:Y:S04]  /*1f60*/  STS [R21+0x800], R10 ;  /* 0x0008000a15007388 */ /* 0x000fe80000000800 */
[----:B------:R1:W-:Y:S04]  /*1f70*/  STS [R21+0xc00], R6 ;  /* 0x000c000615007388 */ /* 0x0003e80000000800 */
        /* <DEDUP_REMOVED lines=23> */
.L_x_1384:
        /* <DEDUP_REMOVED lines=142> */
.L_x_1383:
[----:B------:R-:W-:Y:S05]  /*29d0*/  BSYNC B0 ;  /* 0x0000000000007941 */ /* 0x000fea0003800000 */
.L_x_1382:
[----:B------:R-:W-:Y:S05]  /*29e0*/  @!P5 BRA `(.L_x_1381) ;  /* 0x0000000000d0d947 */ /* 0x000fea0003800000 */
[----:B------:R-:W-:Y:S01]  /*29f0*/  VIADD R8, R40, 0x3 ;  /* 0x0000000328087836 */ /* 0x000fe20000000000 */
[----:B------:R-:W-:Y:S01]  /*2a00*/  HFMA2.MMA R20, -RZ, RZ, 0, 1.78813934326171875e-07 ;  /* 0x00000003ff147435 */ /* 0x000fe200000001ff */
[----:B------:R-:W-:-:S03]  /*2a10*/  IMAD.MOV.U32 R10, RZ, RZ, RZ ;  /* 0x000000ffff0a7224 */ /* 0x000fc600078e00ff */
[----:B------:R-:W-:-:S07]  /*2a20*/  SHF.R.S32.HI R11, RZ, 0x1f, R8 ;  /* 0x0000001fff0b7819 */ /* 0x000fce0000011408 */
.L_x_1385:
        /* <DEDUP_REMOVED lines=48> */
.L_x_1381:
[----:B------:R-:W-:Y:S05]  /*2d30*/  BSYNC B1 ;  /* 0x0000000000017941 */ /* 0x000fea0003800000 */
.L_x_1380:
        /* <DEDUP_REMOVED lines=21> */
        .weak           $__internal_46_$__cuda_sm20_div_u64
        .type           $__internal_46_$__cuda_sm20_div_u64,@function
        .size           $__internal_46_$__cuda_sm20_div_u64,(.L_x_1707 - $__internal_46_$__cuda_sm20_div_u64)
$__internal_46_$__cuda_sm20_div_u64:
        /* <DEDUP_REMOVED lines=61> */
[----:B------:R-:W-:Y:S06]  /*3260*/  RET.REL.NODEC R2 `(_ZN7cutlass13device_kernelIN5flash19FlashAttnFwdCombineIN4cute5tupleIJNS3_1CILi16EEENS5_ILi64EEEEEELi6ELi256ELi1ELb0ELb1EffNS_4arch4Sm90EEEEEvNT_6ParamsE) ;  /* 0xffffffcc02647950 */ /* 0x000fec0003c3ffff */
.L_x_1386:
        /* <DEDUP_REMOVED lines=9> */
.L_x_1707:


//--------------------- .text._ZN7cutlass13device_kernelIN5flash19FlashAttnFwdCombineIN4cute5tupleIJNS3_1CILi16EEENS5_ILi64EEEEEELi5ELi256ELi1ELb0ELb1EffNS_4arch4Sm90EEEEEvNT_6ParamsE --------------------------
	.section	.text._ZN7cutlass13device_kernelIN5flash19FlashAttnFwdCombineIN4cute5tupleIJNS3_1CILi16EEENS5_ILi64EEEEEELi5ELi256ELi1ELb0ELb1EffNS_4arch4Sm90EEEEEvNT_6ParamsE,"ax",@progbits
	.align	128
.text._ZN7cutlass13device_kernelIN5flash19FlashAttnFwdCombineIN4cute5tupleIJNS3_1CILi16EEENS5_ILi64EEEEEELi5ELi256ELi1ELb0ELb1EffNS_4arch4Sm90EEEEEvNT_6ParamsE:
        .type           _ZN7cutlass13device_kernelIN5flash19FlashAttnFwdCombineIN4cute5tupleIJNS3_1CILi16EEENS5_ILi64EEEEEELi5ELi256ELi1ELb0ELb1EffNS_4arch4Sm90EEEEEvNT_6ParamsE,@function
        .size           _ZN7cutlass13device_kernelIN5flash19FlashAttnFwdCombineIN4cute5tupleIJNS3_1CILi16EEENS5_ILi64EEEEEELi5ELi256ELi1ELb0ELb1EffNS_4arch4Sm90EEEEEvNT_6ParamsE,(.L_x_1709 - _ZN7cutlass13device_kernelIN5flash19FlashAttnFwdCombineIN4cute5tupleIJNS3_1CILi16EEENS5_ILi64EEEEEELi5ELi256ELi1ELb0ELb1EffNS_4arch4Sm90EEEEEvNT_6ParamsE)
        .other          _ZN7cutlass13device_kernelIN5flash19FlashAttnFwdCombineIN4cute5tupleIJNS3_1CILi16EEENS5_ILi64EEEEEELi5ELi256ELi1ELb0ELb1EffNS_4arch4Sm90EEEEEvNT_6ParamsE,@"STO_CUDA_ENTRY STV_DEFAULT"
_ZN7cutlass13device_kernelIN5flash19FlashAttnFwdCombineIN4cute5tupleIJNS3_1CILi16EEENS5_ILi64EEEEEELi5ELi256ELi1ELb0ELb1EffNS_4arch4Sm90EEEEEvNT_6ParamsE:
        /* <DEDUP_REMOVED lines=57> */
.L_x_1387:
        /* <DEDUP_REMOVED lines=25> */
.L_x_1388:
        /* <DEDUP_REMOVED lines=101> */
.L_x_1390:
        /* <DEDUP_REMOVED lines=14> */
[----:B------:R-:W-:Y:S05]  /*0c50*/  CALL.REL.NOINC `($__internal_47_$__cuda_sm20_div_u64) ;  /* 0x0000001c00ac7944 */ /* 0x000fea0003c00000 */
[----:B------:R-:W-:Y:S05]  /*0c60*/  BRA `(.L_x_1392) ;  /* 0x00000000004c7947 */ /* 0x000fea0003800000 */
.L_x_1391:
        /* <DEDUP_REMOVED lines=19> */
.L_x_1392:
[----:B------:R-:W-:Y:S02]  /*0da0*/  IADD3 R8, R8, -0x1, RZ ;  /* 0xffffffff08087810 */ /* 0x000fe40007ffe0ff */
[----:B------:R-:W-:-:S03]  /*0db0*/  MOV R20, R0 ;  /* 0x0000000000147202 */ /* 0x000fc60000000f00 */
.L_x_1389:
        /* <DEDUP_REMOVED lines=38> */
[----:B------:R-:W-:Y:S02]  /*1020*/  LEA R14, R14, UR4, 0x2 ;  /* 0x000000040e0e7c11 */ /* 0x000fe4000f8e10ff */
[----:B------:R-:W-:Y:S01]  /*1030*/  ISETP.GE.AND P2, PT, R0, R16, PT ;  /* 0x000000100000720c */ /* 0x000fe20003f46270 */
[----:B---3--:R-:W-:-:S04]  /*1040*/  @!P3 IMAD R3, R3, R6, RZ ;  /* 0x000000060303b224 */ /* 0x008fc800078e02ff */
[C---:B------:R-:W-:Y:S02]  /*1050*/  @!P3 IMAD R3, R12.reuse, R7, R3 ;  /* 0x000000070c03b224 */ /* 0x040fe400078e0203 */
[----:B------:R-:W-:-:S04]  /*1060*/  @!P3 IMAD.WIDE.U32 R6, R12, R6, R18 ;  /* 0x000000060c06b225 */ /* 0x000fc800078e0012 */
[----:B------:R-:W-:Y:S01]  /*1070*/  @!P3 IMAD.IADD R3, R7, 0x1, R3 ;  /* 0x000000010703b824 */ /* 0x000fe200078e0203 */
[C---:B----4-:R-:W-:Y:S02]  /*1080*/  @!P3 LEA R26, P0, R6.reuse, R4, 0x2 ;  /* 0x00000004061ab211 */ /* 0x050fe400078010ff */
        /* <DEDUP_REMOVED lines=25> */
.L_x_1394:
[----:B------:R-:W-:Y:S05]  /*1220*/  BSYNC B0 ;  /* 0x0000000000007941 */ /* 0x000fea0003800000 */
.L_x_1393:
        /* <DEDUP_REMOVED lines=8> */
[----:B---3--:R-:W-:Y:S01]  /*12b0*/  IMAD.SHL.U32 R14, R2, 0x4, RZ ;  /* 0x00000004020e7824 */ /* 0x008fe200078e00ff */
        /* <DEDUP_REMOVED lines=143> */
.L_x_1396:
[----:B------:R-:W-:Y:S05]  /*1bb0*/  BSYNC B0 ;  /* 0x0000000000007941 */ /* 0x000fea0003800000 */
.L_x_1395:
[----:B------:R-:W-:Y:S01]  /*1bc0*/  STS [R18], R10 ;  /* 0x0000000a12007388 */ /* 0x000fe20000000800 */
[----:B------:R-:W-:Y:S01]  /*1bd0*/  BSSY B1, `(.L_x_1397) ;  /* 0x00000de000017945 */ /* 0x000fe20003800000 */
[----:B-1----:R-:W-:Y:S02]  /*1be0*/  CS2R R4, SRZ ;  /* 0x0000000000047805 */ /* 0x002fe4000001ff00 */
        /* <DEDUP_REMOVED lines=24> */
.L_x_1401:
        /* <DEDUP_REMOVED lines=142> */
.L_x_1400:
[----:B------:R-:W-:Y:S05]  /*2650*/  BSYNC B0 ;  /* 0x0000000000007941 */ /* 0x000fea0003800000 */
.L_x_1399:
[----:B------:R-:W-:Y:S05]  /*2660*/  @!P5 BRA `(.L_x_1398) ;  /* 0x0000000000d0d947 */ /* 0x000fea0003800000 */
[----:B------:R-:W-:Y:S01]  /*2670*/  VIADD R8, R40, 0x3 ;  /* 0x0000000328087836 */ /* 0x000fe20000000000 */
[----:B------:R-:W-:Y:S01]  /*2680*/  HFMA2.MMA R20, -RZ, RZ, 0, 1.78813934326171875e-07 ;  /* 0x00000003ff147435 */ /* 0x000fe200000001ff */
[----:B------:R-:W-:-:S03]  /*2690*/  IMAD.MOV.U32 R10, RZ, RZ, RZ ;  /* 0x000000ffff0a7224 */ /* 0x000fc600078e00ff */
[----:B------:R-:W-:-:S07]  /*26a0*/  SHF.R.S32.HI R11, RZ, 0x1f, R8 ;  /* 0x0000001fff0b7819 */ /* 0x000fce0000011408 */
.L_x_1402:
        /* <DEDUP_REMOVED lines=48> */
.L_x_1398:
[----:B------:R-:W-:Y:S05]  /*29b0*/  BSYNC B1 ;  /* 0x0000000000017941 */ /* 0x000fea0003800000 */
.L_x_1397:
        /* <DEDUP_REMOVED lines=21> */
        .weak           $__internal_47_$__cuda_sm20_div_u64
        .type           $__internal_47_$__cuda_sm20_div_u64,@function
        .size           $__internal_47_$__cuda_sm20_div_u64,(.L_x_1709 - $__internal_47_$__cuda_sm20_div_u64)
$__internal_47_$__cuda_sm20_div_u64:
        /* <DEDUP_REMOVED lines=61> */
[----:B------:R-:W-:Y:S06]  /*2ee0*/  RET.REL.NODEC R2 `(_ZN7cutlass13device_kernelIN5flash19FlashAttnFwdCombineIN4cute5tupleIJNS3_1CILi16EEENS5_ILi64EEEEEELi5ELi256ELi1ELb0ELb1EffNS_4arch4Sm90EEEEEvNT_6ParamsE) ;  /* 0xffffffd002447950 */ /* 0x000fec0003c3ffff */
.L_x_1403:
        /* <DEDUP_REMOVED lines=9> */
.L_x_1709:


//--------------------- .text._ZN7cutlass13device_kernelIN5flash19FlashAttnFwdCombineIN4cute5tupleIJNS3_1CILi16EEENS5_ILi64EEEEEELi4ELi256ELi1ELb0ELb1EffNS_4arch4Sm90EEEEEvNT_6ParamsE --------------------------
	.section	.text._ZN7cutlass13device_kernelIN5flash19FlashAttnFwdCombineIN4cute5tupleIJNS3_1CILi16EEENS5_ILi64EEEEEELi4ELi256ELi1ELb0ELb1EffNS_4arch4Sm90EEEEEvNT_6ParamsE,"ax",@progbits
	.align	128
.text._ZN7cutlass13device_kernelIN5flash19FlashAttnFwdCombineIN4cute5tupleIJNS3_1CILi16EEENS5_ILi64EEEEEELi4ELi256ELi1ELb0ELb1EffNS_4arch4Sm90EEEEEvNT_6ParamsE:
        .type           _ZN7cutlass13device_kernelIN5flash19FlashAttnFwdCombineIN4cute5tupleIJNS3_1CILi16EEENS5_ILi64EEEEEELi4ELi256ELi1ELb0ELb1EffNS_4arch4Sm90EEEEEvNT_6ParamsE,@function
        .size           _ZN7cutlass13device_kernelIN5flash19FlashAttnFwdCombineIN4cute5tupleIJNS3_1CILi16EEENS5_ILi64EEEEEELi4ELi256ELi1ELb0ELb1EffNS_4arch4Sm90EEEEEvNT_6ParamsE,(.L_x_1711 - _ZN7cutlass13device_kernelIN5flash19FlashAttnFwdCombineIN4cute5tupleIJNS3_1CILi16EEENS5_ILi64EEEEEELi4ELi256ELi1ELb0ELb1EffNS_4arch4Sm90EEEEEvNT_6ParamsE)
        .other          _ZN7cutlass13device_kernelIN5flash19FlashAttnFwdCombineIN4cute5tupleIJNS3_1CILi16EEENS5_ILi64EEEEEELi4ELi256ELi1ELb0ELb1EffNS_4arch4Sm90EEEEEvNT_6ParamsE,@"STO_CUDA_ENTRY STV_DEFAULT"
_ZN7cutlass13device_kernelIN5flash19FlashAttnFwdCombineIN4cute5tupleIJNS3_1CILi16EEENS5_ILi64EEEEEELi4ELi256ELi1ELb0ELb1EffNS_4arch4Sm90EEEEEvNT_6ParamsE:
        /* <DEDUP_REMOVED lines=57> */
.L_x_1404:
        /* <DEDUP_REMOVED lines=25> */
.L_x_1405:
        /* <DEDUP_REMOVED lines=101> */
.L_x_1407:
        /* <DEDUP_REMOVED lines=14> */
[----:B------:R-:W-:Y:S05]  /*0c50*/  CALL.REL.NOINC `($__internal_48_$__cuda_sm20_div_u64) ;  /* 0x0000001c003c7944 */ /* 0x000fea0003c00000 */
[----:B------:R-:W-:Y:S05]  /*0c60*/  BRA `(.L_x_1409) ;  /* 0x00000000004c7947 */ /* 0x000fea0003800000 */
.L_x_1408:
        /* <DEDUP_REMOVED lines=19> */
.L_x_1409:
[----:B------:R-:W-:Y:S02]  /*0da0*/  IADD3 R8, R8, -0x1, RZ ;  /* 0xffffffff08087810 */ /* 0x000fe40007ffe0ff */
[----:B------:R-:W-:-:S07]  /*0db0*/  MOV R20, R0 ;  /* 0x0000000000147202 */ /* 0x000fce0000000f00 */
.L_x_1406:
        /* <DEDUP_REMOVED lines=52> */
.L_x_1411:
[----:B------:R-:W-:Y:S05]  /*1100*/  BSYNC B0 ;  /* 0x0000000000007941 */ /* 0x000fea0003800000 */
.L_x_1410:
        /* <DEDUP_REMOVED lines=143> */
.L_x_1413:
[----:B------:R-:W-:Y:S05]  /*1a00*/  BSYNC B0 ;  /* 0x0000000000007941 */ /* 0x000fea0003800000 */
.L_x_1412:
        /* <DEDUP_REMOVED lines=26> */
.L_x_1418:
        /* <DEDUP_REMOVED lines=142> */
.L_x_1417:
[----:B------:R-:W-:Y:S05]  /*2490*/  BSYNC B0 ;  /* 0x0000000000007941 */ /* 0x000fea0003800000 */
.L_x_1416:
[----:B------:R-:W-:Y:S05]  /*24a0*/  @!P5 BRA `(.L_x_1415) ;  /* 0x0000000000d0d947 */ /* 0x000fea0003800000 */
[----:B------:R-:W-:Y:S01]  /*24b0*/  VIADD R8, R40, 0x3 ;  /* 0x0000000328087836 */ /* 0x000fe20000000000 */
[----:B------:R-:W-:Y:S01]  /*24c0*/  HFMA2.MMA R20, -RZ, RZ, 0, 1.78813934326171875e-07 ;  /* 0x00000003ff147435 */ /* 0x000fe200000001ff */
[----:B------:R-:W-:-:S03]  /*24d0*/  IMAD.MOV.U32 R10, RZ, RZ, RZ ;  /* 0x000000ffff0a7224 */ /* 0x000fc600078e00ff */
[----:B------:R-:W-:-:S07]  /*24e0*/  SHF.R.S32.HI R11, RZ, 0x1f, R8 ;  /* 0x0000001fff0b7819 */ /* 0x000fce0000011408 */
.L_x_1419:
        /* <DEDUP_REMOVED lines=48> */
.L_x_1415:
[----:B------:R-:W-:Y:S05]  /*27f0*/  BSYNC B1 ;  /* 0x0000000000017941 */ /* 0x000fea0003800000 */
.L_x_1414:
        /* <DEDUP_REMOVED lines=21> */
        .weak           $__internal_48_$__cuda_sm20_div_u64
        .type           $__internal_48_$__cuda_sm20_div_u64,@function
        .size           $__internal_48_$__cuda_sm20_div_u64,(.L_x_1711 - $__internal_48_$__cuda_sm20_div_u64)
$__internal_48_$__cuda_sm20_div_u64:
        /* <DEDUP_REMOVED lines=61> */
[----:B------:R-:W-:Y:S06]  /*2d20*/  RET.REL.NODEC R2 `(_ZN7cutlass13device_kernelIN5flash19FlashAttnFwdCombineIN4cute5tupleIJNS3_1CILi16EEENS5_ILi64EEEEEELi4ELi256ELi1ELb0ELb1EffNS_4arch4Sm90EEEEEvNT_6ParamsE) ;  /* 0xffffffd002b47950 */ /* 0x000fec0003c3ffff */
.L_x_1420:
        /* <DEDUP_REMOVED lines=13> */
.L_x_1711:


//--------------------- .text._ZN7cutlass13device_kernelIN5flash19FlashAttnFwdCombineIN4cute5tupleIJNS3_1CILi16EEENS5_ILi64EEEEEELi8ELi256ELi1ELb0ELb0EffNS_4arch4Sm80EEEEEvNT_6ParamsE --------------------------
	.section	.text._ZN7cutlass13device_kernelIN5flash19FlashAttnFwdCombineIN4cute5tupleIJNS3_1CILi16EEENS5_ILi64EEEEEELi8ELi256ELi1ELb0ELb0EffNS_4arch4Sm80EEEEEvNT_6ParamsE,"ax",@progbits
	.align	128
.text._ZN7cutlass13device_kernelIN5flash19FlashAttnFwdCombineIN4cute5tupleIJNS3_1CILi16EEENS5_ILi64EEEEEELi8ELi256ELi1ELb0ELb0EffNS_4arch4Sm80EEEEEvNT_6ParamsE:
        .type           _ZN7cutlass13device_kernelIN5flash19FlashAttnFwdCombineIN4cute5tupleIJNS3_1CILi16EEENS5_ILi64EEEEEELi8ELi256ELi1ELb0ELb0EffNS_4arch4Sm80EEEEEvNT_6ParamsE,@function
        .size           _ZN7cutlass13device_kernelIN5flash19FlashAttnFwdCombineIN4cute5tupleIJNS3_1CILi16EEENS5_ILi64EEEEEELi8ELi256ELi1ELb0ELb0EffNS_4arch4Sm80EEEEEvNT_6ParamsE,(.L_x_1713 - _ZN7cutlass13device_kernelIN5flash19FlashAttnFwdCombineIN4cute5tupleIJNS3_1CILi16EEENS5_ILi64EEEEEELi8ELi256ELi1ELb0ELb0EffNS_4arch4Sm80EEEEEvNT_6ParamsE)
        .other          _ZN7cutlass13device_kernelIN5flash19FlashAttnFwdCombineIN4cute5tupleIJNS3_1CILi16EEENS5_ILi64EEEEEELi8ELi256ELi1ELb0ELb0EffNS_4arch4Sm80EEEEEvNT_6ParamsE,@"STO_CUDA_ENTRY STV_DEFAULT"
_ZN7cutlass13device_kernelIN5flash19FlashAttnFwdCombineIN4cute5tupleIJNS3_1CILi16EEENS5_ILi64EEEEEELi8ELi256ELi1ELb0ELb0EffNS_4arch4Sm80EEEEEvNT_6ParamsE:
        /* <DEDUP_REMOVED lines=58> */
.L_x_1421:
        /* <DEDUP_REMOVED lines=342> */
.L_x_1423:
[----:B------:R-:W-:Y:S05]  /*1900*/  BSYNC B0 ;  /* 0x0000000000007941 */ /* 0x000fea0003800000 */
.L_x_1422:
        /* <DEDUP_REMOVED lines=283> */
.L_x_1425:
[----:B------:R-:W-:Y:S05]  /*2ac0*/  BSYNC B0 ;  /* 0x0000000000007941 */ /* 0x000fea0003800000 */
.L_x_1424:
        /* <DEDUP_REMOVED lines=41> */
.L_x_1430:
        /* <DEDUP_REMOVED lines=141> */
.L_x_1429:
[----:B------:R-:W-:Y:S05]  /*3630*/  BSYNC B0 ;  /* 0x0000000000007941 */ /* 0x000fea0003800000 */
.L_x_1428:
[----:B------:R-:W-:Y:S05]  /*3640*/  @!P5 BRA `(.L_x_1427) ;  /* 0x0000000000d0d947 */ /* 0x000fea0003800000 */
[----:B------:R-:W-:Y:S01]  /*3650*/  VIADD R11, R43, 0x3 ;  /* 0x000000032b0b7836 */ /* 0x000fe20000000000 */
[----:B------:R-:W-:Y:S01]  /*3660*/  HFMA2.MMA R24, -RZ, RZ, 0, 1.78813934326171875e-07 ;  /* 0x00000003ff187435 */ /* 0x000fe200000001ff */
[----:B------:R-:W-:-:S03]  /*3670*/  IMAD.MOV.U32 R14, RZ, RZ, RZ ;  /* 0x000000ffff0e7224 */ /* 0x000fc600078e00ff */
[----:B------:R-:W-:-:S07]  /*3680*/  SHF.R.S32.HI R25, RZ, 0x1f, R11 ;  /* 0x0000001fff197819 */ /* 0x000fce000001140b */
.L_x_1431:
        /* <DEDUP_REMOVED lines=48> */
.L_x_1427:
[----:B------:R-:W-:Y:S05]  /*3990*/  BSYNC B1 ;  /* 0x0000000000017941 */ /* 0x000fea0003800000 */
.L_x_1426:
        /* <DEDUP_REMOVED lines=26> */
.L_x_1432:
        /* <DEDUP_REMOVED lines=12> */
.L_x_1713:


//--------------------- .text._ZN7cutlass13device_kernelIN5flash19FlashAttnFwdCombineIN4cute5tupleIJNS3_1CILi16EEENS5_ILi64EEEEEELi7ELi256ELi1ELb0ELb0EffNS_4arch4Sm80EEEEEvNT_6ParamsE --------------------------
	.section	.text._ZN7cutlass13device_kernelIN5flash19FlashAttnFwdCombineIN4cute5tupleIJNS3_1CILi16EEENS5_ILi64EEEEEELi7ELi256ELi1ELb0ELb0EffNS_4arch4Sm80EEEEEvNT_6ParamsE,"ax",@progbits
	.align	128
.text._ZN7cutlass13device_kernelIN5flash19FlashAttnFwdCombineIN4cute5tupleIJNS3_1CILi16EEENS5_ILi64EEEEEELi7ELi256ELi1ELb0ELb0EffNS_4arch4Sm80EEEEEvNT_6ParamsE:
        .type           _ZN7cutlass13device_kernelIN5flash19FlashAttnFwdCombineIN4cute5tupleIJNS3_1CILi16EEENS5_ILi64EEEEEELi7ELi256ELi1ELb0ELb0EffNS_4arch4Sm80EEEEEvNT_6ParamsE,@function
        .size           _ZN7cutlass13device_kernelIN5flash19FlashAttnFwdCombineIN4cute5tupleIJNS3_1CILi16EEENS5_ILi64EEEEEELi7ELi256ELi1ELb0ELb0EffNS_4arch4Sm80EEEEEvNT_6ParamsE,(.L_x_1714 - _ZN7cutlass13device_kernelIN5flash19FlashAttnFwdCombineIN4cute5tupleIJNS3_1CILi16EEENS5_ILi64EEEEEELi7ELi256ELi1ELb0ELb0EffNS_4arch4Sm80EEEEEvNT_6ParamsE)
        .other          _ZN7cutlass13device_kernelIN5flash19FlashAttnFwdCombineIN4cute5tupleIJNS3_1CILi16EEENS5_ILi64EEEEEELi7ELi256ELi1ELb0ELb0EffNS_4arch4Sm80EEEEEvNT_6ParamsE,@"STO_CUDA_ENTRY STV_DEFAULT"
_ZN7cutlass13device_kernelIN5flash19FlashAttnFwdCombineIN4cute5tupleIJNS3_1CILi16EEENS5_ILi64EEEEEELi7ELi256ELi1ELb0ELb0EffNS_4arch4Sm80EEEEEvNT_6ParamsE:
        /* <DEDUP_REMOVED lines=58> */
.L_x_1433:
        /* <DEDUP_REMOVED lines=191> */
.L_x_1435:
[----:B------:R-:W-:Y:S05]  /*0f90*/  BSYNC B0 ;  /* 0x0000000000007941 */ /* 0x000fea0003800000 */
.L_x_1434:
        /* <DEDUP_REMOVED lines=211> */
.L_x_1437:
[----:B------:R-:W-:Y:S05]  /*1cd0*/  BSYNC B0 ;  /* 0x0000000000007941 */ /* 0x000fea0003800000 */
.L_x_1436:
        /* <DEDUP_REMOVED lines=34> */
.L_x_1442:
        /* <DEDUP_REMOVED lines=142> */
.L_x_1441:
[----:B------:R-:W-:Y:S05]  /*27e0*/  BSYNC B0 ;  /* 0x0000000000007941 */ /* 0x000fea0003800000 */
.L_x_1440:
[----:B------:R-:W-:Y:S05]  /*27f0*/  @!P5 BRA `(.L_x_1439) ;  /* 0x0000000000d0d947 */ /* 0x000fea0003800000 */
[----:B------:R-:W-:Y:S01]  /*2800*/  VIADD R8, R42, 0x3 ;  /* 0x000000032a087836 */ /* 0x000fe20000000000 */
[----:B-1----:R-:W-:Y:S01]  /*2810*/  HFMA2.MMA R20, -RZ, RZ, 0, 1.78813934326171875e-07 ;  /* 0x00000003ff147435 */ /* 0x002fe200000001ff */
[----:B------:R-:W-:-:S03]  /*2820*/  IMAD.MOV.U32 R10, RZ, RZ, RZ ;  /* 0x000000ffff0a7224 */ /* 0x000fc600078e00ff */
[----:B------:R-:W-:-:S07]  /*2830*/  SHF.R.S32.HI R11, RZ, 0x1f, R8 ;  /* 0x0000001fff0b7819 */ /* 0x000fce0000011408 */
.L_x_1443:
        /* <DEDUP_REMOVED lines=48> */
.L_x_1439:
[----:B------:R-:W-:Y:S05]  /*2b40*/  BSYNC B1 ;  /* 0x0000000000017941 */ /* 0x000fea0003800000 */
.L_x_1438:
        /* <DEDUP_REMOVED lines=26> */
.L_x_1444:
        /* <DEDUP_REMOVED lines=9> */
.L_x_1714:


//--------------------- .text._ZN7cutlass13device_kernelIN5flash19FlashAttnFwdCombineIN4cute5tupleIJNS3_1CILi16EEENS5_ILi64EEEEEELi6ELi256ELi1ELb0ELb0EffNS_4arch4Sm80EEEEEvNT_6ParamsE --------------------------
	.section	.text._ZN7cutlass13device_kernelIN5flash19FlashAttnFwdCombineIN4cute5tupleIJNS3_1CILi16EEENS5_ILi64EEEEEELi6ELi256ELi1ELb0ELb0EffNS_4arch4Sm80EEEEEvNT_6ParamsE,"ax",@progbits
	.align	128
.text._ZN7cutlass13device_kernelIN5flash19FlashAttnFwdCombineIN4cute5tupleIJNS3_1CILi16EEENS5_ILi64EEEEEELi6ELi256ELi1ELb0ELb0EffNS_4arch4Sm80EEEEEvNT_6ParamsE:
        .type           _ZN7cutlass13device_kernelIN5flash19FlashAttnFwdCombineIN4cute5tupleIJNS3_1CILi16EEENS5_ILi64EEEEEELi6ELi256ELi1ELb0ELb0EffNS_4arch4Sm80EEEEEvNT_6ParamsE,@function
        .size           _ZN7cutlass13device_kernelIN5flash19FlashAttnFwdCombineIN4cute5tupleIJNS3_1CILi16EEENS5_ILi64EEEEEELi6ELi256ELi1ELb0ELb0EffNS_4arch4Sm80EEEEEvNT_6ParamsE,(.L_x_1715 - _ZN7cutlass13device_kernelIN5flash19FlashAttnFwdCombineIN4cute5tupleIJNS3_1CILi16EEENS5_ILi64EEEEEELi6ELi256ELi1ELb0ELb0EffNS_4arch4Sm80EEEEEvNT_6ParamsE)
        .other          _ZN7cutlass13device_kernelIN5flash19FlashAttnFwdCombineIN4cute5tupleIJNS3_1CILi16EEENS5_ILi64EEEEEELi6ELi256ELi1ELb0ELb0EffNS_4arch4Sm80EEEEEvNT_6ParamsE,@"STO_CUDA_ENTRY STV_DEFAULT"
_ZN7cutlass13device_kernelIN5flash19FlashAttnFwdCombineIN4cute5tupleIJNS3_1CILi16EEENS5_ILi64EEEEEELi6ELi256ELi1ELb0ELb0EffNS_4arch4Sm80EEEEEvNT_6ParamsE:
        /* <DEDUP_REMOVED lines=58> */
.L_x_1445:
        /* <DEDUP_REMOVED lines=119> */
.L_x_1447:
[----:B------:R-:W-:Y:S05]  /*0b10*/  BSYNC B0 ;  /* 0x0000000000007941 */ /* 0x000fea0003800000 */
.L_x_1446:
        /* <DEDUP_REMOVED lines=174> */
.L_x_1449:
[----:B------:R-:W-:Y:S05]  /*1600*/  BSYNC B0 ;  /* 0x0000000000007941 */ /* 0x000fea0003800000 */
.L_x_1448:
        /* <DEDUP_REMOVED lines=29> */
.L_x_1454:
        /* <DEDUP_REMOVED lines=142> */
.L_x_1453:
[----:B------:R-:W-:Y:S05]  /*20c0*/  BSYNC B0 ;  /* 0x0000000000007941 */ /* 0x000fea0003800000 */
.L_x_1452:
[----:B------:R-:W-:Y:S05]  /*20d0*/  @!P5 BRA `(.L_x_1451) ;  /* 0x0000000000d0d947 */ /* 0x000fea0003800000 */
[----:B------:R-:W-:Y:S01]  /*20e0*/  VIADD R8, R42, 0x3 ;  /* 0x000000032a087836 */ /* 0x000fe20000000000 */
[----:B------:R-:W-:Y:S01]  /*20f0*/  HFMA2.MMA R20, -RZ, RZ, 0, 1.78813934326171875e-07 ;  /* 0x00000003ff147435 */ /* 0x000fe200000001ff */
[----:B------:R-:W-:-:S03]  /*2100*/  IMAD.MOV.U32 R10, RZ, RZ, RZ ;  /* 0x000000ffff0a7224 */ /* 0x000fc600078e00ff */
[----:B-1----:R-:W-:-:S07]  /*2110*/  SHF.R.S32.HI R11, RZ, 0x1f, R8 ;  /* 0x0000001fff0b7819 */ /* 0x002fce0000011408 */
.L_x_1455:
        /* <DEDUP_REMOVED lines=48> */
.L_x_1451:
[----:B------:R-:W-:Y:S05]  /*2420*/  BSYNC B1 ;  /* 0x0000000000017941 */ /* 0x000fea0003800000 */
.L_x_1450:
        /* <DEDUP_REMOVED lines=26> */
.L_x_1456:
        /* <DEDUP_REMOVED lines=11> */
.L_x_1715:


//--------------------- .text._ZN7cutlass13device_kernelIN5flash19FlashAttnFwdCombineIN4cute5tupleIJNS3_1CILi16EEENS5_ILi64EEEEEELi5ELi256ELi1ELb0ELb0EffNS_4arch4Sm80EEEEEvNT_6ParamsE --------------------------
	.section	.text._ZN7cutlass13device_kernelIN5flash19FlashAttnFwdCombineIN4cute5tupleIJNS3_1CILi16EEENS5_ILi64EEEEEELi5ELi256ELi1ELb0ELb0EffNS_4arch4Sm80EEEEEvNT_6ParamsE,"ax",@progbits
	.align	128
.text._ZN7cutlass13device_kernelIN5flash19FlashAttnFwdCombineIN4cute5tupleIJNS3_1CILi16EEENS5_ILi64EEEEEELi5ELi256ELi1ELb0ELb0EffNS_4arch4Sm80EEEEEvNT_6ParamsE:
        .type           _ZN7cutlass13device_kernelIN5flash19FlashAttnFwdCombineIN4cute5tupleIJNS3_1CILi16EEENS5_ILi64EEEEEELi5ELi256ELi1ELb0ELb0EffNS_4arch4Sm80EEEEEvNT_6ParamsE,@function
        .size           _ZN7cutlass13device_kernelIN5flash19FlashAttnFwdCombineIN4cute5tupleIJNS3_1CILi16EEENS5_ILi64EEEEEELi5ELi256ELi1ELb0ELb0EffNS_4arch4Sm80EEEEEvNT_6ParamsE,(.L_x_1716 - _ZN7cutlass13device_kernelIN5flash19FlashAttnFwdCombineIN4cute5tupleIJNS3_1CILi16EEENS5_ILi64EEEEEELi5ELi256ELi1ELb0ELb0EffNS_4arch4Sm80EEEEEvNT_6ParamsE)
        .other          _ZN7cutlass13device_kernelIN5flash19FlashAttnFwdCombineIN4cute5tupleIJNS3_1CILi16EEENS5_ILi64EEEEEELi5ELi256ELi1ELb0ELb0EffNS_4arch4Sm80EEEEEvNT_6ParamsE,@"STO_CUDA_ENTRY STV_DEFAULT"
_ZN7cutlass13device_kernelIN5flash19FlashAttnFwdCombineIN4cute5tupleIJNS3_1CILi16EEENS5_ILi64EEEEEELi5ELi256ELi1ELb0ELb0EffNS_4arch4Sm80EEEEEvNT_6ParamsE:
        /* <DEDUP_REMOVED lines=58> */
.L_x_1457:
        /* <DEDUP_REMOVED lines=83> */
.L_x_1459:
[----:B------:R-:W-:Y:S05]  /*08d0*/  BSYNC B0 ;  /* 0x0000000000007941 */ /* 0x000fea0003800000 */
.L_x_1458:
        /* <DEDUP_REMOVED lines=158> */
.L_x_1461:
[----:B------:R-:W-:Y:S05]  /*12c0*/  BSYNC B0 ;  /* 0x0000000000007941 */ /* 0x000fea0003800000 */
.L_x_1460:
        /* <DEDUP_REMOVED lines=27> */
.L_x_1466:
        /* <DEDUP_REMOVED lines=142> */
.L_x_1465:
[----:B------:R-:W-:Y:S05]  /*1d60*/  BSYNC B0 ;  /* 0x0000000000007941 */ /* 0x000fea0003800000 */
.L_x_1464:
[----:B------:R-:W-:Y:S05]  /*1d70*/  @!P5 BRA `(.L_x_1463) ;  /* 0x0000000000d0d947 */ /* 0x000fea0003800000 */
[----:B------:R-:W-:Y:S01]  /*1d80*/  VIADD R8, R42, 0x3 ;  /* 0x000000032a087836 */ /* 0x000fe20000000000 */
[----:B------:R-:W-:Y:S01]  /*1d90*/  HFMA2.MMA R20, -RZ, RZ, 0, 1.78813934326171875e-07 ;  /* 0x00000003ff147435 */ /* 0x000fe200000001ff */
[----:B------:R-:W-:-:S03]  /*1da0*/  IMAD.MOV.U32 R10, RZ, RZ, RZ ;  /* 0x000000ffff0a7224 */ /* 0x000fc600078e00ff */
[----:B-1----:R-:W-:-:S07]  /*1db0*/  SHF.R.S32.HI R11, RZ, 0x1f, R8 ;  /* 0x0000001fff0b7819 */ /* 0x002fce0000011408 */
.L_x_1467:
        /* <DEDUP_REMOVED lines=48> */
.L_x_1463:
[----:B------:R-:W-:Y:S05]  /*20c0*/  BSYNC B1 ;  /* 0x0000000000017941 */ /* 0x000fea0003800000 */
.L_x_1462:
        /* <DEDUP_REMOVED lines=26> */
.L_x_1468:
        /* <DEDUP_REMOVED lines=9> */
.L_x_1716:


//--------------------- .text._ZN7cutlass13device_kernelIN5flash19FlashAttnFwdCombineIN4cute5tupleIJNS3_1CILi16EEENS5_ILi64EEEEEELi4ELi256ELi1ELb0ELb0EffNS_4arch4Sm80EEEEEvNT_6ParamsE --------------------------
	.section	.text._ZN7cutlass13device_kernelIN5flash19FlashAttnFwdCombineIN4cute5tupleIJNS3_1CILi16EEENS5_ILi64EEEEEELi4ELi256ELi1ELb0ELb0EffNS_4arch4Sm80EEEEEvNT_6ParamsE,"ax",@progbits
	.align	128
.text._ZN7cutlass13device_kernelIN5flash19FlashAttnFwdCombineIN4cute5tupleIJNS3_1CILi16EEENS5_ILi64EEEEEELi4ELi256ELi1ELb0ELb0EffNS_4arch4Sm80EEEEEvNT_6ParamsE:
        .type           _ZN7cutlass13device_kernelIN5flash19FlashAttnFwdCombineIN4cute5tupleIJNS3_1CILi16EEENS5_ILi64EEEEEELi4ELi256ELi1ELb0ELb0EffNS_4arch4Sm80EEEEEvNT_6ParamsE,@function
        .size           _ZN7cutlass13device_kernelIN5flash19FlashAttnFwdCombineIN4cute5tupleIJNS3_1CILi16EEENS5_ILi64EEEEEELi4ELi256ELi1ELb0ELb0EffNS_4arch4Sm80EEEEEvNT_6ParamsE,(.L_x_1717 - _ZN7cutlass13device_kernelIN5flash19FlashAttnFwdCombineIN4cute5tupleIJNS3_1CILi16EEENS5_ILi64EEEEEELi4ELi256ELi1ELb0ELb0EffNS_4arch4Sm80EEEEEvNT_6ParamsE)
        .other          _ZN7cutlass13device_kernelIN5flash19FlashAttnFwdCombineIN4cute5tupleIJNS3_1CILi16EEENS5_ILi64EEEEEELi4ELi256ELi1ELb0ELb0EffNS_4arch4Sm80EEEEEvNT_6ParamsE,@"STO_CUDA_ENTRY STV_DEFAULT"
_ZN7cutlass13device_kernelIN5flash19FlashAttnFwdCombineIN4cute5tupleIJNS3_1CILi16EEENS5_ILi64EEEEEELi4ELi256ELi1ELb0ELb0EffNS_4arch4Sm80EEEEEvNT_6ParamsE:
        /* <DEDUP_REMOVED lines=58> */
.L_x_1469:
        /* <DEDUP_REMOVED lines=65> */
.L_x_1471:
[----:B------:R-:W-:Y:S05]  /*07b0*/  BSYNC B0 ;  /* 0x0000000000007941 */ /* 0x000fea0003800000 */
.L_x_1470:
        /* <DEDUP_REMOVED lines=149> */
.L_x_1473:
[----:B------:R-:W-:Y:S05]  /*1110*/  BSYNC B0 ;  /* 0x0000000000007941 */ /* 0x000fea0003800000 */
.L_x_1472:
        /* <DEDUP_REMOVED lines=26> */
.L_x_1478:
        /* <DEDUP_REMOVED lines=142> */
.L_x_1477:
[----:B------:R-:W-:Y:S05]  /*1ba0*/  BSYNC B0 ;  /* 0x0000000000007941 */ /* 0x000fea0003800000 */
.L_x_1476:
[----:B------:R-:W-:Y:S05]  /*1bb0*/  @!P5 BRA `(.L_x_1475) ;  /* 0x0000000000d0d947 */ /* 0x000fea0003800000 */
[----:B------:R-:W-:Y:S01]  /*1bc0*/  VIADD R8, R42, 0x3 ;  /* 0x000000032a087836 */ /* 0x000fe20000000000 */
[----:B------:R-:W-:Y:S01]  /*1bd0*/  HFMA2.MMA R20, -RZ, RZ, 0, 1.78813934326171875e-07 ;  /* 0x00000003ff147435 */ /* 0x000fe200000001ff */
[----:B-1----:R-:W-:-:S03]  /*1be0*/  IMAD.MOV.U32 R10, RZ, RZ, RZ ;  /* 0x000000ffff0a7224 */ /* 0x002fc600078e00ff */
[----:B------:R-:W-:-:S07]  /*1bf0*/  SHF.R.S32.HI R11, RZ, 0x1f, R8 ;  /* 0x0000001fff0b7819 */ /* 0x000fce0000011408 */
.L_x_1479:
        /* <DEDUP_REMOVED lines=48> */
.L_x_1475:
[----:B------:R-:W-:Y:S05]  /*1f00*/  BSYNC B1 ;  /* 0x0000000000017941 */ /* 0x000fea0003800000 */
.L_x_1474:
        /* <DEDUP_REMOVED lines=26> */
.L_x_1480:
        /* <DEDUP_REMOVED lines=13> */
.L_x_1717:


//--------------------- .text._ZN7cutlass13device_kernelIN5flash19FlashAttnFwdCombineIN4cute5tupleIJNS3_1CILi16EEENS5_ILi64EEEEEELi8ELi256ELi1ELb0ELb1EffNS_4arch4Sm80EEEEEvNT_6ParamsE --------------------------
	.section	.text._ZN7cutlass13device_kernelIN5flash19FlashAttnFwdCombineIN4cute5tupleIJNS3_1CILi16EEENS5_ILi64EEEEEELi8ELi256ELi1ELb0ELb1EffNS_4arch4Sm80EEEEEvNT_6ParamsE,"ax",@progbits
	.align	128
.text._ZN7cutlass13device_kernelIN5flash19FlashAttnFwdCombineIN4cute5tupleIJNS3_1CILi16EEENS5_ILi64EEEEEELi8ELi256ELi1ELb0ELb1EffNS_4arch4Sm80EEEEEvNT_6ParamsE:
        .type           _ZN7cutlass13device_kernelIN5flash19FlashAttnFwdCombineIN4cute5tupleIJNS3_1CILi16EEENS5_ILi64EEEEEELi8ELi256ELi1ELb0ELb1EffNS_4arch4Sm80EEEEEvNT_6ParamsE,@function
        .size           _ZN7cutlass13device_kernelIN5flash19FlashAttnFwdCombineIN4cute5tupleIJNS3_1CILi16EEENS5_ILi64EEEEEELi8ELi256ELi1ELb0ELb1EffNS_4arch4Sm80EEEEEvNT_6ParamsE,(.L_x_1718 - _ZN7cutlass13device_kernelIN5flash19FlashAttnFwdCombineIN4cute5tupleIJNS3_1CILi16EEENS5_ILi64EEEEEELi8ELi256ELi1ELb0ELb1EffNS_4arch4Sm80EEEEEvNT_6ParamsE)
        .other          _ZN7cutlass13device_kernelIN5flash19FlashAttnFwdCombineIN4cute5tupleIJNS3_1CILi16EEENS5_ILi64EEEEEELi8ELi256ELi1ELb0ELb1EffNS_4arch4Sm80EEEEEvNT_6ParamsE,@"STO_CUDA_ENTRY STV_DEFAULT"
_ZN7cutlass13device_kernelIN5flash19FlashAttnFwdCombineIN4cute5tupleIJNS3_1CILi16EEENS5_ILi64EEEEEELi8ELi256ELi1ELb0ELb1EffNS_4arch4Sm80EEEEEvNT_6ParamsE:
        /* <DEDUP_REMOVED lines=57> */
.L_x_1481:
        /* <DEDUP_REMOVED lines=25> */
.L_x_1482:
        /* <DEDUP_REMOVED lines=101> */
.L_x_1484:
        /* <DEDUP_REMOVED lines=13> */
[----:B------:R-:W-:Y:S05]  /*0c40*/  CALL.REL.NOINC `($__internal_49_$__cuda_sm20_div_u64) ;  /* 0x0000003400dc7944 */ /* 0x000fea0003c00000 */
[----:B------:R-:W-:Y:S05]  /*0c50*/  BRA `(.L_x_1486) ;  /* 0x0000000000487947 */ /* 0x000fea0003800000 */
.L_x_1485:
        /* <DEDUP_REMOVED lines=18> */
.L_x_1486:
[----:B------:R-:W-:Y:S02]  /*0d80*/  IADD3 R11, R11, -0x1, RZ ;  /* 0xffffffff0b0b7810 */ /* 0x000fe40007ffe0ff */
[----:B------:R-:W-:-:S07]  /*0d90*/  MOV R13, R3 ;  /* 0x00000003000d7202 */ /* 0x000fce0000000f00 */
.L_x_1483:
        /* <DEDUP_REMOVED lines=328> */
.L_x_1488:
[----:B------:R-:W-:Y:S05]  /*2220*/  BSYNC B0 ;  /* 0x0000000000007941 */ /* 0x000fea0003800000 */
.L_x_1487:
        /* <DEDUP_REMOVED lines=277> */
.L_x_1490:
[----:B------:R-:W-:Y:S05]  /*3380*/  BSYNC B0 ;  /* 0x0000000000007941 */ /* 0x000fea0003800000 */
.L_x_1489:
        /* <DEDUP_REMOVED lines=41> */
.L_x_1495:
        /* <DEDUP_REMOVED lines=142> */
.L_x_1494:
[----:B------:R-:W-:Y:S05]  /*3f00*/  BSYNC B0 ;  /* 0x0000000000007941 */ /* 0x000fea0003800000 */
.L_x_1493:
[----:B------:R-:W-:Y:S05]  /*3f10*/  @!P5 BRA `(.L_x_1492) ;  /* 0x0000000000d0d947 */ /* 0x000fea0003800000 */
[----:B------:R-:W-:Y:S01]  /*3f20*/  VIADD R11, R41, 0x3 ;  /* 0x00000003290b7836 */ /* 0x000fe20000000000 */
[----:B------:R-:W-:Y:S01]  /*3f30*/  HFMA2.MMA R24, -RZ, RZ, 0, 1.78813934326171875e-07 ;  /* 0x00000003ff187435 */ /* 0x000fe200000001ff */
[----:B------:R-:W-:-:S03]  /*3f40*/  IMAD.MOV.U32 R14, RZ, RZ, RZ ;  /* 0x000000ffff0e7224 */ /* 0x000fc600078e00ff */
[----:B------:R-:W-:-:S07]  /*3f50*/  SHF.R.S32.HI R25, RZ, 0x1f, R11 ;  /* 0x0000001fff197819 */ /* 0x000fce000001140b */
.L_x_1496:
        /* <DEDUP_REMOVED lines=48> */
.L_x_1492:
[----:B------:R-:W-:Y:S05]  /*4260*/  BSYNC B1 ;  /* 0x0000000000017941 */ /* 0x000fea0003800000 */
.L_x_1491:
        /* <DEDUP_REMOVED lines=21> */
        .weak           $__internal_49_$__cuda_sm20_div_u64
        .type           $__internal_49_$__cuda_sm20_div_u64,@function
        .size           $__internal_49_$__cuda_sm20_div_u64,(.L_x_1718 - $__internal_49_$__cuda_sm20_div_u64)
$__internal_49_$__cuda_sm20_div_u64:
        /* <DEDUP_REMOVED lines=60> */
[----:B------:R-:W-:Y:S06]  /*4780*/  RET.REL.NODEC R6 `(_ZN7cutlass13device_kernelIN5flash19FlashAttnFwdCombineIN4cute5tupleIJNS3_1CILi16EEENS5_ILi64EEEEEELi8ELi256ELi1ELb0ELb1EffNS_4arch4Sm80EEEEEvNT_6ParamsE) ;  /* 0xffffffb8061c7950 */ /* 0x000fec0003c3ffff */
.L_x_1497:
        /* <DEDUP_REMOVED lines=15> */
.L_x_1718:


//--------------------- .text._ZN7cutlass13device_kernelIN5flash19FlashAttnFwdCombineIN4cute5tupleIJNS3_1CILi16EEENS5_ILi64EEEEEELi7ELi256ELi1ELb0ELb1EffNS_4arch4Sm80EEEEEvNT_6ParamsE --------------------------
	.section	.text._ZN7cutlass13device_kernelIN5flash19FlashAttnFwdCombineIN4cute5tupleIJNS3_1CILi16EEENS5_ILi64EEEEEELi7ELi256ELi1ELb0ELb1EffNS_4arch4Sm80EEEEEvNT_6ParamsE,"ax",@progbits
	.align	128
.text._ZN7cutlass13device_kernelIN5flash19FlashAttnFwdCombineIN4cute5tupleIJNS3_1CILi16EEENS5_ILi64EEEEEELi7ELi256ELi1ELb0ELb1EffNS_4arch4Sm80EEEEEvNT_6ParamsE:
        .type           _ZN7cutlass13device_kernelIN5flash19FlashAttnFwdCombineIN4cute5tupleIJNS3_1CILi16EEENS5_ILi64EEEEEELi7ELi256ELi1ELb0ELb1EffNS_4arch4Sm80EEEEEvNT_6ParamsE,@function
        .size           _ZN7cutlass13device_kernelIN5flash19FlashAttnFwdCombineIN4cute5tupleIJNS3_1CILi16EEENS5_ILi64EEEEEELi7ELi256ELi1ELb0ELb1EffNS_4arch4Sm80EEEEEvNT_6ParamsE,(.L_x_1720 - _ZN7cutlass13device_kernelIN5flash19FlashAttnFwdCombineIN4cute5tupleIJNS3_1CILi16EEENS5_ILi64EEEEEELi7ELi256ELi1ELb0ELb1EffNS_4arch4Sm80EEEEEvNT_6ParamsE)
        .other          _ZN7cutlass13device_kernelIN5flash19FlashAttnFwdCombineIN4cute5tupleIJNS3_1CILi16EEENS5_ILi64EEEEEELi7ELi256ELi1ELb0ELb1EffNS_4arch4Sm80EEEEEvNT_6ParamsE,@"STO_CUDA_ENTRY STV_DEFAULT"
_ZN7cutlass13device_kernelIN5flash19FlashAttnFwdCombineIN4cute5tupleIJNS3_1CILi16EEENS5_ILi64EEEEEELi7ELi256ELi1ELb0ELb1EffNS_4arch4Sm80EEEEEvNT_6ParamsE:
        /* <DEDUP_REMOVED lines=57> */
.L_x_1498:
        /* <DEDUP_REMOVED lines=25> */
.L_x_1499:
        /* <DEDUP_REMOVED lines=101> */
.L_x_1501:
        /* <DEDUP_REMOVED lines=13> */
[----:B------:R-:W-:Y:S05]  /*0c40*/  CALL.REL.NOINC `($__internal_50_$__cuda_sm20_div_u64) ;  /* 0x0000002800447944 */ /* 0x000fea0003c00000 */
[----:B------:R-:W-:Y:S05]  /*0c50*/  BRA `(.L_x_1503) ;  /* 0x0000000000487947 */ /* 0x000fea0003800000 */
.L_x_1502:
        /* <DEDUP_REMOVED lines=18> */
.L_x_1503:
[----:B------:R-:W-:Y:S02]  /*0d80*/  IADD3 R11, R11, -0x1, RZ ;  /* 0xffffffff0b0b7810 */ /* 0x000fe40007ffe0ff */
[----:B------:R-:W-:-:S07]  /*0d90*/  MOV R13, R3 ;  /* 0x00000003000d7202 */ /* 0x000fce0000000f00 */
.L_x_1500:
        /* <DEDUP_REMOVED lines=180> */
.L_x_1505:
[----:B------:R-:W-:Y:S05]  /*18e0*/  BSYNC B0 ;  /* 0x0000000000007941 */ /* 0x000fea0003800000 */
.L_x_1504:
        /* <DEDUP_REMOVED lines=203> */
.L_x_1507:
[----:B------:R-:W-:Y:S05]  /*25a0*/  BSYNC B0 ;  /* 0x0000000000007941 */ /* 0x000fea0003800000 */
.L_x_1506:
        /* <DEDUP_REMOVED lines=33> */
.L_x_1512:
        /* <DEDUP_REMOVED lines=142> */
.L_x_1511:
[----:B------:R-:W-:Y:S05]  /*30a0*/  BSYNC B0 ;  /* 0x0000000000007941 */ /* 0x000fea0003800000 */
.L_x_1510:
[----:B------:R-:W-:Y:S05]  /*30b0*/  @!P5 BRA `(.L_x_1509) ;  /* 0x0000000000d0d947 */ /* 0x000fea0003800000 */
[----:B------:R-:W-:Y:S01]  /*30c0*/  VIADD R11, R41, 0x3 ;  /* 0x00000003290b7836 */ /* 0x000fe20000000000 */
[----:B------:R-:W-:Y:S01]  /*30d0*/  HFMA2.MMA R24, -RZ, RZ, 0, 1.78813934326171875e-07 ;  /* 0x00000003ff187435 */ /* 0x000fe200000001ff */
[----:B------:R-:W-:-:S03]  /*30e0*/  IMAD.MOV.U32 R14, RZ, RZ, RZ ;  /* 0x000000ffff0e7224 */ /* 0x000fc600078e00ff */
[----:B------:R-:W-:-:S07]  /*30f0*/  SHF.R.S32.HI R25, RZ, 0x1f, R11 ;  /* 0x0000001fff197819 */ /* 0x000fce000001140b */
.L_x_1513:
        /* <DEDUP_REMOVED lines=48> */
.L_x_1509:
[----:B------:R-:W-:Y:S05]  /*3400*/  BSYNC B1 ;  /* 0x0000000000017941 */ /* 0x000fea0003800000 */
.L_x_1508:
        /* <DEDUP_REMOVED lines=21> */
        .weak           $__internal_50_$__cuda_sm20_div_u64
        .type           $__internal_50_$__cuda_sm20_div_u64,@function
        .size           $__internal_50_$__cuda_sm20_div_u64,(.L_x_1720 - $__internal_50_$__cuda_sm20_div_u64)
$__internal_50_$__cuda_sm20_div_u64:
        /* <DEDUP_REMOVED lines=60> */
[----:B------:R-:W-:Y:S06]  /*3920*/  RET.REL.NODEC R6 `(_ZN7cutlass13device_kernelIN5flash19FlashAttnFwdCombineIN4cute5tupleIJNS3_1CILi16EEENS5_ILi64EEEEEELi7ELi256ELi1ELb0ELb1EffNS_4arch4Sm80EEEEEvNT_6ParamsE) ;  /* 0xffffffc406b47950 */ /* 0x000fec0003c3ffff */
.L_x_1514:
        /* <DEDUP_REMOVED lines=13> */
.L_x_1720:


//--------------------- .text._ZN7cutlass13device_kernelIN5flash19FlashAttnFwdCombineIN4cute5tupleIJNS3_1CILi16EEENS5_ILi64EEEEEELi6ELi256ELi1ELb0ELb1EffNS_4arch4Sm80EEEEEvNT_6ParamsE --------------------------
	.section	.text._ZN7cutlass13device_kernelIN5flash19FlashAttnFwdCombineIN4cute5tupleIJNS3_1CILi16EEENS5_ILi64EEEEEELi6ELi256ELi1ELb0ELb1EffNS_4arch4Sm80EEEEEvNT_6ParamsE,"ax",@progbits
	.align	128
.text._ZN7cutlass13device_kernelIN5flash19FlashAttnFwdCombineIN4cute5tupleIJNS3_1CILi16EEENS5_ILi64EEEEEELi6ELi256ELi1ELb0ELb1EffNS_4arch4Sm80EEEEEvNT_6ParamsE:
        .type           _ZN7cutlass13device_kernelIN5flash19FlashAttnFwdCombineIN4cute5tupleIJNS3_1CILi16EEENS5_ILi64EEEEEELi6ELi256ELi1ELb0ELb1EffNS_4arch4Sm80EEEEEvNT_6ParamsE,@function
        .size           _ZN7cutlass13device_kernelIN5flash19FlashAttnFwdCombineIN4cute5tupleIJNS3_1CILi16EEENS5_ILi64EEEEEELi6ELi256ELi1ELb0ELb1EffNS_4arch4Sm80EEEEEvNT_6ParamsE,(.L_x_1722 - _ZN7cutlass13device_kernelIN5flash19FlashAttnFwdCombineIN4cute5tupleIJNS3_1CILi16EEENS5_ILi64EEEEEELi6ELi256ELi1ELb0ELb1EffNS_4arch4Sm80EEEEEvNT_6ParamsE)
        .other          _ZN7cutlass13device_kernelIN5flash19FlashAttnFwdCombineIN4cute5tupleIJNS3_1CILi16EEENS5_ILi64EEEEEELi6ELi256ELi1ELb0ELb1EffNS_4arch4Sm80EEEEEvNT_6ParamsE,@"STO_CUDA_ENTRY STV_DEFAULT"
_ZN7cutlass13device_kernelIN5flash19FlashAttnFwdCombineIN4cute5tupleIJNS3_1CILi16EEENS5_ILi64EEEEEELi6ELi256ELi1ELb0ELb1EffNS_4arch4Sm80EEEEEvNT_6ParamsE:
        /* <DEDUP_REMOVED lines=57> */
.L_x_1515:
        /* <DEDUP_REMOVED lines=25> */
.L_x_1516:
        /* <DEDUP_REMOVED lines=101> */
.L_x_1518:
        /* <DEDUP_REMOVED lines=14> */
[----:B------:R-:W-:Y:S05]  /*0c50*/  CALL.REL.NOINC `($__internal_51_$__cuda_sm20_div_u64) ;  /* 0x00000020008c7944 */ /* 0x000fea0003c00000 */
[----:B------:R-:W-:Y:S05]  /*0c60*/  BRA `(.L_x_1520) ;  /* 0x00000000004c7947 */ /* 0x000fea0003800000 */
.L_x_1519:
        /* <DEDUP_REMOVED lines=19> */
.L_x_1520:
[----:B------:R-:W-:Y:S02]  /*0da0*/  IADD3 R8, R8, -0x1, RZ ;  /* 0xffffffff08087810 */ /* 0x000fe40007ffe0ff */
[----:B------:R-:W-:-:S03]  /*0db0*/  MOV R20, R0 ;  /* 0x0000000000147202 */ /* 0x000fc60000000f00 */
.L_x_1517:
        /* <DEDUP_REMOVED lines=106> */
.L_x_1522:
[----:B------:R-:W-:Y:S05]  /*1460*/  BSYNC B0 ;  /* 0x0000000000007941 */ /* 0x000fea0003800000 */
.L_x_1521:
        /* <DEDUP_REMOVED lines=169> */
.L_x_1524:
[----:B------:R-:W-:Y:S05]  /*1f00*/  BSYNC B0 ;  /* 0x0000000000007941 */ /* 0x000fea0003800000 */
.L_x_1523:
        /* <DEDUP_REMOVED lines=30> */
.L_x_1529:
        /* <DEDUP_REMOVED lines=142> */
.L_x_1528:
[----:B------:R-:W-:Y:S05]  /*29d0*/  BSYNC B0 ;  /* 0x0000000000007941 */ /* 0x000fea0003800000 */
.L_x_1527:
[----:B------:R-:W-:Y:S05]  /*29e0*/  @!P5 BRA `(.L_x_1526) ;  /* 0x0000000000d0d947 */ /* 0x000fea0003800000 */
[----:B------:R-:W-:Y:S01]  /*29f0*/  VIADD R8, R40, 0x3 ;  /* 0x0000000328087836 */ /* 0x000fe20000000000 */
[----:B------:R-:W-:Y:S01]  /*2a00*/  HFMA2.MMA R20, -RZ, RZ, 0, 1.78813934326171875e-07 ;  /* 0x00000003ff147435 */ /* 0x000fe200000001ff */
[----:B------:R-:W-:-:S03]  /*2a10*/  IMAD.MOV.U32 R10, RZ, RZ, RZ ;  /* 0x000000ffff0a7224 */ /* 0x000fc600078e00ff */
[----:B------:R-:W-:-:S07]  /*2a20*/  SHF.R.S32.HI R11, RZ, 0x1f, R8 ;  /* 0x0000001fff0b7819 */ /* 0x000fce0000011408 */
.L_x_1530:
        /* <DEDUP_REMOVED lines=48> */
.L_x_1526:
[----:B------:R-:W-:Y:S05]  /*2d30*/  BSYNC B1 ;  /* 0x0000000000017941 */ /* 0x000fea0003800000 */
.L_x_1525:
        /* <DEDUP_REMOVED lines=21> */
        .weak           $__internal_51_$__cuda_sm20_div_u64
        .type           $__internal_51_$__cuda_sm20_div_u64,@function
        .size           $__internal_51_$__cuda_sm20_div_u64,(.L_x_1722 - $__internal_51_$__cuda_sm20_div_u64)
$__internal_51_$__cuda_sm20_div_u64:
        /* <DEDUP_REMOVED lines=61> */
[----:B------:R-:W-:Y:S06]  /*3260*/  RET.REL.NODEC R2 `(_ZN7cutlass13device_kernelIN5flash19FlashAttnFwdCombineIN4cute5tupleIJNS3_1CILi16EEENS5_ILi64EEEEEELi6ELi256ELi1ELb0ELb1EffNS_4arch4Sm80EEEEEvNT_6ParamsE) ;  /* 0xffffffcc02647950 */ /* 0x000fec0003c3ffff */
.L_x_1531:
        /* <DEDUP_REMOVED lines=9> */
.L_x_1722:


//--------------------- .text._ZN7cutlass13device_kernelIN5flash19FlashAttnFwdCombineIN4cute5tupleIJNS3_1CILi16EEENS5_ILi64EEEEEELi5ELi256ELi1ELb0ELb1EffNS_4arch4Sm80EEEEEvNT_6ParamsE --------------------------
	.section	.text._ZN7cutlass13device_kernelIN5flash19FlashAttnFwdCombineIN4cute5tupleIJNS3_1CILi16EEENS5_ILi64EEEEEELi5ELi256ELi1ELb0ELb1EffNS_4arch4Sm80EEEEEvNT_6ParamsE,"ax",@progbits
	.align	128
.text._ZN7cutlass13device_kernelIN5flash19FlashAttnFwdCombineIN4cute5tupleIJNS3_1CILi16EEENS5_ILi64EEEEEELi5ELi256ELi1ELb0ELb1EffNS_4arch4Sm80EEEEEvNT_6ParamsE:
        .type           _ZN7cutlass13device_kernelIN5flash19FlashAttnFwdCombineIN4cute5tupleIJNS3_1CILi16EEENS5_ILi64EEEEEELi5ELi256ELi1ELb0ELb1EffNS_4arch4Sm80EEEEEvNT_6ParamsE,@function
        .size           _ZN7cutlass13device_kernelIN5flash19FlashAttnFwdCombineIN4cute5tupleIJNS3_1CILi16EEENS5_ILi64EEEEEELi5ELi256ELi1ELb0ELb1EffNS_4arch4Sm80EEEEEvNT_6ParamsE,(.L_x_1724 - _ZN7cutlass13device_kernelIN5flash19FlashAttnFwdCombineIN4cute5tupleIJNS3_1CILi16EEENS5_ILi64EEEEEELi5ELi256ELi1ELb0ELb1EffNS_4arch4Sm80EEEEEvNT_6ParamsE)
        .other          _ZN7cutlass13device_kernelIN5flash19FlashAttnFwdCombineIN4cute5tupleIJNS3_1CILi16EEENS5_ILi64EEEEEELi5ELi256ELi1ELb0ELb1EffNS_4arch4Sm80EEEEEvNT_6ParamsE,@"STO_CUDA_ENTRY STV_DEFAULT"
_ZN7cutlass13device_kernelIN5flash19FlashAttnFwdCombineIN4cute5tupleIJNS3_1CILi16EEENS5_ILi64EEEEEELi5ELi256ELi1ELb0ELb1EffNS_4arch4Sm80EEEEEvNT_6ParamsE:
        /* <DEDUP_REMOVED lines=57> */
.L_x_1532:
        /* <DEDUP_REMOVED lines=25> */
.L_x_1533:
        /* <DEDUP_REMOVED lines=101> */
.L_x_1535:
        /* <DEDUP_REMOVED lines=14> */
[----:B------:R-:W-:Y:S05]  /*0c50*/  CALL.REL.NOINC `($__internal_52_$__cuda_sm20_div_u64) ;  /* 0x0000001c00ac7944 */ /* 0x000fea0003c00000 */
[----:B------:R-:W-:Y:S05]  /*0c60*/  BRA `(.L_x_1537) ;  /* 0x00000000004c7947 */ /* 0x000fea0003800000 */
.L_x_1536:
        /* <DEDUP_REMOVED lines=19> */
.L_x_1537:
[----:B------:R-:W-:Y:S02]  /*0da0*/  IADD3 R8, R8, -0x1, RZ ;  /* 0xffffffff08087810 */ /* 0x000fe40007ffe0ff */
[----:B------:R-:W-:-:S03]  /*0db0*/  MOV R20, R0 ;  /* 0x0000000000147202 */ /* 0x000fc60000000f00 */
.L_x_1534:
        /* <DEDUP_REMOVED lines=70> */
.L_x_1539:
[----:B------:R-:W-:Y:S05]  /*1220*/  BSYNC B0 ;  /* 0x0000000000007941 */ /* 0x000fea0003800000 */
.L_x_1538:
        /* <DEDUP_REMOVED lines=152> */
.L_x_1541:
[----:B------:R-:W-:Y:S05]  /*1bb0*/  BSYNC B0 ;  /* 0x0000000000007941 */ /* 0x000fea0003800000 */
.L_x_1540:
        /* <DEDUP_REMOVED lines=27> */
.L_x_1546:
        /* <DEDUP_REMOVED lines=142> */
.L_x_1545:
[----:B------:R-:W-:Y:S05]  /*2650*/  BSYNC B0 ;  /* 0x0000000000007941 */ /* 0x000fea0003800000 */
.L_x_1544:
[----:B------:R-:W-:Y:S05]  /*2660*/  @!P5 BRA `(.L_x_1543) ;  /* 0x0000000000d0d947 */ /* 0x000fea0003800000 */
[----:B------:R-:W-:Y:S01]  /*2670*/  VIADD R8, R40, 0x3 ;  /* 0x0000000328087836 */ /* 0x000fe20000000000 */
[----:B------:R-:W-:Y:S01]  /*2680*/  HFMA2.MMA R20, -RZ, RZ, 0, 1.78813934326171875e-07 ;  /* 0x00000003ff147435 */ /* 0x000fe200000001ff */
[----:B------:R-:W-:-:S03]  /*2690*/  IMAD.MOV.U32 R10, RZ, RZ, RZ ;  /* 0x000000ffff0a7224 */ /* 0x000fc600078e00ff */
[----:B------:R-:W-:-:S07]  /*26a0*/  SHF.R.S32.HI R11, RZ, 0x1f, R8 ;  /* 0x0000001fff0b7819 */ /* 0x000fce0000011408 */
.L_x_1547:
        /* <DEDUP_REMOVED lines=48> */
.L_x_1543:
[----:B------:R-:W-:Y:S05]  /*29b0*/  BSYNC B1 ;  /* 0x0000000000017941 */ /* 0x000fea0003800000 */
.L_x_1542:
        /* <DEDUP_REMOVED lines=21> */
        .weak           $__internal_52_$__cuda_sm20_div_u64
        .type           $__internal_52_$__cuda_sm20_div_u64,@function
        .size           $__internal_52_$__cuda_sm20_div_u64,(.L_x_1724 - $__internal_52_$__cuda_sm20_div_u64)
$__internal_52_$__cuda_sm20_div_u64:
        /* <DEDUP_REMOVED lines=61> */
[----:B------:R-:W-:Y:S06]  /*2ee0*/  RET.REL.NODEC R2 `(_ZN7cutlass13device_kernelIN5flash19FlashAttnFwdCombineIN4cute5tupleIJNS3_1CILi16EEENS5_ILi64EEEEEELi5ELi256ELi1ELb0ELb1EffNS_4arch4Sm80EEEEEvNT_6ParamsE) ;  /* 0xffffffd002447950 */ /* 0x000fec0003c3ffff */
.L_x_1548:
        /* <DEDUP_REMOVED lines=9> */
.L_x_1724:


//--------------------- .text._ZN7cutlass13device_kernelIN5flash19FlashAttnFwdCombineIN4cute5tupleIJNS3_1CILi16EEENS5_ILi64EEEEEELi4ELi256ELi1ELb0ELb1EffNS_4arch4Sm80EEEEEvNT_6ParamsE --------------------------
	.section	.text._ZN7cutlass13device_kernelIN5flash19FlashAttnFwdCombineIN4cute5tupleIJNS3_1CILi16EEENS5_ILi64EEEEEELi4ELi256ELi1ELb0ELb1EffNS_4arch4Sm80EEEEEvNT_6ParamsE,"ax",@progbits
	.align	128
.text._ZN7cutlass13device_kernelIN5flash19FlashAttnFwdCombineIN4cute5tupleIJNS3_1CILi16EEENS5_ILi64EEEEEELi4ELi256ELi1ELb0ELb1EffNS_4arch4Sm80EEEEEvNT_6ParamsE:
        .type           _ZN7cutlass13device_kernelIN5flash19FlashAttnFwdCombineIN4cute5tupleIJNS3_1CILi16EEENS5_ILi64EEEEEELi4ELi256ELi1ELb0ELb1EffNS_4arch4Sm80EEEEEvNT_6ParamsE,@function
        .size           _ZN7cutlass13device_kernelIN5flash19FlashAttnFwdCombineIN4cute5tupleIJNS3_1CILi16EEENS5_ILi64EEEEEELi4ELi256ELi1ELb0ELb1EffNS_4arch4Sm80EEEEEvNT_6ParamsE,(.L_x_1726 - _ZN7cutlass13device_kernelIN5flash19FlashAttnFwdCombineIN4cute5tupleIJNS3_1CILi16EEENS5_ILi64EEEEEELi4ELi256ELi1ELb0ELb1EffNS_4arch4Sm80EEEEEvNT_6ParamsE)
        .other          _ZN7cutlass13device_kernelIN5flash19FlashAttnFwdCombineIN4cute5tupleIJNS3_1CILi16EEENS5_ILi64EEEEEELi4ELi256ELi1ELb0ELb1EffNS_4arch4Sm80EEEEEvNT_6ParamsE,@"STO_CUDA_ENTRY STV_DEFAULT"
_ZN7cutlass13device_kernelIN5flash19FlashAttnFwdCombineIN4cute5tupleIJNS3_1CILi16EEENS5_ILi64EEEEEELi4ELi256ELi1ELb0ELb1EffNS_4arch4Sm80EEEEEvNT_6ParamsE:
        /* <DEDUP_REMOVED lines=57> */
.L_x_1549:
        /* <DEDUP_REMOVED lines=25> */
.L_x_1550:
        /* <DEDUP_REMOVED lines=101> */
.L_x_1552:
        /* <DEDUP_REMOVED lines=14> */
[----:B------:R-:W-:Y:S05]  /*0c50*/  CALL.REL.NOINC `($__internal_53_$__cuda_sm20_div_u64) ;  /* 0x0000001c003c7944 */ /* 0x000fea0003c00000 */
[----:B------:R-:W-:Y:S05]  /*0c60*/  BRA `(.L_x_1554) ;  /* 0x00000000004c7947 */ /* 0x000fea0003800000 */
.L_x_1553:
        /* <DEDUP_REMOVED lines=19> */
.L_x_1554:
[----:B------:R-:W-:Y:S02]  /*0da0*/  IADD3 R8, R8, -0x1, RZ ;  /* 0xffffffff08087810 */ /* 0x000fe40007ffe0ff */
[----:B------:R-:W-:-:S07]  /*0db0*/  MOV R20, R0 ;  /* 0x0000000000147202 */ /* 0x000fce0000000f00 */
.L_x_1551:
        /* <DEDUP_REMOVED lines=52> */
.L_x_1556:
[----:B------:R-:W-:Y:S05]  /*1100*/  BSYNC B0 ;  /* 0x0000000000007941 */ /* 0x000fea0003800000 */
.L_x_1555:
        /* <DEDUP_REMOVED lines=143> */
.L_x_1558:
[----:B------:R-:W-:Y:S05]  /*1a00*/  BSYNC B0 ;  /* 0x0000000000007941 */ /* 0x000fea0003800000 */
.L_x_1557:
        /* <DEDUP_REMOVED lines=26> */
.L_x_1563:
        /* <DEDUP_REMOVED lines=142> */
.L_x_1562:
[----:B------:R-:W-:Y:S05]  /*2490*/  BSYNC B0 ;  /* 0x0000000000007941 */ /* 0x000fea0003800000 */
.L_x_1561:
[----:B------:R-:W-:Y:S05]  /*24a0*/  @!P5 BRA `(.L_x_1560) ;  /* 0x0000000000d0d947 */ /* 0x000fea0003800000 */
[----:B------:R-:W-:Y:S01]  /*24b0*/  VIADD R8, R40, 0x3 ;  /* 0x0000000328087836 */ /* 0x000fe20000000000 */
[----:B------:R-:W-:Y:S01]  /*24c0*/  HFMA2.MMA R20, -RZ, RZ, 0, 1.78813934326171875e-07 ;  /* 0x00000003ff147435 */ /* 0x000fe200000001ff */
[----:B------:R-:W-:-:S03]  /*24d0*/  IMAD.MOV.U32 R10, RZ, RZ, RZ ;  /* 0x000000ffff0a7224 */ /* 0x000fc600078e00ff */
[----:B------:R-:W-:-:S07]  /*24e0*/  SHF.R.S32.HI R11, RZ, 0x1f, R8 ;  /* 0x0000001fff0b7819 */ /* 0x000fce0000011408 */
.L_x_1564:
        /* <DEDUP_REMOVED lines=48> */
.L_x_1560:
[----:B------:R-:W-:Y:S05]  /*27f0*/  BSYNC B1 ;  /* 0x0000000000017941 */ /* 0x000fea0003800000 */
.L_x_1559:
        /* <DEDUP_REMOVED lines=21> */
        .weak           $__internal_53_$__cuda_sm20_div_u64
        .type           $__internal_53_$__cuda_sm20_div_u64,@function
        .size           $__internal_53_$__cuda_sm20_div_u64,(.L_x_1726 - $__internal_53_$__cuda_sm20_div_u64)
$__internal_53_$__cuda_sm20_div_u64:
        /* <DEDUP_REMOVED lines=61> */
[----:B------:R-:W-:Y:S06]  /*2d20*/  RET.REL.NODEC R2 `(_ZN7cutlass13device_kernelIN5flash19FlashAttnFwdCombineIN4cute5tupleIJNS3_1CILi16EEENS5_ILi64EEEEEELi4ELi256ELi1ELb0ELb1EffNS_4arch4Sm80EEEEEvNT_6ParamsE) ;  /* 0xffffffd002b47950 */ /* 0x000fec0003c3ffff */
.L_x_1565:
        /* <DEDUP_REMOVED lines=13> */
.L_x_1726:


//--------------------- .nv.global.init           --------------------------
	.section	.nv.global.init,"aw",@progbits
.nv.global.init:
	.type		$str$16,@object
	.size		$str$16,(__unnamed_1 - $str$16)
$str$16:
        /*0000*/ 	.byte	0x64, 0x69, 0x76, 0x69, 0x73, 0x6f, 0x72, 0x5f, 0x20, 0x3e, 0x3d, 0x20, 0x30, 0x00
	.type		__unnamed_1,@object
	.size		__unnamed_1,($str$17 - __unnamed_1)
__unnamed_1:
        /*000e*/ 	.byte	0x63, 0x75, 0x74, 0x6c, 0x61, 0x73, 0x73, 0x3a, 0x3a, 0x46, 0x61, 0x73, 0x74, 0x44, 0x69, 0x76
        /*001e*/ 	.byte	0x6d, 0x6f, 0x64, 0x3a, 0x3a, 0x46, 0x61, 0x73, 0x74, 0x44, 0x69, 0x76, 0x6d, 0x6f, 0x64, 0x28
        /*002e*/ 	.byte	0x69, 0x6e, 0x74, 0x29, 0x00
	.type		$str$17,@object
	.size		$str$17,(.L_13 - $str$17)
$str$17:
        /*0033*/ 	.byte	0x2f, 0x74, 0x6d, 0x70, 0x2f, 0x6f, 0x73, 0x73, 0x5f, 0x6b, 0x65, 0x72, 0x6e, 0x65, 0x6c, 0x73
        /*0043*/ 	.byte	0x5f, 0x73, 0x72, 0x63, 0x2f, 0x66, 0x6c, 0x61, 0x73, 0x68, 0x5f, 0x61, 0x74, 0x74, 0x65, 0x6e
        /*0053*/ 	.byte	0x74, 0x69, 0x6f, 0x6e, 0x2f, 0x63, 0x73, 0x72, 0x63, 0x2f, 0x63, 0x75, 0x74, 0x6c, 0x61, 0x73
        /*0063*/ 	.byte	0x73, 0x2f, 0x69, 0x6e, 0x63, 0x6c, 0x75, 0x64, 0x65, 0x2f, 0x63, 0x75, 0x74, 0x6c, 0x61, 0x73
        /*0073*/ 	.byte	0x73, 0x2f, 0x66, 0x61, 0x73, 0x74, 0x5f, 0x6d, 0x61, 0x74, 0x68, 0x2e, 0x68, 0x00
.L_13:


//--------------------- .nv.shared._ZN7cutlass13device_kernelIN5flash19FlashAttnFwdCombineIN4cute5tupleIJNS3_1CILi8EEENS5_ILi128EEEEEELi8ELi256ELi1ELb0ELb0ENS_10bfloat16_tEfNS_4arch4Sm90EEEEEvNT_6ParamsE --------------------------
	.section	.nv.shared._ZN7cutlass13device_kernelIN5flash19FlashAttnFwdCombineIN4cute5tupleIJNS3_1CILi8EEENS5_ILi128EEEEEELi8ELi256ELi1ELb0ELb0ENS_10bfloat16_tEfNS_4arch4Sm90EEEEEvNT_6ParamsE,"aw",@nobits
	.sectionflags	@""
	.align	16
	.zero		1024


//--------------------- .nv.shared.reserved.0     --------------------------
	.section	.nv.shared.reserved.0,"aw",@nobits
	.weak		__nv_reservedSMEM_offset_0_alias
	.size		__nv_reservedSMEM_offset_0_alias, 0, 0
	.other		__nv_reservedSMEM_offset_0_alias,@"STO_CUDA_RESERVED_SHARED STV_DEFAULT"
__nv_reservedSMEM_offset_0_alias:
	.zero		0


//--------------------- .nv.global                --------------------------
	.section	.nv.global,"aw",@nobits
.nv.global:
	.type		_ZN56_INTERNAL_79951ed2_20_flash_fwd_combine_cu_49158569_28484cute1_E,@object
	.size		_ZN56_INTERNAL_79951ed2_20_flash_fwd_combine_cu_49158569_28484cute1_E,(_ZN56_INTERNAL_79951ed2_20_flash_fwd_combine_cu_49158569_28484cuda3std3__45__cpo6cbeginE - _ZN56_INTERNAL_79951ed2_20_flash_fwd_combine_cu_49158569_28484cute1_E)
_ZN56_INTERNAL_79951ed2_20_flash_fwd_combine_cu_49158569_28484cute1_E:
	.zero		1
	.type		_ZN56_INTERNAL_79951ed2_20_flash_fwd_combine_cu_49158569_28484cuda3std3__45__cpo6cbeginE,@object
	.size		_ZN56_INTERNAL_79951ed2_20_flash_fwd_combine_cu_49158569_28484cuda3std3__45__cpo6cbeginE,(_ZN56_INTERNAL_79951ed2_20_flash_fwd_combine_cu_49158569_28484cuda3std3__48in_placeE - _ZN56_INTERNAL_79951ed2_20_flash_fwd_combine_cu_49158569_28484cuda3std3__45__cpo6cbeginE)
_ZN56_INTERNAL_79951ed2_20_flash_fwd_combine_cu_49158569_28484cuda3std3__45__cpo6cbeginE:
	.zero		1
	.type		_ZN56_INTERNAL_79951ed2_20_flash_fwd_combine_cu_49158569_28484cuda3std3__48in_placeE,@object
	.size		_ZN56_INTERNAL_79951ed2_20_flash_fwd_combine_cu_49158569_28484cuda3std3__48in_placeE,(_ZN56_INTERNAL_79951ed2_20_flash_fwd_combine_cu_49158569_28484cuda3std6ranges3__45__cpo9iter_moveE - _ZN56_INTERNAL_79951ed2_20_flash_fwd_combine_cu_49158569_28484cuda3std3__48in_placeE)
_ZN56_INTERNAL_79951ed2_20_flash_fwd_combine_cu_49158569_28484cuda3std3__48in_placeE:
	.zero		1
	.type		_ZN56_INTERNAL_79951ed2_20_flash_fwd_combine_cu_49158569_28484cuda3std6ranges3__45__cpo9iter_moveE,@object
	.size		_ZN56_INTERNAL_79951ed2_20_flash_fwd_combine_cu_49158569_28484cuda3std6ranges3__45__cpo9iter_moveE,(_ZN56_INTERNAL_79951ed2_20_flash_fwd_combine_cu_49158569_28484cuda3std3__45__cpo5beginE - _ZN56_INTERNAL_79951ed2_20_flash_fwd_combine_cu_49158569_28484cuda3std6ranges3__45__cpo9iter_moveE)
_ZN56_INTERNAL_79951ed2_20_flash_fwd_combine_cu_49158569_28484cuda3std6ranges3__45__cpo9iter_moveE:
	.zero		1
	.type		_ZN56_INTERNAL_79951ed2_20_flash_fwd_combine_cu_49158569_28484cuda3std3__45__cpo5beginE,@object
	.size		_ZN56_INTERNAL_79951ed2_20_flash_fwd_combine_cu_49158569_28484cuda3std3__45__cpo5beginE,(_ZN56_INTERNAL_79951ed2_20_flash_fwd_combine_cu_49158569_28484cuda3std3__458_GLOBAL__N__79951ed2_20_flash_fwd_combine_cu_49158569_28486ignoreE - _ZN56_INTERNAL_79951ed2_20_flash_fwd_combine_cu_49158569_28484cuda3std3__45__cpo5beginE)
_ZN56_INTERNAL_79951ed2_20_flash_fwd_combine_cu_49158569_28484cuda3std3__45__cpo5beginE:
	.zero		1
	.type		_ZN56_INTERNAL_79951ed2_20_flash_fwd_combine_cu_49158569_28484cuda3std3__458_GLOBAL__N__79951ed2_20_flash_fwd_combine_cu_49158569_28486ignoreE,@object
	.size		_ZN56_INTERNAL_79951ed2_20_flash_fwd_combine_cu_49158569_28484cuda3std3__458_GLOBAL__N__79951ed2_20_flash_fwd_combine_cu_49158569_28486ignoreE,(_ZN56_INTERNAL_79951ed2_20_flash_fwd_combine_cu_49158569_28484cute7productE - _ZN56_INTERNAL_79951ed2_20_flash_fwd_combine_cu_49158569_28484cuda3std3__458_GLOBAL__N__79951ed2_20_flash_fwd_combine_cu_49158569_28486ignoreE)
_ZN56_INTERNAL_79951ed2_20_flash_fwd_combine_cu_49158569_28484cuda3std3__458_GLOBAL__N__79951ed2_20_flash_fwd_combine_cu_49158569_28486ignoreE:
	.zero		1
	.type		_ZN56_INTERNAL_79951ed2_20_flash_fwd_combine_cu_49158569_28484cute7productE,@object
	.size		_ZN56_INTERNAL_79951ed2_20_flash_fwd_combine_cu_49158569_28484cute7productE,(_ZN56_INTERNAL_79951ed2_20_flash_fwd_combine_cu_49158569_28484cuda3std3__45__cpo3endE - _ZN56_INTERNAL_79951ed2_20_flash_fwd_combine_cu_49158569_28484cute7productE)
_ZN56_INTERNAL_79951ed2_20_flash_fwd_combine_cu_49158569_28484cute7productE:
	.zero		1
	.type		_ZN56_INTERNAL_79951ed2_20_flash_fwd_combine_cu_49158569_28484cuda3std3__45__cpo3endE,@object
	.size		_ZN56_INTERNAL_79951ed2_20_flash_fwd_combine_cu_49158569_28484cuda3std3__45__cpo3endE,(_ZN56_INTERNAL_79951ed2_20_flash_fwd_combine_cu_49158569_28484cuda3std3__419piecewise_constructE - _ZN56_INTERNAL_79951ed2_20_flash_fwd_combine_cu_49158569_28484cuda3std3__45__cpo3endE)
_ZN56_INTERNAL_79951ed2_20_flash_fwd_combine_cu_49158569_28484cuda3std3__45__cpo3endE:
	.zero		1
	.type		_ZN56_INTERNAL_79951ed2_20_flash_fwd_combine_cu_49158569_28484cuda3std3__419piecewise_constructE,@object
	.size		_ZN56_INTERNAL_79951ed2_20_flash_fwd_combine_cu_49158569_28484cuda3std3__419piecewise_constructE,(_ZN56_INTERNAL_79951ed2_20_flash_fwd_combine_cu_49158569_28484cuda3std3__45__cpo4cendE - _ZN56_INTERNAL_79951ed2_20_flash_fwd_combine_cu_49158569_28484cuda3std3__419piecewise_constructE)
_ZN56_INTERNAL_79951ed2_20_flash_fwd_combine_cu_49158569_28484cuda3std3__419piecewise_constructE:
	.zero		1
	.type		_ZN56_INTERNAL_79951ed2_20_flash_fwd_combine_cu_49158569_28484cuda3std3__45__cpo4cendE,@object
	.size		_ZN56_INTERNAL_79951ed2_20_flash_fwd_combine_cu_49158569_28484cuda3std3__45__cpo4cendE,(_ZN56_INTERNAL_79951ed2_20_flash_fwd_combine_cu_49158569_28484cuda3std6ranges3__45__cpo4swapE - _ZN56_INTERNAL_79951ed2_20_flash_fwd_combine_cu_49158569_28484cuda3std3__45__cpo4cendE)
_ZN56_INTERNAL_79951ed2_20_flash_fwd_combine_cu_49158569_28484cuda3std3__45__cpo4cendE:
	.zero		1
	.type		_ZN56_INTERNAL_79951ed2_20_flash_fwd_combine_cu_49158569_28484cuda3std6ranges3__45__cpo4swapE,@object
	.size		_ZN56_INTERNAL_79951ed2_20_flash_fwd_combine_cu_49158569_28484cuda3std6ranges3__45__cpo4swapE,(.L_8 - _ZN56_INTERNAL_79951ed2_20_flash_fwd_combine_cu_49158569_28484cuda3std6ranges3__45__cpo4swapE)
_ZN56_INTERNAL_79951ed2_20_flash_fwd_combine_cu_49158569_28484cuda3std6ranges3__45__cpo4swapE:
	.zero		1
.L_8:


//--------------------- .nv.shared._ZN7cutlass13device_kernelIN5flash19FlashAttnFwdCombineIN4cute5tupleIJNS3_1CILi8EEENS5_ILi128EEEEEELi7ELi256ELi1ELb0ELb0ENS_10bfloat16_tEfNS_4arch4Sm90EEEEEvNT_6ParamsE --------------------------
	.section	.nv.shared._ZN7cutlass13device_kernelIN5flash19FlashAttnFwdCombineIN4cute5tupleIJNS3_1CILi8EEENS5_ILi128EEEEEELi7ELi256ELi1ELb0ELb0ENS_10bfloat16_tEfNS_4arch4Sm90EEEEEvNT_6ParamsE,"aw",@nobits
	.sectionflags	@""
	.align	16
	.zero		1024


//--------------------- .nv.shared._ZN7cutlass13device_kernelIN5flash19FlashAttnFwdCombineIN4cute5tupleIJNS3_1CILi8EEENS5_ILi128EEEEEELi6ELi256ELi1ELb0ELb0ENS_10bfloat16_tEfNS_4arch4Sm90EEEEEvNT_6ParamsE --------------------------
	.section	.nv.shared._ZN7cutlass13device_kernelIN5flash19FlashAttnFwdCombineIN4cute5tupleIJNS3_1CILi8EEENS5_ILi128EEEEEELi6ELi256ELi1ELb0ELb0ENS_10bfloat16_tEfNS_4arch4Sm90EEEEEvNT_6ParamsE,"aw",@nobits
	.sectionflags	@""
	.align	16
	.zero		1024


//--------------------- .nv.shared._ZN7cutlass13device_kernelIN5flash19FlashAttnFwdCombineIN4cute5tupleIJNS3_1CILi8EEENS5_ILi128EEEEEELi5ELi256ELi1ELb0ELb0ENS_10bfloat16_tEfNS_4arch4Sm90EEEEEvNT_6ParamsE --------------------------
	.section	.nv.shared._ZN7cutlass13device_kernelIN5flash19FlashAttnFwdCombineIN4cute5tupleIJNS3_1CILi8EEENS5_ILi128EEEEEELi5ELi256ELi1ELb0ELb0ENS_10bfloat16_tEfNS_4arch4Sm90EEEEEvNT_6ParamsE,"aw",@nobits
	.sectionflags	@""
	.align	16
	.zero		1024


//--------------------- .nv.shared._ZN7cutlass13device_kernelIN5flash19FlashAttnFwdCombineIN4cute5tupleIJNS3_1CILi8EEENS5_ILi128EEEEEELi8ELi256ELi1ELb0ELb1ENS_10bfloat16_tEfNS_4arch4Sm90EEEEEvNT_6ParamsE --------------------------
	.section	.nv.shared._ZN7cutlass13device_kernelIN5flash19FlashAttnFwdCombineIN4cute5tupleIJNS3_1CILi8EEENS5_ILi128EEEEEELi8ELi256ELi1ELb0ELb1ENS_10bfloat16_tEfNS_4arch4Sm90EEEEEvNT_6ParamsE,"aw",@nobits
	.sectionflags	@""
	.align	16
	.zero		1024


//--------------------- .nv.shared._ZN7cutlass13device_kernelIN5flash19FlashAttnFwdCombineIN4cute5tupleIJNS3_1CILi8EEENS5_ILi128EEEEEELi7ELi256ELi1ELb0ELb1ENS_10bfloat16_tEfNS_4arch4Sm90EEEEEvNT_6ParamsE --------------------------
	.section	.nv.shared._ZN7cutlass13device_kernelIN5flash19FlashAttnFwdCombineIN4cute5tupleIJNS3_1CILi8EEENS5_ILi128EEEEEELi7ELi256ELi1ELb0ELb1ENS_10bfloat16_tEfNS_4arch4Sm90EEEEEvNT_6ParamsE,"aw",@nobits
	.sectionflags	@""
	.align	16
	.zero		1024


//--------------------- .nv.shared._ZN7cutlass13device_kernelIN5flash19FlashAttnFwdCombineIN4cute5tupleIJNS3_1CILi8EEENS5_ILi128EEEEEELi6ELi256ELi1ELb0ELb1ENS_10bfloat16_tEfNS_4arch4Sm90EEEEEvNT_6ParamsE --------------------------
	.section	.nv.shared._ZN7cutlass13device_kernelIN5flash19FlashAttnFwdCombineIN4cute5tupleIJNS3_1CILi8EEENS5_ILi128EEEEEELi6ELi256ELi1ELb0ELb1ENS_10bfloat16_tEfNS_4arch4Sm90EEEEEvNT_6ParamsE,"aw",@nobits
	.sectionflags	@""
	.align	16
	.zero		1024


//--------------------- .nv.shared._ZN7cutlass13device_kernelIN5flash19FlashAttnFwdCombineIN4cute5tupleIJNS3_1CILi8EEENS5_ILi128EEEEEELi5ELi256ELi1ELb0ELb1ENS_10bfloat16_tEfNS_4arch4Sm90EEEEEvNT_6ParamsE --------------------------
	.section	.nv.shared._ZN7cutlass13device_kernelIN5flash19FlashAttnFwdCombineIN4cute5tupleIJNS3_1CILi8EEENS5_ILi128EEEEEELi5ELi256ELi1ELb0ELb1ENS_10bfloat16_tEfNS_4arch4Sm90EEEEEvNT_6ParamsE,"aw",@nobits
	.sectionflags	@""
	.align	16
	.zero		1024


//--------------------- .nv.shared._ZN7cutlass13device_kernelIN5flash19FlashAttnFwdCombineIN4cute5tupleIJNS3_1CILi8EEENS5_ILi128EEEEEELi8ELi256ELi1ELb0ELb0ENS_10bfloat16_tEfNS_4arch4Sm80EEEEEvNT_6ParamsE --------------------------
	.section	.nv.shared._ZN7cutlass13device_kernelIN5flash19FlashAttnFwdCombineIN4cute5tupleIJNS3_1CILi8EEENS5_ILi128EEEEEELi8ELi256ELi1ELb0ELb0ENS_10bfloat16_tEfNS_4arch4Sm80EEEEEvNT_6ParamsE,"aw",@nobits
	.sectionflags	@""
	.align	16
	.zero		1024


//--------------------- .nv.shared._ZN7cutlass13device_kernelIN5flash19FlashAttnFwdCombineIN4cute5tupleIJNS3_1CILi8EEENS5_ILi128EEEEEELi7ELi256ELi1ELb0ELb0ENS_10bfloat16_tEfNS_4arch4Sm80EEEEEvNT_6ParamsE --------------------------
	.section	.nv.shared._ZN7cutlass13device_kernelIN5flash19FlashAttnFwdCombineIN4cute5tupleIJNS3_1CILi8EEENS5_ILi128EEEEEELi7ELi256ELi1ELb0ELb0ENS_10bfloat16_tEfNS_4arch4Sm80EEEEEvNT_6ParamsE,"aw",@nobits
	.sectionflags	@""
	.align	16
	.zero		1024


//--------------------- .nv.shared._ZN7cutlass13device_kernelIN5flash19FlashAttnFwdCombineIN4cute5tupleIJNS3_1CILi8EEENS5_ILi128EEEEEELi6ELi256ELi1ELb0ELb0ENS_10bfloat16_tEfNS_4arch4Sm80EEEEEvNT_6ParamsE --------------------------
	.section	.nv.shared._ZN7cutlass13device_kernelIN5flash19FlashAttnFwdCombineIN4cute5tupleIJNS3_1CILi8EEENS5_ILi128EEEEEELi6ELi256ELi1ELb0ELb0ENS_10bfloat16_tEfNS_4arch4Sm80EEEEEvNT_6ParamsE,"aw",@nobits
	.sectionflags	@""
	.align	16
	.zero		1024


//--------------------- .nv.shared._ZN7cutlass13device_kernelIN5flash19FlashAttnFwdCombineIN4cute5tupleIJNS3_1CILi8EEENS5_ILi128EEEEEELi5ELi256ELi1ELb0ELb0ENS_10bfloat16_tEfNS_4arch4Sm80EEEEEvNT_6ParamsE --------------------------
	.section	.nv.shared._ZN7cutlass13device_kernelIN5flash19FlashAttnFwdCombineIN4cute5tupleIJNS3_1CILi8EEENS5_ILi128EEEEEELi5ELi256ELi1ELb0ELb0ENS_10bfloat16_tEfNS_4arch4Sm80EEEEEvNT_6ParamsE,"aw",@nobits
	.sectionflags	@""
	.align	16
	.zero		1024


//--------------------- .nv.shared._ZN7cutlass13device_kernelIN5flash19FlashAttnFwdCombineIN4cute5tupleIJNS3_1CILi8EEENS5_ILi128EEEEEELi8ELi256ELi1ELb0ELb1ENS_10bfloat16_tEfNS_4arch4Sm80EEEEEvNT_6ParamsE --------------------------
	.section	.nv.shared._ZN7cutlass13device_kernelIN5flash19FlashAttnFwdCombineIN4cute5tupleIJNS3_1CILi8EEENS5_ILi128EEEEEELi8ELi256ELi1ELb0ELb1ENS_10bfloat16_tEfNS_4arch4Sm80EEEEEvNT_6ParamsE,"aw",@nobits
	.sectionflags	@""
	.align	16
	.zero		1024


//--------------------- .nv.shared._ZN7cutlass13device_kernelIN5flash19FlashAttnFwdCombineIN4cute5tupleIJNS3_1CILi8EEENS5_ILi128EEEEEELi7ELi256ELi1ELb0ELb1ENS_10bfloat16_tEfNS_4arch4Sm80EEEEEvNT_6ParamsE --------------------------
	.section	.nv.shared._ZN7cutlass13device_kernelIN5flash19FlashAttnFwdCombineIN4cute5tupleIJNS3_1CILi8EEENS5_ILi128EEEEEELi7ELi256ELi1ELb0ELb1ENS_10bfloat16_tEfNS_4arch4Sm80EEEEEvNT_6ParamsE,"aw",@nobits
	.sectionflags	@""
	.align	16
	.zero		1024


//--------------------- .nv.shared._ZN7cutlass13device_kernelIN5flash19FlashAttnFwdCombineIN4cute5tupleIJNS3_1CILi8EEENS5_ILi128EEEEEELi6ELi256ELi1ELb0ELb1ENS_10bfloat16_tEfNS_4arch4Sm80EEEEEvNT_6ParamsE --------------------------
	.section	.nv.shared._ZN7cutlass13device_kernelIN5flash19FlashAttnFwdCombineIN4cute5tupleIJNS3_1CILi8EEENS5_ILi128EEEEEELi6ELi256ELi1ELb0ELb1ENS_10bfloat16_tEfNS_4arch4Sm80EEEEEvNT_6ParamsE,"aw",@nobits
	.sectionflags	@""
	.align	16
	.zero		1024


//--------------------- .nv.shared._ZN7cutlass13device_kernelIN5flash19FlashAttnFwdCombineIN4cute5tupleIJNS3_1CILi8EEENS5_ILi128EEEEEELi5ELi256ELi1ELb0ELb1ENS_10bfloat16_tEfNS_4arch4Sm80EEEEEvNT_6ParamsE --------------------------
	.section	.nv.shared._ZN7cutlass13device_kernelIN5flash19FlashAttnFwdCombineIN4cute5tupleIJNS3_1CILi8EEENS5_ILi128EEEEEELi5ELi256ELi1ELb0ELb1ENS_10bfloat16_tEfNS_4arch4Sm80EEEEEvNT_6ParamsE,"aw",@nobits
	.sectionflags	@""
	.align	16
	.zero		1024


//--------------------- .nv.shared._ZN7cutlass13device_kernelIN5flash19FlashAttnFwdCombineIN4cute5tupleIJNS3_1CILi16EEENS5_ILi64EEEEEELi8ELi256ELi1ELb0ELb0ENS_10bfloat16_tEfNS_4arch4Sm90EEEEEvNT_6ParamsE --------------------------
	.section	.nv.shared._ZN7cutlass13device_kernelIN5flash19FlashAttnFwdCombineIN4cute5tupleIJNS3_1CILi16EEENS5_ILi64EEEEEELi8ELi256ELi1ELb0ELb0ENS_10bfloat16_tEfNS_4arch4Sm90EEEEEvNT_6ParamsE,"aw",@nobits
	.sectionflags	@""
	.align	16
	.zero		1024


//--------------------- .nv.shared._ZN7cutlass13device_kernelIN5flash19FlashAttnFwdCombineIN4cute5tupleIJNS3_1CILi16EEENS5_ILi64EEEEEELi7ELi256ELi1ELb0ELb0ENS_10bfloat16_tEfNS_4arch4Sm90EEEEEvNT_6ParamsE --------------------------
	.section	.nv.shared._ZN7cutlass13device_kernelIN5flash19FlashAttnFwdCombineIN4cute5tupleIJNS3_1CILi16EEENS5_ILi64EEEEEELi7ELi256ELi1ELb0ELb0ENS_10bfloat16_tEfNS_4arch4Sm90EEEEEvNT_6ParamsE,"aw",@nobits
	.sectionflags	@""
	.align	16
	.zero		1024


//--------------------- .nv.shared._ZN7cutlass13device_kernelIN5flash19FlashAttnFwdCombineIN4cute5tupleIJNS3_1CILi16EEENS5_ILi64EEEEEELi6ELi256ELi1ELb0ELb0ENS_10bfloat16_tEfNS_4arch4Sm90EEEEEvNT_6ParamsE --------------------------
	.section	.nv.shared._ZN7cutlass13device_kernelIN5flash19FlashAttnFwdCombineIN4cute5tupleIJNS3_1CILi16EEENS5_ILi64EEEEEELi6ELi256ELi1ELb0ELb0ENS_10bfloat16_tEfNS_4arch4Sm90EEEEEvNT_6ParamsE,"aw",@nobits
	.sectionflags	@""
	.align	16
	.zero		1024


//--------------------- .nv.shared._ZN7cutlass13device_kernelIN5flash19FlashAttnFwdCombineIN4cute5tupleIJNS3_1CILi16EEENS5_ILi64EEEEEELi5ELi256ELi1ELb0ELb0ENS_10bfloat16_tEfNS_4arch4Sm90EEEEEvNT_6ParamsE --------------------------
	.section	.nv.shared._ZN7cutlass13device_kernelIN5flash19FlashAttnFwdCombineIN4cute5tupleIJNS3_1CILi16EEENS5_ILi64EEEEEELi5ELi256ELi1ELb0ELb0ENS_10bfloat16_tEfNS_4arch4Sm90EEEEEvNT_6ParamsE,"aw",@nobits
	.sectionflags	@""
	.align	16
	.zero		1024


//--------------------- .nv.shared._ZN7cutlass13device_kernelIN5flash19FlashAttnFwdCombineIN4cute5tupleIJNS3_1CILi16EEENS5_ILi64EEEEEELi4ELi256ELi1ELb0ELb0ENS_10bfloat16_tEfNS_4arch4Sm90EEEEEvNT_6ParamsE --------------------------
	.section	.nv.shared._ZN7cutlass13device_kernelIN5flash19FlashAttnFwdCombineIN4cute5tupleIJNS3_1CILi16EEENS5_ILi64EEEEEELi4ELi256ELi1ELb0ELb0ENS_10bfloat16_tEfNS_4arch4Sm90EEEEEvNT_6ParamsE,"aw",@nobits
	.sectionflags	@""
	.align	16
	.zero		1024


//--------------------- .nv.shared._ZN7cutlass13device_kernelIN5flash19FlashAttnFwdCombineIN4cute5tupleIJNS3_1CILi16EEENS5_ILi64EEEEEELi8ELi256ELi1ELb0ELb1ENS_10bfloat16_tEfNS_4arch4Sm90EEEEEvNT_6ParamsE --------------------------
	.section	.nv.shared._ZN7cutlass13device_kernelIN5flash19FlashAttnFwdCombineIN4cute5tupleIJNS3_1CILi16EEENS5_ILi64EEEEEELi8ELi256ELi1ELb0ELb1ENS_10bfloat16_tEfNS_4arch4Sm90EEEEEvNT_6ParamsE,"aw",@nobits
	.sectionflags	@""
	.align	16
	.zero		1024


//--------------------- .nv.shared._ZN7cutlass13device_kernelIN5flash19FlashAttnFwdCombineIN4cute5tupleIJNS3_1CILi16EEENS5_ILi64EEEEEELi7ELi256ELi1ELb0ELb1ENS_10bfloat16_tEfNS_4arch4Sm90EEEEEvNT_6ParamsE --------------------------
	.section	.nv.shared._ZN7cutlass13device_kernelIN5flash19FlashAttnFwdCombineIN4cute5tupleIJNS3_1CILi16EEENS5_ILi64EEEEEELi7ELi256ELi1ELb0ELb1ENS_10bfloat16_tEfNS_4arch4Sm90EEEEEvNT_6ParamsE,"aw",@nobits
	.sectionflags	@""
	.align	16
	.zero		1024


//--------------------- .nv.shared._ZN7cutlass13device_kernelIN5flash19FlashAttnFwdCombineIN4cute5tupleIJNS3_1CILi16EEENS5_ILi64EEEEEELi6ELi256ELi1ELb0ELb1ENS_10bfloat16_tEfNS_4arch4Sm90EEEEEvNT_6ParamsE --------------------------
	.section	.nv.shared._ZN7cutlass13device_kernelIN5flash19FlashAttnFwdCombineIN4cute5tupleIJNS3_1CILi16EEENS5_ILi64EEEEEELi6ELi256ELi1ELb0ELb1ENS_10bfloat16_tEfNS_4arch4Sm90EEEEEvNT_6ParamsE,"aw",@nobits
	.sectionflags	@""
	.align	16
	.zero		1024


//--------------------- .nv.shared._ZN7cutlass13device_kernelIN5flash19FlashAttnFwdCombineIN4cute5tupleIJNS3_1CILi16EEENS5_ILi64EEEEEELi5ELi256ELi1ELb0ELb1ENS_10bfloat16_tEfNS_4arch4Sm90EEEEEvNT_6ParamsE --------------------------
	.section	.nv.shared._ZN7cutlass13device_kernelIN5flash19FlashAttnFwdCombineIN4cute5tupleIJNS3_1CILi16EEENS5_ILi64EEEEEELi5ELi256ELi1ELb0ELb1ENS_10bfloat16_tEfNS_4arch4Sm90EEEEEvNT_6ParamsE,"aw",@nobits
	.sectionflags	@""
	.align	16
	.zero		1024


//--------------------- .nv.shared._ZN7cutlass13device_kernelIN5flash19FlashAttnFwdCombineIN4cute5tupleIJNS3_1CILi16EEENS5_ILi64EEEEEELi4ELi256ELi1ELb0ELb1ENS_10bfloat16_tEfNS_4arch4Sm90EEEEEvNT_6ParamsE --------------------------
	.section	.nv.shared._ZN7cutlass13device_kernelIN5flash19FlashAttnFwdCombineIN4cute5tupleIJNS3_1CILi16EEENS5_ILi64EEEEEELi4ELi256ELi1ELb0ELb1ENS_10bfloat16_tEfNS_4arch4Sm90EEEEEvNT_6ParamsE,"aw",@nobits
	.sectionflags	@""
	.align	16
	.zero		1024


//--------------------- .nv.shared._ZN7cutlass13device_kernelIN5flash19FlashAttnFwdCombineIN4cute5tupleIJNS3_1CILi16EEENS5_ILi64EEEEEELi8ELi256ELi1ELb0ELb0ENS_10bfloat16_tEfNS_4arch4Sm80EEEEEvNT_6ParamsE --------------------------
	.section	.nv.shared._ZN7cutlass13device_kernelIN5flash19FlashAttnFwdCombineIN4cute5tupleIJNS3_1CILi16EEENS5_ILi64EEEEEELi8ELi256ELi1ELb0ELb0ENS_10bfloat16_tEfNS_4arch4Sm80EEEEEvNT_6ParamsE,"aw",@nobits
	.sectionflags	@""
	.align	16
	.zero		1024


//--------------------- .nv.shared._ZN7cutlass13device_kernelIN5flash19FlashAttnFwdCombineIN4cute5tupleIJNS3_1CILi16EEENS5_ILi64EEEEEELi7ELi256ELi1ELb0ELb0ENS_10bfloat16_tEfNS_4arch4Sm80EEEEEvNT_6ParamsE --------------------------
	.section	.nv.shared._ZN7cutlass13device_kernelIN5flash19FlashAttnFwdCombineIN4cute5tupleIJNS3_1CILi16EEENS5_ILi64EEEEEELi7ELi256ELi1ELb0ELb0ENS_10bfloat16_tEfNS_4arch4Sm80EEEEEvNT_6ParamsE,"aw",@nobits
	.sectionflags	@""
	.align	16
	.zero		1024


//--------------------- .nv.shared._ZN7cutlass13device_kernelIN5flash19FlashAttnFwdCombineIN4cute5tupleIJNS3_1CILi16EEENS5_ILi64EEEEEELi6ELi256ELi1ELb0ELb0ENS_10bfloat16_tEfNS_4arch4Sm80EEEEEvNT_6ParamsE --------------------------
	.section	.nv.shared._ZN7cutlass13device_kernelIN5flash19FlashAttnFwdCombineIN4cute5tupleIJNS3_1CILi16EEENS5_ILi64EEEEEELi6ELi256ELi1ELb0ELb0ENS_10bfloat16_tEfNS_4arch4Sm80EEEEEvNT_6ParamsE,"aw",@nobits
	.sectionflags	@""
	.align	16
	.zero		1024


//--------------------- .nv.shared._ZN7cutlass13device_kernelIN5flash19FlashAttnFwdCombineIN4cute5tupleIJNS3_1CILi16EEENS5_ILi64EEEEEELi5ELi256ELi1ELb0ELb0ENS_10bfloat16_tEfNS_4arch4Sm80EEEEEvNT_6ParamsE --------------------------
	.section	.nv.shared._ZN7cutlass13device_kernelIN5flash19FlashAttnFwdCombineIN4cute5tupleIJNS3_1CILi16EEENS5_ILi64EEEEEELi5ELi256ELi1ELb0ELb0ENS_10bfloat16_tEfNS_4arch4Sm80EEEEEvNT_6ParamsE,"aw",@nobits
	.sectionflags	@""
	.align	16
	.zero		1024


//--------------------- .nv.shared._ZN7cutlass13device_kernelIN5flash19FlashAttnFwdCombineIN4cute5tupleIJNS3_1CILi16EEENS5_ILi64EEEEEELi4ELi256ELi1ELb0ELb0ENS_10bfloat16_tEfNS_4arch4Sm80EEEEEvNT_6ParamsE --------------------------
	.section	.nv.shared._ZN7cutlass13device_kernelIN5flash19FlashAttnFwdCombineIN4cute5tupleIJNS3_1CILi16EEENS5_ILi64EEEEEELi4ELi256ELi1ELb0ELb0ENS_10bfloat16_tEfNS_4arch4Sm80EEEEEvNT_6ParamsE,"aw",@nobits
	.sectionflags	@""
	.align	16
	.zero		1024


//--------------------- .nv.shared._ZN7cutlass13device_kernelIN5flash19FlashAttnFwdCombineIN4cute5tupleIJNS3_1CILi16EEENS5_ILi64EEEEEELi8ELi256ELi1ELb0ELb1ENS_10bfloat16_tEfNS_4arch4Sm80EEEEEvNT_6ParamsE --------------------------
	.section	.nv.shared._ZN7cutlass13device_kernelIN5flash19FlashAttnFwdCombineIN4cute5tupleIJNS3_1CILi16EEENS5_ILi64EEEEEELi8ELi256ELi1ELb0ELb1ENS_10bfloat16_tEfNS_4arch4Sm80EEEEEvNT_6ParamsE,"aw",@nobits
	.sectionflags	@""
	.align	16
	.zero		1024


//--------------------- .nv.shared._ZN7cutlass13device_kernelIN5flash19FlashAttnFwdCombineIN4cute5tupleIJNS3_1CILi16EEENS5_ILi64EEEEEELi7ELi256ELi1ELb0ELb1ENS_10bfloat16_tEfNS_4arch4Sm80EEEEEvNT_6ParamsE --------------------------
	.section	.nv.shared._ZN7cutlass13device_kernelIN5flash19FlashAttnFwdCombineIN4cute5tupleIJNS3_1CILi16EEENS5_ILi64EEEEEELi7ELi256ELi1ELb0ELb1ENS_10bfloat16_tEfNS_4arch4Sm80EEEEEvNT_6ParamsE,"aw",@nobits
	.sectionflags	@""
	.align	16
	.zero		1024


//--------------------- .nv.shared._ZN7cutlass13device_kernelIN5flash19FlashAttnFwdCombineIN4cute5tupleIJNS3_1CILi16EEENS5_ILi64EEEEEELi6ELi256ELi1ELb0ELb1ENS_10bfloat16_tEfNS_4arch4Sm80EEEEEvNT_6ParamsE --------------------------
	.section	.nv.shared._ZN7cutlass13device_kernelIN5flash19FlashAttnFwdCombineIN4cute5tupleIJNS3_1CILi16EEENS5_ILi64EEEEEELi6ELi256ELi1ELb0ELb1ENS_10bfloat16_tEfNS_4arch4Sm80EEEEEvNT_6ParamsE,"aw",@nobits
	.sectionflags	@""
	.align	16
	.zero		1024


//--------------------- .nv.shared._ZN7cutlass13device_kernelIN5flash19FlashAttnFwdCombineIN4cute5tupleIJNS3_1CILi16EEENS5_ILi64EEEEEELi5ELi256ELi1ELb0ELb1ENS_10bfloat16_tEfNS_4arch4Sm80EEEEEvNT_6ParamsE --------------------------
	.section	.nv.shared._ZN7cutlass13device_kernelIN5flash19FlashAttnFwdCombineIN4cute5tupleIJNS3_1CILi16EEENS5_ILi64EEEEEELi5ELi256ELi1ELb0ELb1ENS_10bfloat16_tEfNS_4arch4Sm80EEEEEvNT_6ParamsE,"aw",@nobits
	.sectionflags	@""
	.align	16
	.zero		1024


//--------------------- .nv.shared._ZN7cutlass13device_kernelIN5flash19FlashAttnFwdCombineIN4cute5tupleIJNS3_1CILi16EEENS5_ILi64EEEEEELi4ELi256ELi1ELb0ELb1ENS_10bfloat16_tEfNS_4arch4Sm80EEEEEvNT_6ParamsE --------------------------
	.section	.nv.shared._ZN7cutlass13device_kernelIN5flash19FlashAttnFwdCombineIN4cute5tupleIJNS3_1CILi16EEENS5_ILi64EEEEEELi4ELi256ELi1ELb0ELb1ENS_10bfloat16_tEfNS_4arch4Sm80EEEEEvNT_6ParamsE,"aw",@nobits
	.sectionflags	@""
	.align	16
	.zero		1024


//--------------------- .nv.shared._ZN7cutlass13device_kernelIN5flash19FlashAttnFwdCombineIN4cute5tupleIJNS3_1CILi8EEENS5_ILi128EEEEEELi8ELi256ELi1ELb0ELb0ENS_6half_tEfNS_4arch4Sm90EEEEEvNT_6ParamsE --------------------------
	.section	.nv.shared._ZN7cutlass13device_kernelIN5flash19FlashAttnFwdCombineIN4cute5tupleIJNS3_1CILi8EEENS5_ILi128EEEEEELi8ELi256ELi1ELb0ELb0ENS_6half_tEfNS_4arch4Sm90EEEEEvNT_6ParamsE,"aw",@nobits
	.sectionflags	@""
	.align	16
	.zero		1024


//--------------------- .nv.shared._ZN7cutlass13device_kernelIN5flash19FlashAttnFwdCombineIN4cute5tupleIJNS3_1CILi8EEENS5_ILi128EEEEEELi7ELi256ELi1ELb0ELb0ENS_6half_tEfNS_4arch4Sm90EEEEEvNT_6ParamsE --------------------------
	.section	.nv.shared._ZN7cutlass13device_kernelIN5flash19FlashAttnFwdCombineIN4cute5tupleIJNS3_1CILi8EEENS5_ILi128EEEEEELi7ELi256ELi1ELb0ELb0ENS_6half_tEfNS_4arch4Sm90EEEEEvNT_6ParamsE,"aw",@nobits
	.sectionflags	@""
	.align	16
	.zero		1024


//--------------------- .nv.shared._ZN7cutlass13device_kernelIN5flash19FlashAttnFwdCombineIN4cute5tupleIJNS3_1CILi8EEENS5_ILi128EEEEEELi6ELi256ELi1ELb0ELb0ENS_6half_tEfNS_4arch4Sm90EEEEEvNT_6ParamsE --------------------------
	.section	.nv.shared._ZN7cutlass13device_kernelIN5flash19FlashAttnFwdCombineIN4cute5tupleIJNS3_1CILi8EEENS5_ILi128EEEEEELi6ELi256ELi1ELb0ELb0ENS_6half_tEfNS_4arch4Sm90EEEEEvNT_6ParamsE,"aw",@nobits
	.sectionflags	@""
	.align	16
	.zero		1024


//--------------------- .nv.shared._ZN7cutlass13device_kernelIN5flash19FlashAttnFwdCombineIN4cute5tupleIJNS3_1CILi8EEENS5_ILi128EEEEEELi5ELi256ELi1ELb0ELb0ENS_6half_tEfNS_4arch4Sm90EEEEEvNT_6ParamsE --------------------------
	.section	.nv.shared._ZN7cutlass13device_kernelIN5flash19FlashAttnFwdCombineIN4cute5tupleIJNS3_1CILi8EEENS5_ILi128EEEEEELi5ELi256ELi1ELb0ELb0ENS_6half_tEfNS_4arch4Sm90EEEEEvNT_6ParamsE,"aw",@nobits
	.sectionflags	@""
	.align	16
	.zero		1024


//--------------------- .nv.shared._ZN7cutlass13device_kernelIN5flash19FlashAttnFwdCombineIN4cute5tupleIJNS3_1CILi8EEENS5_ILi128EEEEEELi8ELi256ELi1ELb0ELb1ENS_6half_tEfNS_4arch4Sm90EEEEEvNT_6ParamsE --------------------------
	.section	.nv.shared._ZN7cutlass13device_kernelIN5flash19FlashAttnFwdCombineIN4cute5tupleIJNS3_1CILi8EEENS5_ILi128EEEEEELi8ELi256ELi1ELb0ELb1ENS_6half_tEfNS_4arch4Sm90EEEEEvNT_6ParamsE,"aw",@nobits
	.sectionflags	@""
	.align	16
	.zero		1024


//--------------------- .nv.shared._ZN7cutlass13device_kernelIN5flash19FlashAttnFwdCombineIN4cute5tupleIJNS3_1CILi8EEENS5_ILi128EEEEEELi7ELi256ELi1ELb0ELb1ENS_6half_tEfNS_4arch4Sm90EEEEEvNT_6ParamsE --------------------------
	.section	.nv.shared._ZN7cutlass13device_kernelIN5flash19FlashAttnFwdCombineIN4cute5tupleIJNS3_1CILi8EEENS5_ILi128EEEEEELi7ELi256ELi1ELb0ELb1ENS_6half_tEfNS_4arch4Sm90EEEEEvNT_6ParamsE,"aw",@nobits
	.sectionflags	@""
	.align	16
	.zero		1024


//--------------------- .nv.shared._ZN7cutlass13device_kernelIN5flash19FlashAttnFwdCombineIN4cute5tupleIJNS3_1CILi8EEENS5_ILi128EEEEEELi6ELi256ELi1ELb0ELb1ENS_6half_tEfNS_4arch4Sm90EEEEEvNT_6ParamsE --------------------------
	.section	.nv.shared._ZN7cutlass13device_kernelIN5flash19FlashAttnFwdCombineIN4cute5tupleIJNS3_1CILi8EEENS5_ILi128EEEEEELi6ELi256ELi1ELb0ELb1ENS_6half_tEfNS_4arch4Sm90EEEEEvNT_6ParamsE,"aw",@nobits
	.sectionflags	@""
	.align	16
	.zero		1024


//--------------------- .nv.shared._ZN7cutlass13device_kernelIN5flash19FlashAttnFwdCombineIN4cute5tupleIJNS3_1CILi8EEENS5_ILi128EEEEEELi5ELi256ELi1ELb0ELb1ENS_6half_tEfNS_4arch4Sm90EEEEEvNT_6ParamsE --------------------------
	.section	.nv.shared._ZN7cutlass13device_kernelIN5flash19FlashAttnFwdCombineIN4cute5tupleIJNS3_1CILi8EEENS5_ILi128EEEEEELi5ELi256ELi1ELb0ELb1ENS_6half_tEfNS_4arch4Sm90EEEEEvNT_6ParamsE,"aw",@nobits
	.sectionflags	@""
	.align	16
	.zero		1024


//--------------------- .nv.shared._ZN7cutlass13device_kernelIN5flash19FlashAttnFwdCombineIN4cute5tupleIJNS3_1CILi8EEENS5_ILi128EEEEEELi8ELi256ELi1ELb0ELb0ENS_6half_tEfNS_4arch4Sm80EEEEEvNT_6ParamsE --------------------------
	.section	.nv.shared._ZN7cutlass13device_kernelIN5flash19FlashAttnFwdCombineIN4cute5tupleIJNS3_1CILi8EEENS5_ILi128EEEEEELi8ELi256ELi1ELb0ELb0ENS_6half_tEfNS_4arch4Sm80EEEEEvNT_6ParamsE,"aw",@nobits
	.sectionflags	@""
	.align	16
	.zero		1024


//--------------------- .nv.shared._ZN7cutlass13device_kernelIN5flash19FlashAttnFwdCombineIN4cute5tupleIJNS3_1CILi8EEENS5_ILi128EEEEEELi7ELi256ELi1ELb0ELb0ENS_6half_tEfNS_4arch4Sm80EEEEEvNT_6ParamsE --------------------------
	.section	.nv.shared._ZN7cutlass13device_kernelIN5flash19FlashAttnFwdCombineIN4cute5tupleIJNS3_1CILi8EEENS5_ILi128EEEEEELi7ELi256ELi1ELb0ELb0ENS_6half_tEfNS_4arch4Sm80EEEEEvNT_6ParamsE,"aw",@nobits
	.sectionflags	@""
	.align	16
	.zero		1024


//--------------------- .nv.shared._ZN7cutlass13device_kernelIN5flash19FlashAttnFwdCombineIN4cute5tupleIJNS3_1CILi8EEENS5_ILi128EEEEEELi6ELi256ELi1ELb0ELb0ENS_6half_tEfNS_4arch4Sm80EEEEEvNT_6ParamsE --------------------------
	.section	.nv.shared._ZN7cutlass13device_kernelIN5flash19FlashAttnFwdCombineIN4cute5tupleIJNS3_1CILi8EEENS5_ILi128EEEEEELi6ELi256ELi1ELb0ELb0ENS_6half_tEfNS_4arch4Sm80EEEEEvNT_6ParamsE,"aw",@nobits
	.sectionflags	@""
	.align	16
	.zero		1024


//--------------------- .nv.shared._ZN7cutlass13device_kernelIN5flash19FlashAttnFwdCombineIN4cute5tupleIJNS3_1CILi8EEENS5_ILi128EEEEEELi5ELi256ELi1ELb0ELb0ENS_6half_tEfNS_4arch4Sm80EEEEEvNT_6ParamsE --------------------------
	.section	.nv.shared._ZN7cutlass13device_kernelIN5flash19FlashAttnFwdCombineIN4cute5tupleIJNS3_1CILi8EEENS5_ILi128EEEEEELi5ELi256ELi1ELb0ELb0ENS_6half_tEfNS_4arch4Sm80EEEEEvNT_6ParamsE,"aw",@nobits
	.sectionflags	@""
	.align	16
	.zero		1024


//--------------------- .nv.shared._ZN7cutlass13device_kernelIN5flash19FlashAttnFwdCombineIN4cute5tupleIJNS3_1CILi8EEENS5_ILi128EEEEEELi8ELi256ELi1ELb0ELb1ENS_6half_tEfNS_4arch4Sm80EEEEEvNT_6ParamsE --------------------------
	.section	.nv.shared._ZN7cutlass13device_kernelIN5flash19FlashAttnFwdCombineIN4cute5tupleIJNS3_1CILi8EEENS5_ILi128EEEEEELi8ELi256ELi1ELb0ELb1ENS_6half_tEfNS_4arch4Sm80EEEEEvNT_6ParamsE,"aw",@nobits
	.sectionflags	@""
	.align	16
	.zero		1024


//--------------------- .nv.shared._ZN7cutlass13device_kernelIN5flash19FlashAttnFwdCombineIN4cute5tupleIJNS3_1CILi8EEENS5_ILi128EEEEEELi7ELi256ELi1ELb0ELb1ENS_6half_tEfNS_4arch4Sm80EEEEEvNT_6ParamsE --------------------------
	.section	.nv.shared._ZN7cutlass13device_kernelIN5flash19FlashAttnFwdCombineIN4cute5tupleIJNS3_1CILi8EEENS5_ILi128EEEEEELi7ELi256ELi1ELb0ELb1ENS_6half_tEfNS_4arch4Sm80EEEEEvNT_6ParamsE,"aw",@nobits
	.sectionflags	@""
	.align	16
	.zero		1024


//--------------------- .nv.shared._ZN7cutlass13device_kernelIN5flash19FlashAttnFwdCombineIN4cute5tupleIJNS3_1CILi8EEENS5_ILi128EEEEEELi6ELi256ELi1ELb0ELb1ENS_6half_tEfNS_4arch4Sm80EEEEEvNT_6ParamsE --------------------------
	.section	.nv.shared._ZN7cutlass13device_kernelIN5flash19FlashAttnFwdCombineIN4cute5tupleIJNS3_1CILi8EEENS5_ILi128EEEEEELi6ELi256ELi1ELb0ELb1ENS_6half_tEfNS_4arch4Sm80EEEEEvNT_6ParamsE,"aw",@nobits
	.sectionflags	@""
	.align	16
	.zero		1024


//--------------------- .nv.shared._ZN7cutlass13device_kernelIN5flash19FlashAttnFwdCombineIN4cute5tupleIJNS3_1CILi8EEENS5_ILi128EEEEEELi5ELi256ELi1ELb0ELb1ENS_6half_tEfNS_4arch4Sm80EEEEEvNT_6ParamsE --------------------------
	.section	.nv.shared._ZN7cutlass13device_kernelIN5flash19FlashAttnFwdCombineIN4cute5tupleIJNS3_1CILi8EEENS5_ILi128EEEEEELi5ELi256ELi1ELb0ELb1ENS_6half_tEfNS_4arch4Sm80EEEEEvNT_6ParamsE,"aw",@nobits
	.sectionflags	@""
	.align	16
	.zero		1024


//--------------------- .nv.shared._ZN7cutlass13device_kernelIN5flash19FlashAttnFwdCombineIN4cute5tupleIJNS3_1CILi16EEENS5_ILi64EEEEEELi8ELi256ELi1ELb0ELb0ENS_6half_tEfNS_4arch4Sm90EEEEEvNT_6ParamsE --------------------------
	.section	.nv.shared._ZN7cutlass13device_kernelIN5flash19FlashAttnFwdCombineIN4cute5tupleIJNS3_1CILi16EEENS5_ILi64EEEEEELi8ELi256ELi1ELb0ELb0ENS_6half_tEfNS_4arch4Sm90EEEEEvNT_6ParamsE,"aw",@nobits
	.sectionflags	@""
	.align	16
	.zero		1024


//--------------------- .nv.shared._ZN7cutlass13device_kernelIN5flash19FlashAttnFwdCombineIN4cute5tupleIJNS3_1CILi16EEENS5_ILi64EEEEEELi7ELi256ELi1ELb0ELb0ENS_6half_tEfNS_4arch4Sm90EEEEEvNT_6ParamsE --------------------------
	.section	.nv.shared._ZN7cutlass13device_kernelIN5flash19FlashAttnFwdCombineIN4cute5tupleIJNS3_1CILi16EEENS5_ILi64EEEEEELi7ELi256ELi1ELb0ELb0ENS_6half_tEfNS_4arch4Sm90EEEEEvNT_6ParamsE,"aw",@nobits
	.sectionflags	@""
	.align	16
	.zero		1024


//--------------------- .nv.shared._ZN7cutlass13device_kernelIN5flash19FlashAttnFwdCombineIN4cute5tupleIJNS3_1CILi16EEENS5_ILi64EEEEEELi6ELi256ELi1ELb0ELb0ENS_6half_tEfNS_4arch4Sm90EEEEEvNT_6ParamsE --------------------------
	.section	.nv.shared._ZN7cutlass13device_kernelIN5flash19FlashAttnFwdCombineIN4cute5tupleIJNS3_1CILi16EEENS5_ILi64EEEEEELi6ELi256ELi1ELb0ELb0ENS_6half_tEfNS_4arch4Sm90EEEEEvNT_6ParamsE,"aw",@nobits
	.sectionflags	@""
	.align	16
	.zero		1024


//--------------------- .nv.shared._ZN7cutlass13device_kernelIN5flash19FlashAttnFwdCombineIN4cute5tupleIJNS3_1CILi16EEENS5_ILi64EEEEEELi5ELi256ELi1ELb0ELb0ENS_6half_tEfNS_4arch4Sm90EEEEEvNT_6ParamsE --------------------------
	.section	.nv.shared._ZN7cutlass13device_kernelIN5flash19FlashAttnFwdCombineIN4cute5tupleIJNS3_1CILi16EEENS5_ILi64EEEEEELi5ELi256ELi1ELb0ELb0ENS_6half_tEfNS_4arch4Sm90EEEEEvNT_6ParamsE,"aw",@nobits
	.sectionflags	@""
	.align	16
	.zero		1024


//--------------------- .nv.shared._ZN7cutlass13device_kernelIN5flash19FlashAttnFwdCombineIN4cute5tupleIJNS3_1CILi16EEENS5_ILi64EEEEEELi4ELi256ELi1ELb0ELb0ENS_6half_tEfNS_4arch4Sm90EEEEEvNT_6ParamsE --------------------------
	.section	.nv.shared._ZN7cutlass13device_kernelIN5flash19FlashAttnFwdCombineIN4cute5tupleIJNS3_1CILi16EEENS5_ILi64EEEEEELi4ELi256ELi1ELb0ELb0ENS_6half_tEfNS_4arch4Sm90EEEEEvNT_6ParamsE,"aw",@nobits
	.sectionflags	@""
	.align	16
	.zero		1024


//--------------------- .nv.shared._ZN7cutlass13device_kernelIN5flash19FlashAttnFwdCombineIN4cute5tupleIJNS3_1CILi16EEENS5_ILi64EEEEEELi8ELi256ELi1ELb0ELb1ENS_6half_tEfNS_4arch4Sm90EEEEEvNT_6ParamsE --------------------------
	.section	.nv.shared._ZN7cutlass13device_kernelIN5flash19FlashAttnFwdCombineIN4cute5tupleIJNS3_1CILi16EEENS5_ILi64EEEEEELi8ELi256ELi1ELb0ELb1ENS_6half_tEfNS_4arch4Sm90EEEEEvNT_6ParamsE,"aw",@nobits
	.sectionflags	@""
	.align	16
	.zero		1024


//--------------------- .nv.shared._ZN7cutlass13device_kernelIN5flash19FlashAttnFwdCombineIN4cute5tupleIJNS3_1CILi16EEENS5_ILi64EEEEEELi7ELi256ELi1ELb0ELb1ENS_6half_tEfNS_4arch4Sm90EEEEEvNT_6ParamsE --------------------------
	.section	.nv.shared._ZN7cutlass13device_kernelIN5flash19FlashAttnFwdCombineIN4cute5tupleIJNS3_1CILi16EEENS5_ILi64EEEEEELi7ELi256ELi1ELb0ELb1ENS_6half_tEfNS_4arch4Sm90EEEEEvNT_6ParamsE,"aw",@nobits
	.sectionflags	@""
	.align	16
	.zero		1024


//--------------------- .nv.shared._ZN7cutlass13device_kernelIN5flash19FlashAttnFwdCombineIN4cute5tupleIJNS3_1CILi16EEENS5_ILi64EEEEEELi6ELi256ELi1ELb0ELb1ENS_6half_tEfNS_4arch4Sm90EEEEEvNT_6ParamsE --------------------------
	.section	.nv.shared._ZN7cutlass13device_kernelIN5flash19FlashAttnFwdCombineIN4cute5tupleIJNS3_1CILi16EEENS5_ILi64EEEEEELi6ELi256ELi1ELb0ELb1ENS_6half_tEfNS_4arch4Sm90EEEEEvNT_6ParamsE,"aw",@nobits
	.sectionflags	@""
	.align	16
	.zero		1024


//--------------------- .nv.shared._ZN7cutlass13device_kernelIN5flash19FlashAttnFwdCombineIN4cute5tupleIJNS3_1CILi16EEENS5_ILi64EEEEEELi5ELi256ELi1ELb0ELb1ENS_6half_tEfNS_4arch4Sm90EEEEEvNT_6ParamsE --------------------------
	.section	.nv.shared._ZN7cutlass13device_kernelIN5flash19FlashAttnFwdCombineIN4cute5tupleIJNS3_1CILi16EEENS5_ILi64EEEEEELi5ELi256ELi1ELb0ELb1ENS_6half_tEfNS_4arch4Sm90EEEEEvNT_6ParamsE,"aw",@nobits
	.sectionflags	@""
	.align	16
	.zero		1024


//--------------------- .nv.shared._ZN7cutlass13device_kernelIN5flash19FlashAttnFwdCombineIN4cute5tupleIJNS3_1CILi16EEENS5_ILi64EEEEEELi4ELi256ELi1ELb0ELb1ENS_6half_tEfNS_4arch4Sm90EEEEEvNT_6ParamsE --------------------------
	.section	.nv.shared._ZN7cutlass13device_kernelIN5flash19FlashAttnFwdCombineIN4cute5tupleIJNS3_1CILi16EEENS5_ILi64EEEEEELi4ELi256ELi1ELb0ELb1ENS_6half_tEfNS_4arch4Sm90EEEEEvNT_6ParamsE,"aw",@nobits
	.sectionflags	@""
	.align	16
	.zero		1024


//--------------------- .nv.shared._ZN7cutlass13device_kernelIN5flash19FlashAttnFwdCombineIN4cute5tupleIJNS3_1CILi16EEENS5_ILi64EEEEEELi8ELi256ELi1ELb0ELb0ENS_6half_tEfNS_4arch4Sm80EEEEEvNT_6ParamsE --------------------------
	.section	.nv.shared._ZN7cutlass13device_kernelIN5flash19FlashAttnFwdCombineIN4cute5tupleIJNS3_1CILi16EEENS5_ILi64EEEEEELi8ELi256ELi1ELb0ELb0ENS_6half_tEfNS_4arch4Sm80EEEEEvNT_6ParamsE,"aw",@nobits
	.sectionflags	@""
	.align	16
	.zero		1024


//--------------------- .nv.shared._ZN7cutlass13device_kernelIN5flash19FlashAttnFwdCombineIN4cute5tupleIJNS3_1CILi16EEENS5_ILi64EEEEEELi7ELi256ELi1ELb0ELb0ENS_6half_tEfNS_4arch4Sm80EEEEEvNT_6ParamsE --------------------------
	.section	.nv.shared._ZN7cutlass13device_kernelIN5flash19FlashAttnFwdCombineIN4cute5tupleIJNS3_1CILi16EEENS5_ILi64EEEEEELi7ELi256ELi1ELb0ELb0ENS_6half_tEfNS_4arch4Sm80EEEEEvNT_6ParamsE,"aw",@nobits
	.sectionflags	@""
	.align	16
	.zero		1024


//--------------------- .nv.shared._ZN7cutlass13device_kernelIN5flash19FlashAttnFwdCombineIN4cute5tupleIJNS3_1CILi16EEENS5_ILi64EEEEEELi6ELi256ELi1ELb0ELb0ENS_6half_tEfNS_4arch4Sm80EEEEEvNT_6ParamsE --------------------------
	.section	.nv.shared._ZN7cutlass13device_kernelIN5flash19FlashAttnFwdCombineIN4cute5tupleIJNS3_1CILi16EEENS5_ILi64EEEEEELi6ELi256ELi1ELb0ELb0ENS_6half_tEfNS_4arch4Sm80EEEEEvNT_6ParamsE,"aw",@nobits
	.sectionflags	@""
	.align	16
	.zero		1024


//--------------------- .nv.shared._ZN7cutlass13device_kernelIN5flash19FlashAttnFwdCombineIN4cute5tupleIJNS3_1CILi16EEENS5_ILi64EEEEEELi5ELi256ELi1ELb0ELb0ENS_6half_tEfNS_4arch4Sm80EEEEEvNT_6ParamsE --------------------------
	.section	.nv.shared._ZN7cutlass13device_kernelIN5flash19FlashAttnFwdCombineIN4cute5tupleIJNS3_1CILi16EEENS5_ILi64EEEEEELi5ELi256ELi1ELb0ELb0ENS_6half_tEfNS_4arch4Sm80EEEEEvNT_6ParamsE,"aw",@nobits
	.sectionflags	@""
	.align	16
	.zero		1024


//--------------------- .nv.shared._ZN7cutlass13device_kernelIN5flash19FlashAttnFwdCombineIN4cute5tupleIJNS3_1CILi16EEENS5_ILi64EEEEEELi4ELi256ELi1ELb0ELb0ENS_6half_tEfNS_4arch4Sm80EEEEEvNT_6ParamsE --------------------------
	.section	.nv.shared._ZN7cutlass13device_kernelIN5flash19FlashAttnFwdCombineIN4cute5tupleIJNS3_1CILi16EEENS5_ILi64EEEEEELi4ELi256ELi1ELb0ELb0ENS_6half_tEfNS_4arch4Sm80EEEEEvNT_6ParamsE,"aw",@nobits
	.sectionflags	@""
	.align	16
	.zero		1024


//--------------------- .nv.shared._ZN7cutlass13device_kernelIN5flash19FlashAttnFwdCombineIN4cute5tupleIJNS3_1CILi16EEENS5_ILi64EEEEEELi8ELi256ELi1ELb0ELb1ENS_6half_tEfNS_4arch4Sm80EEEEEvNT_6ParamsE --------------------------
	.section	.nv.shared._ZN7cutlass13device_kernelIN5flash19FlashAttnFwdCombineIN4cute5tupleIJNS3_1CILi16EEENS5_ILi64EEEEEELi8ELi256ELi1ELb0ELb1ENS_6half_tEfNS_4arch4Sm80EEEEEvNT_6ParamsE,"aw",@nobits
	.sectionflags	@""
	.align	16
	.zero		1024


//--------------------- .nv.shared._ZN7cutlass13device_kernelIN5flash19FlashAttnFwdCombineIN4cute5tupleIJNS3_1CILi16EEENS5_ILi64EEEEEELi7ELi256ELi1ELb0ELb1ENS_6half_tEfNS_4arch4Sm80EEEEEvNT_6ParamsE --------------------------
	.section	.nv.shared._ZN7cutlass13device_kernelIN5flash19FlashAttnFwdCombineIN4cute5tupleIJNS3_1CILi16EEENS5_ILi64EEEEEELi7ELi256ELi1ELb0ELb1ENS_6half_tEfNS_4arch4Sm80EEEEEvNT_6ParamsE,"aw",@nobits
	.sectionflags	@""
	.align	16
	.zero		1024


//--------------------- .nv.shared._ZN7cutlass13device_kernelIN5flash19FlashAttnFwdCombineIN4cute5tupleIJNS3_1CILi16EEENS5_ILi64EEEEEELi6ELi256ELi1ELb0ELb1ENS_6half_tEfNS_4arch4Sm80EEEEEvNT_6ParamsE --------------------------
	.section	.nv.shared._ZN7cutlass13device_kernelIN5flash19FlashAttnFwdCombineIN4cute5tupleIJNS3_1CILi16EEENS5_ILi64EEEEEELi6ELi256ELi1ELb0ELb1ENS_6half_tEfNS_4arch4Sm80EEEEEvNT_6ParamsE,"aw",@nobits
	.sectionflags	@""
	.align	16
	.zero		1024


//--------------------- .nv.shared._ZN7cutlass13device_kernelIN5flash19FlashAttnFwdCombineIN4cute5tupleIJNS3_1CILi16EEENS5_ILi64EEEEEELi5ELi256ELi1ELb0ELb1ENS_6half_tEfNS_4arch4Sm80EEEEEvNT_6ParamsE --------------------------
	.section	.nv.shared._ZN7cutlass13device_kernelIN5flash19FlashAttnFwdCombineIN4cute5tupleIJNS3_1CILi16EEENS5_ILi64EEEEEELi5ELi256ELi1ELb0ELb1ENS_6half_tEfNS_4arch4Sm80EEEEEvNT_6ParamsE,"aw",@nobits
	.sectionflags	@""
	.align	16
	.zero		1024


//--------------------- .nv.shared._ZN7cutlass13device_kernelIN5flash19FlashAttnFwdCombineIN4cute5tupleIJNS3_1CILi16EEENS5_ILi64EEEEEELi4ELi256ELi1ELb0ELb1ENS_6half_tEfNS_4arch4Sm80EEEEEvNT_6ParamsE --------------------------
	.section	.nv.shared._ZN7cutlass13device_kernelIN5flash19FlashAttnFwdCombineIN4cute5tupleIJNS3_1CILi16EEENS5_ILi64EEEEEELi4ELi256ELi1ELb0ELb1ENS_6half_tEfNS_4arch4Sm80EEEEEvNT_6ParamsE,"aw",@nobits
	.sectionflags	@""
	.align	16
	.zero		1024


//--------------------- .nv.shared._ZN7cutlass13device_kernelIN5flash19FlashAttnFwdCombineIN4cute5tupleIJNS3_1CILi8EEENS5_ILi128EEEEEELi8ELi256ELi1ELb0ELb0EffNS_4arch4Sm90EEEEEvNT_6ParamsE --------------------------
	.section	.nv.shared._ZN7cutlass13device_kernelIN5flash19FlashAttnFwdCombineIN4cute5tupleIJNS3_1CILi8EEENS5_ILi128EEEEEELi8ELi256ELi1ELb0ELb0EffNS_4arch4Sm90EEEEEvNT_6ParamsE,"aw",@nobits
	.sectionflags	@""
	.align	16
	.zero		1024


//--------------------- .nv.shared._ZN7cutlass13device_kernelIN5flash19FlashAttnFwdCombineIN4cute5tupleIJNS3_1CILi8EEENS5_ILi128EEEEEELi7ELi256ELi1ELb0ELb0EffNS_4arch4Sm90EEEEEvNT_6ParamsE --------------------------
	.section	.nv.shared._ZN7cutlass13device_kernelIN5flash19FlashAttnFwdCombineIN4cute5tupleIJNS3_1CILi8EEENS5_ILi128EEEEEELi7ELi256ELi1ELb0ELb0EffNS_4arch4Sm90EEEEEvNT_6ParamsE,"aw",@nobits
	.sectionflags	@""
	.align	16
	.zero		1024


//--------------------- .nv.shared._ZN7cutlass13device_kernelIN5flash19FlashAttnFwdCombineIN4cute5tupleIJNS3_1CILi8EEENS5_ILi128EEEEEELi6ELi256ELi1ELb0ELb0EffNS_4arch4Sm90EEEEEvNT_6ParamsE --------------------------
	.section	.nv.shared._ZN7cutlass13device_kernelIN5flash19FlashAttnFwdCombineIN4cute5tupleIJNS3_1CILi8EEENS5_ILi128EEEEEELi6ELi256ELi1ELb0ELb0EffNS_4arch4Sm90EEEEEvNT_6ParamsE,"aw",@nobits
	.sectionflags	@""
	.align	16
	.zero		1024


//--------------------- .nv.shared._ZN7cutlass13device_kernelIN5flash19FlashAttnFwdCombineIN4cute5tupleIJNS3_1CILi8EEENS5_ILi128EEEEEELi5ELi256ELi1ELb0ELb0EffNS_4arch4Sm90EEEEEvNT_6ParamsE --------------------------
	.section	.nv.shared._ZN7cutlass13device_kernelIN5flash19FlashAttnFwdCombineIN4cute5tupleIJNS3_1CILi8EEENS5_ILi128EEEEEELi5ELi256ELi1ELb0ELb0EffNS_4arch4Sm90EEEEEvNT_6ParamsE,"aw",@nobits
	.sectionflags	@""
	.align	16
	.zero		1024


//--------------------- .nv.shared._ZN7cutlass13device_kernelIN5flash19FlashAttnFwdCombineIN4cute5tupleIJNS3_1CILi8EEENS5_ILi128EEEEEELi8ELi256ELi1ELb0ELb1EffNS_4arch4Sm90EEEEEvNT_6ParamsE --------------------------
	.section	.nv.shared._ZN7cutlass13device_kernelIN5flash19FlashAttnFwdCombineIN4cute5tupleIJNS3_1CILi8EEENS5_ILi128EEEEEELi8ELi256ELi1ELb0ELb1EffNS_4arch4Sm90EEEEEvNT_6ParamsE,"aw",@nobits
	.sectionflags	@""
	.align	16
	.zero		1024


//--------------------- .nv.shared._ZN7cutlass13device_kernelIN5flash19FlashAttnFwdCombineIN4cute5tupleIJNS3_1CILi8EEENS5_ILi128EEEEEELi7ELi256ELi1ELb0ELb1EffNS_4arch4Sm90EEEEEvNT_6ParamsE --------------------------
	.section	.nv.shared._ZN7cutlass13device_kernelIN5flash19FlashAttnFwdCombineIN4cute5tupleIJNS3_1CILi8EEENS5_ILi128EEEEEELi7ELi256ELi1ELb0ELb1EffNS_4arch4Sm90EEEEEvNT_6ParamsE,"aw",@nobits
	.sectionflags	@""
	.align	16
	.zero		1024


//--------------------- .nv.shared._ZN7cutlass13device_kernelIN5flash19FlashAttnFwdCombineIN4cute5tupleIJNS3_1CILi8EEENS5_ILi128EEEEEELi6ELi256ELi1ELb0ELb1EffNS_4arch4Sm90EEEEEvNT_6ParamsE --------------------------
	.section	.nv.shared._ZN7cutlass13device_kernelIN5flash19FlashAttnFwdCombineIN4cute5tupleIJNS3_1CILi8EEENS5_ILi128EEEEEELi6ELi256ELi1ELb0ELb1EffNS_4arch4Sm90EEEEEvNT_6ParamsE,"aw",@nobits
	.sectionflags	@""
	.align	16
	.zero		1024


//--------------------- .nv.shared._ZN7cutlass13device_kernelIN5flash19FlashAttnFwdCombineIN4cute5tupleIJNS3_1CILi8EEENS5_ILi128EEEEEELi5ELi256ELi1ELb0ELb1EffNS_4arch4Sm90EEEEEvNT_6ParamsE --------------------------
	.section	.nv.shared._ZN7cutlass13device_kernelIN5flash19FlashAttnFwdCombineIN4cute5tupleIJNS3_1CILi8EEENS5_ILi128EEEEEELi5ELi256ELi1ELb0ELb1EffNS_4arch4Sm90EEEEEvNT_6ParamsE,"aw",@nobits
	.sectionflags	@""
	.align	16
	.zero		1024


//--------------------- .nv.shared._ZN7cutlass13device_kernelIN5flash19FlashAttnFwdCombineIN4cute5tupleIJNS3_1CILi8EEENS5_ILi128EEEEEELi8ELi256ELi1ELb0ELb0EffNS_4arch4Sm80EEEEEvNT_6ParamsE --------------------------
	.section	.nv.shared._ZN7cutlass13device_kernelIN5flash19FlashAttnFwdCombineIN4cute5tupleIJNS3_1CILi8EEENS5_ILi128EEEEEELi8ELi256ELi1ELb0ELb0EffNS_4arch4Sm80EEEEEvNT_6ParamsE,"aw",@nobits
	.sectionflags	@""
	.align	16
	.zero		1024


//--------------------- .nv.shared._ZN7cutlass13device_kernelIN5flash19FlashAttnFwdCombineIN4cute5tupleIJNS3_1CILi8EEENS5_ILi128EEEEEELi7ELi256ELi1ELb0ELb0EffNS_4arch4Sm80EEEEEvNT_6ParamsE --------------------------
	.section	.nv.shared._ZN7cutlass13device_kernelIN5flash19FlashAttnFwdCombineIN4cute5tupleIJNS3_1CILi8EEENS5_ILi128EEEEEELi7ELi256ELi1ELb0ELb0EffNS_4arch4Sm80EEEEEvNT_6ParamsE,"aw",@nobits
	.sectionflags	@""
	.align	16
	.zero		1024


//--------------------- .nv.shared._ZN7cutlass13device_kernelIN5flash19FlashAttnFwdCombineIN4cute5tupleIJNS3_1CILi8EEENS5_ILi128EEEEEELi6ELi256ELi1ELb0ELb0EffNS_4arch4Sm80EEEEEvNT_6ParamsE --------------------------
	.section	.nv.shared._ZN7cutlass13device_kernelIN5flash19FlashAttnFwdCombineIN4cute5tupleIJNS3_1CILi8EEENS5_ILi128EEEEEELi6ELi256ELi1ELb0ELb0EffNS_4arch4Sm80EEEEEvNT_6ParamsE,"aw",@nobits
	.sectionflags	@""
	.align	16
	.zero		1024


//--------------------- .nv.shared._ZN7cutlass13device_kernelIN5flash19FlashAttnFwdCombineIN4cute5tupleIJNS3_1CILi8EEENS5_ILi128EEEEEELi5ELi256ELi1ELb0ELb0EffNS_4arch4Sm80EEEEEvNT_6ParamsE --------------------------
	.section	.nv.shared._ZN7cutlass13device_kernelIN5flash19FlashAttnFwdCombineIN4cute5tupleIJNS3_1CILi8EEENS5_ILi128EEEEEELi5ELi256ELi1ELb0ELb0EffNS_4arch4Sm80EEEEEvNT_6ParamsE,"aw",@nobits
	.sectionflags	@""
	.align	16
	.zero		1024


//--------------------- .nv.shared._ZN7cutlass13device_kernelIN5flash19FlashAttnFwdCombineIN4cute5tupleIJNS3_1CILi8EEENS5_ILi128EEEEEELi8ELi256ELi1ELb0ELb1EffNS_4arch4Sm80EEEEEvNT_6ParamsE --------------------------
	.section	.nv.shared._ZN7cutlass13device_kernelIN5flash19FlashAttnFwdCombineIN4cute5tupleIJNS3_1CILi8EEENS5_ILi128EEEEEELi8ELi256ELi1ELb0ELb1EffNS_4arch4Sm80EEEEEvNT_6ParamsE,"aw",@nobits
	.sectionflags	@""
	.align	16
	.zero		1024


//--------------------- .nv.shared._ZN7cutlass13device_kernelIN5flash19FlashAttnFwdCombineIN4cute5tupleIJNS3_1CILi8EEENS5_ILi128EEEEEELi7ELi256ELi1ELb0ELb1EffNS_4arch4Sm80EEEEEvNT_6ParamsE --------------------------
	.section	.nv.shared._ZN7cutlass13device_kernelIN5flash19FlashAttnFwdCombineIN4cute5tupleIJNS3_1CILi8EEENS5_ILi128EEEEEELi7ELi256ELi1ELb0ELb1EffNS_4arch4Sm80EEEEEvNT_6ParamsE,"aw",@nobits
	.sectionflags	@""
	.align	16
	.zero		1024


//--------------------- .nv.shared._ZN7cutlass13device_kernelIN5flash19FlashAttnFwdCombineIN4cute5tupleIJNS3_1CILi8EEENS5_ILi128EEEEEELi6ELi256ELi1ELb0ELb1EffNS_4arch4Sm80EEEEEvNT_6ParamsE --------------------------
	.section	.nv.shared._ZN7cutlass13device_kernelIN5flash19FlashAttnFwdCombineIN4cute5tupleIJNS3_1CILi8EEENS5_ILi128EEEEEELi6ELi256ELi1ELb0ELb1EffNS_4arch4Sm80EEEEEvNT_6ParamsE,"aw",@nobits
	.sectionflags	@""
	.align	16
	.zero		1024


//--------------------- .nv.shared._ZN7cutlass13device_kernelIN5flash19FlashAttnFwdCombineIN4cute5tupleIJNS3_1CILi8EEENS5_ILi128EEEEEELi5ELi256ELi1ELb0ELb1EffNS_4arch4Sm80EEEEEvNT_6ParamsE --------------------------
	.section	.nv.shared._ZN7cutlass13device_kernelIN5flash19FlashAttnFwdCombineIN4cute5tupleIJNS3_1CILi8EEENS5_ILi128EEEEEELi5ELi256ELi1ELb0ELb1EffNS_4arch4Sm80EEEEEvNT_6ParamsE,"aw",@nobits
	.sectionflags	@""
	.align	16
	.zero		1024


//--------------------- .nv.shared._ZN7cutlass13device_kernelIN5flash19FlashAttnFwdCombineIN4cute5tupleIJNS3_1CILi16EEENS5_ILi64EEEEEELi8ELi256ELi1ELb0ELb0EffNS_4arch4Sm90EEEEEvNT_6ParamsE --------------------------
	.section	.nv.shared._ZN7cutlass13device_kernelIN5flash19FlashAttnFwdCombineIN4cute5tupleIJNS3_1CILi16EEENS5_ILi64EEEEEELi8ELi256ELi1ELb0ELb0EffNS_4arch4Sm90EEEEEvNT_6ParamsE,"aw",@nobits
	.sectionflags	@""
	.align	16
	.zero		1024


//--------------------- .nv.shared._ZN7cutlass13device_kernelIN5flash19FlashAttnFwdCombineIN4cute5tupleIJNS3_1CILi16EEENS5_ILi64EEEEEELi7ELi256ELi1ELb0ELb0EffNS_4arch4Sm90EEEEEvNT_6ParamsE --------------------------
	.section	.nv.shared._ZN7cutlass13device_kernelIN5flash19FlashAttnFwdCombineIN4cute5tupleIJNS3_1CILi16EEENS5_ILi64EEEEEELi7ELi256ELi1ELb0ELb0EffNS_4arch4Sm90EEEEEvNT_6ParamsE,"aw",@nobits
	.sectionflags	@""
	.align	16
	.zero		1024


//--------------------- .nv.shared._ZN7cutlass13device_kernelIN5flash19FlashAttnFwdCombineIN4cute5tupleIJNS3_1CILi16EEENS5_ILi64EEEEEELi6ELi256ELi1ELb0ELb0EffNS_4arch4Sm90EEEEEvNT_6ParamsE --------------------------
	.section	.nv.shared._ZN7cutlass13device_kernelIN5flash19FlashAttnFwdCombineIN4cute5tupleIJNS3_1CILi16EEENS5_ILi64EEEEEELi6ELi256ELi1ELb0ELb0EffNS_4arch4Sm90EEEEEvNT_6ParamsE,"aw",@nobits
	.sectionflags	@""
	.align	16
	.zero		1024


//--------------------- .nv.shared._ZN7cutlass13device_kernelIN5flash19FlashAttnFwdCombineIN4cute5tupleIJNS3_1CILi16EEENS5_ILi64EEEEEELi5ELi256ELi1ELb0ELb0EffNS_4arch4Sm90EEEEEvNT_6ParamsE --------------------------
	.section	.nv.shared._ZN7cutlass13device_kernelIN5flash19FlashAttnFwdCombineIN4cute5tupleIJNS3_1CILi16EEENS5_ILi64EEEEEELi5ELi256ELi1ELb0ELb0EffNS_4arch4Sm90EEEEEvNT_6ParamsE,"aw",@nobits
	.sectionflags	@""
	.align	16
	.zero		1024


//--------------------- .nv.shared._ZN7cutlass13device_kernelIN5flash19FlashAttnFwdCombineIN4cute5tupleIJNS3_1CILi16EEENS5_ILi64EEEEEELi4ELi256ELi1ELb0ELb0EffNS_4arch4Sm90EEEEEvNT_6ParamsE --------------------------
	.section	.nv.shared._ZN7cutlass13device_kernelIN5flash19FlashAttnFwdCombineIN4cute5tupleIJNS3_1CILi16EEENS5_ILi64EEEEEELi4ELi256ELi1ELb0ELb0EffNS_4arch4Sm90EEEEEvNT_6ParamsE,"aw",@nobits
	.sectionflags	@""
	.align	16
	.zero		1024


//--------------------- .nv.shared._ZN7cutlass13device_kernelIN5flash19FlashAttnFwdCombineIN4cute5tupleIJNS3_1CILi16EEENS5_ILi64EEEEEELi8ELi256ELi1ELb0ELb1EffNS_4arch4Sm90EEEEEvNT_6ParamsE --------------------------
	.section	.nv.shared._ZN7cutlass13device_kernelIN5flash19FlashAttnFwdCombineIN4cute5tupleIJNS3_1CILi16EEENS5_ILi64EEEEEELi8ELi256ELi1ELb0ELb1EffNS_4arch4Sm90EEEEEvNT_6ParamsE,"aw",@nobits
	.sectionflags	@""
	.align	16
	.zero		1024


//--------------------- .nv.shared._ZN7cutlass13device_kernelIN5flash19FlashAttnFwdCombineIN4cute5tupleIJNS3_1CILi16EEENS5_ILi64EEEEEELi7ELi256ELi1ELb0ELb1EffNS_4arch4Sm90EEEEEvNT_6ParamsE --------------------------
	.section	.nv.shared._ZN7cutlass13device_kernelIN5flash19FlashAttnFwdCombineIN4cute5tupleIJNS3_1CILi16EEENS5_ILi64EEEEEELi7ELi256ELi1ELb0ELb1EffNS_4arch4Sm90EEEEEvNT_6ParamsE,"aw",@nobits
	.sectionflags	@""
	.align	16
	.zero		1024


//--------------------- .nv.shared._ZN7cutlass13device_kernelIN5flash19FlashAttnFwdCombineIN4cute5tupleIJNS3_1CILi16EEENS5_ILi64EEEEEELi6ELi256ELi1ELb0ELb1EffNS_4arch4Sm90EEEEEvNT_6ParamsE --------------------------
	.section	.nv.shared._ZN7cutlass13device_kernelIN5flash19FlashAttnFwdCombineIN4cute5tupleIJNS3_1CILi16EEENS5_ILi64EEEEEELi6ELi256ELi1ELb0ELb1EffNS_4arch4Sm90EEEEEvNT_6ParamsE,"aw",@nobits
	.sectionflags	@""
	.align	16
	.zero		1024


//--------------------- .nv.shared._ZN7cutlass13device_kernelIN5flash19FlashAttnFwdCombineIN4cute5tupleIJNS3_1CILi16EEENS5_ILi64EEEEEELi5ELi256ELi1ELb0ELb1EffNS_4arch4Sm90EEEEEvNT_6ParamsE --------------------------
	.section	.nv.shared._ZN7cutlass13device_kernelIN5flash19FlashAttnFwdCombineIN4cute5tupleIJNS3_1CILi16EEENS5_ILi64EEEEEELi5ELi256ELi1ELb0ELb1EffNS_4arch4Sm90EEEEEvNT_6ParamsE,"aw",@nobits
	.sectionflags	@""
	.align	16
	.zero		1024


//--------------------- .nv.shared._ZN7cutlass13device_kernelIN5flash19FlashAttnFwdCombineIN4cute5tupleIJNS3_1CILi16EEENS5_ILi64EEEEEELi4ELi256ELi1ELb0ELb1EffNS_4arch4Sm90EEEEEvNT_6ParamsE --------------------------
	.section	.nv.shared._ZN7cutlass13device_kernelIN5flash19FlashAttnFwdCombineIN4cute5tupleIJNS3_1CILi16EEENS5_ILi64EEEEEELi4ELi256ELi1ELb0ELb1EffNS_4arch4Sm90EEEEEvNT_6ParamsE,"aw",@nobits
	.sectionflags	@""
	.align	16
	.zero		1024


//--------------------- .nv.shared._ZN7cutlass13device_kernelIN5flash19FlashAttnFwdCombineIN4cute5tupleIJNS3_1CILi16EEENS5_ILi64EEEEEELi8ELi256ELi1ELb0ELb0EffNS_4arch4Sm80EEEEEvNT_6ParamsE --------------------------
	.section	.nv.shared._ZN7cutlass13device_kernelIN5flash19FlashAttnFwdCombineIN4cute5tupleIJNS3_1CILi16EEENS5_ILi64EEEEEELi8ELi256ELi1ELb0ELb0EffNS_4arch4Sm80EEEEEvNT_6ParamsE,"aw",@nobits
	.sectionflags	@""
	.align	16
	.zero		1024


//--------------------- .nv.shared._ZN7cutlass13device_kernelIN5flash19FlashAttnFwdCombineIN4cute5tupleIJNS3_1CILi16EEENS5_ILi64EEEEEELi7ELi256ELi1ELb0ELb0EffNS_4arch4Sm80EEEEEvNT_6ParamsE --------------------------
	.section	.nv.shared._ZN7cutlass13device_kernelIN5flash19FlashAttnFwdCombineIN4cute5tupleIJNS3_1CILi16EEENS5_ILi64EEEEEELi7ELi256ELi1ELb0ELb0EffNS_4arch4Sm80EEEEEvNT_6ParamsE,"aw",@nobits
	.sectionflags	@""
	.align	16
	.zero		1024


//--------------------- .nv.shared._ZN7cutlass13device_kernelIN5flash19FlashAttnFwdCombineIN4cute5tupleIJNS3_1CILi16EEENS5_ILi64EEEEEELi6ELi256ELi1ELb0ELb0EffNS_4arch4Sm80EEEEEvNT_6ParamsE --------------------------
	.section	.nv.shared._ZN7cutlass13device_kernelIN5flash19FlashAttnFwdCombineIN4cute5tupleIJNS3_1CILi16EEENS5_ILi64EEEEEELi6ELi256ELi1ELb0ELb0EffNS_4arch4Sm80EEEEEvNT_6ParamsE,"aw",@nobits
	.sectionflags	@""
	.align	16
	.zero		1024


//--------------------- .nv.shared._ZN7cutlass13device_kernelIN5flash19FlashAttnFwdCombineIN4cute5tupleIJNS3_1CILi16EEENS5_ILi64EEEEEELi5ELi256ELi1ELb0ELb0EffNS_4arch4Sm80EEEEEvNT_6ParamsE --------------------------
	.section	.nv.shared._ZN7cutlass13device_kernelIN5flash19FlashAttnFwdCombineIN4cute5tupleIJNS3_1CILi16EEENS5_ILi64EEEEEELi5ELi256ELi1ELb0ELb0EffNS_4arch4Sm80EEEEEvNT_6ParamsE,"aw",@nobits
	.sectionflags	@""
	.align	16
	.zero		1024


//--------------------- .nv.shared._ZN7cutlass13device_kernelIN5flash19FlashAttnFwdCombineIN4cute5tupleIJNS3_1CILi16EEENS5_ILi64EEEEEELi4ELi256ELi1ELb0ELb0EffNS_4arch4Sm80EEEEEvNT_6ParamsE --------------------------
	.section	.nv.shared._ZN7cutlass13device_kernelIN5flash19FlashAttnFwdCombineIN4cute5tupleIJNS3_1CILi16EEENS5_ILi64EEEEEELi4ELi256ELi1ELb0ELb0EffNS_4arch4Sm80EEEEEvNT_6ParamsE,"aw",@nobits
	.sectionflags	@""
	.align	16
	.zero		1024


//--------------------- .nv.shared._ZN7cutlass13device_kernelIN5flash19FlashAttnFwdCombineIN4cute5tupleIJNS3_1CILi16EEENS5_ILi64EEEEEELi8ELi256ELi1ELb0ELb1EffNS_4arch4Sm80EEEEEvNT_6ParamsE --------------------------
	.section	.nv.shared._ZN7cutlass13device_kernelIN5flash19FlashAttnFwdCombineIN4cute5tupleIJNS3_1CILi16EEENS5_ILi64EEEEEELi8ELi256ELi1ELb0ELb1EffNS_4arch4Sm80EEEEEvNT_6ParamsE,"aw",@nobits
	.sectionflags	@""
	.align	16
	.zero		1024


//--------------------- .nv.shared._ZN7cutlass13device_kernelIN5flash19FlashAttnFwdCombineIN4cute5tupleIJNS3_1CILi16EEENS5_ILi64EEEEEELi7ELi256ELi1ELb0ELb1EffNS_4arch4Sm80EEEEEvNT_6ParamsE --------------------------
	.section	.nv.shared._ZN7cutlass13device_kernelIN5flash19FlashAttnFwdCombineIN4cute5tupleIJNS3_1CILi16EEENS5_ILi64EEEEEELi7ELi256ELi1ELb0ELb1EffNS_4arch4Sm80EEEEEvNT_6ParamsE,"aw",@nobits
	.sectionflags	@""
	.align	16
	.zero		1024


//--------------------- .nv.shared._ZN7cutlass13device_kernelIN5flash19FlashAttnFwdCombineIN4cute5tupleIJNS3_1CILi16EEENS5_ILi64EEEEEELi6ELi256ELi1ELb0ELb1EffNS_4arch4Sm80EEEEEvNT_6ParamsE --------------------------
	.section	.nv.shared._ZN7cutlass13device_kernelIN5flash19FlashAttnFwdCombineIN4cute5tupleIJNS3_1CILi16EEENS5_ILi64EEEEEELi6ELi256ELi1ELb0ELb1EffNS_4arch4Sm80EEEEEvNT_6ParamsE,"aw",@nobits
	.sectionflags	@""
	.align	16
	.zero		1024


//--------------------- .nv.shared._ZN7cutlass13device_kernelIN5flash19FlashAttnFwdCombineIN4cute5tupleIJNS3_1CILi16EEENS5_ILi64EEEEEELi5ELi256ELi1ELb0ELb1EffNS_4arch4Sm80EEEEEvNT_6ParamsE --------------------------
	.section	.nv.shared._ZN7cutlass13device_kernelIN5flash19FlashAttnFwdCombineIN4cute5tupleIJNS3_1CILi16EEENS5_ILi64EEEEEELi5ELi256ELi1ELb0ELb1EffNS_4arch4Sm80EEEEEvNT_6ParamsE,"aw",@nobits
	.sectionflags	@""
	.align	16
	.zero		1024


//--------------------- .nv.shared._ZN7cutlass13device_kernelIN5flash19FlashAttnFwdCombineIN4cute5tupleIJNS3_1CILi16EEENS5_ILi64EEEEEELi4ELi256ELi1ELb0ELb1EffNS_4arch4Sm80EEEEEvNT_6ParamsE --------------------------
	.section	.nv.shared._ZN7cutlass13device_kernelIN5flash19FlashAttnFwdCombineIN4cute5tupleIJNS3_1CILi16EEENS5_ILi64EEEEEELi4ELi256ELi1ELb0ELb1EffNS_4arch4Sm80EEEEEvNT_6ParamsE,"aw",@nobits
	.sectionflags	@""
	.align	16
	.zero		1024


//--------------------- .nv.constant0._ZN7cutlass13device_kernelIN5flash19FlashAttnFwdCombineIN4cute5tupleIJNS3_1CILi8EEENS5_ILi128EEEEEELi8ELi256ELi1ELb0ELb0ENS_10bfloat16_tEfNS_4arch4Sm90EEEEEvNT_6ParamsE --------------------------
	.section	.nv.constant0._ZN7cutlass13device_kernelIN5flash19FlashAttnFwdCombineIN4cute5tupleIJNS3_1CILi8EEENS5_ILi128EEEEEELi8ELi256ELi1ELb0ELb0ENS_10bfloat16_tEfNS_4arch4Sm90EEEEEvNT_6ParamsE,"a",@progbits
	.sectionflags	@""
	.align	4
.nv.constant0._ZN7cutlass13device_kernelIN5flash19FlashAttnFwdCombineIN4cute5tupleIJNS3_1CILi8EEENS5_ILi128EEEEEELi8ELi256ELi1ELb0ELb0ENS_10bfloat16_tEfNS_4arch4Sm90EEEEEvNT_6ParamsE:
	.zero		760


//--------------------- .nv.constant0._ZN7cutlass13device_kernelIN5flash19FlashAttnFwdCombineIN4cute5tupleIJNS3_1CILi8EEENS5_ILi128EEEEEELi7ELi256ELi1ELb0ELb0ENS_10bfloat16_tEfNS_4arch4Sm90EEEEEvNT_6ParamsE --------------------------
	.section	.nv.constant0._ZN7cutlass13device_kernelIN5flash19FlashAttnFwdCombineIN4cute5tupleIJNS3_1CILi8EEENS5_ILi128EEEEEELi7ELi256ELi1ELb0ELb0ENS_10bfloat16_tEfNS_4arch4Sm90EEEEEvNT_6ParamsE,"a",@progbits
	.sectionflags	@""
	.align	4
.nv.constant0._ZN7cutlass13device_kernelIN5flash19FlashAttnFwdCombineIN4cute5tupleIJNS3_1CILi8EEENS5_ILi128EEEEEELi7ELi256ELi1ELb0ELb0ENS_10bfloat16_tEfNS_4arch4Sm90EEEEEvNT_6ParamsE:
	.zero		760


//--------------------- .nv.constant0._ZN7cutlass13device_kernelIN5flash19FlashAttnFwdCombineIN4cute5tupleIJNS3_1CILi8EEENS5_ILi128EEEEEELi6ELi256ELi1ELb0ELb0ENS_10bfloat16_tEfNS_4arch4Sm90EEEEEvNT_6ParamsE --------------------------
	.section	.nv.constant0._ZN7cutlass13device_kernelIN5flash19FlashAttnFwdCombineIN4cute5tupleIJNS3_1CILi8EEENS5_ILi128EEEEEELi6ELi256ELi1ELb0ELb0ENS_10bfloat16_tEfNS_4arch4Sm90EEEEEvNT_6ParamsE,"a",@progbits
	.sectionflags	@""
	.align	4
.nv.constant0._ZN7cutlass13device_kernelIN5flash19FlashAttnFwdCombineIN4cute5tupleIJNS3_1CILi8EEENS5_ILi128EEEEEELi6ELi256ELi1ELb0ELb0ENS_10bfloat16_tEfNS_4arch4Sm90EEEEEvNT_6ParamsE:
	.zero		760


//--------------------- .nv.constant0._ZN7cutlass13device_kernelIN5flash19FlashAttnFwdCombineIN4cute5tupleIJNS3_1CILi8EEENS5_ILi128EEEEEELi5ELi256ELi1ELb0ELb0ENS_10bfloat16_tEfNS_4arch4Sm90EEEEEvNT_6ParamsE --------------------------
	.section	.nv.constant0._ZN7cutlass13device_kernelIN5flash19FlashAttnFwdCombineIN4cute5tupleIJNS3_1CILi8EEENS5_ILi128EEEEEELi5ELi256ELi1ELb0ELb0ENS_10bfloat16_tEfNS_4arch4Sm90EEEEEvNT_6ParamsE,"a",@progbits
	.sectionflags	@""
	.align	4
.nv.constant0._ZN7cutlass13device_kernelIN5flash19FlashAttnFwdCombineIN4cute5tupleIJNS3_1CILi8EEENS5_ILi128EEEEEELi5ELi256ELi1ELb0ELb0ENS_10bfloat16_tEfNS_4arch4Sm90EEEEEvNT_6ParamsE:
	.zero		760


//--------------------- .nv.constant0._ZN7cutlass13device_kernelIN5flash19FlashAttnFwdCombineIN4cute5tupleIJNS3_1CILi8EEENS5_ILi128EEEEEELi8ELi256ELi1ELb0ELb1ENS_10bfloat16_tEfNS_4arch4Sm90EEEEEvNT_6ParamsE --------------------------
	.section	.nv.constant0._ZN7cutlass13device_kernelIN5flash19FlashAttnFwdCombineIN4cute5tupleIJNS3_1CILi8EEENS5_ILi128EEEEEELi8ELi256ELi1ELb0ELb1ENS_10bfloat16_tEfNS_4arch4Sm90EEEEEvNT_6ParamsE,"a",@progbits
	.sectionflags	@""
	.align	4
.nv.constant0._ZN7cutlass13device_kernelIN5flash19FlashAttnFwdCombineIN4cute5tupleIJNS3_1CILi8EEENS5_ILi128EEEEEELi8ELi256ELi1ELb0ELb1ENS_10bfloat16_tEfNS_4arch4Sm90EEEEEvNT_6ParamsE:
	.zero		760


//--------------------- .nv.constant0._ZN7cutlass13device_kernelIN5flash19FlashAttnFwdCombineIN4cute5tupleIJNS3_1CILi8EEENS5_ILi128EEEEEELi7ELi256ELi1ELb0ELb1ENS_10bfloat16_tEfNS_4arch4Sm90EEEEEvNT_6ParamsE --------------------------
	.section	.nv.constant0._ZN7cutlass13device_kernelIN5flash19FlashAttnFwdCombineIN4cute5tupleIJNS3_1CILi8EEENS5_ILi128EEEEEELi7ELi256ELi1ELb0ELb1ENS_10bfloat16_tEfNS_4arch4Sm90EEEEEvNT_6ParamsE,"a",@progbits
	.sectionflags	@""
	.align	4
.nv.constant0._ZN7cutlass13device_kernelIN5flash19FlashAttnFwdCombineIN4cute5tupleIJNS3_1CILi8EEENS5_ILi128EEEEEELi7ELi256ELi1ELb0ELb1ENS_10bfloat16_tEfNS_4arch4Sm90EEEEEvNT_6ParamsE:
	.zero		760


//--------------------- .nv.constant0._ZN7cutlass13device_kernelIN5flash19FlashAttnFwdCombineIN4cute5tupleIJNS3_1CILi8EEENS5_ILi128EEEEEELi6ELi256ELi1ELb0ELb1ENS_10bfloat16_tEfNS_4arch4Sm90EEEEEvNT_6ParamsE --------------------------
	.section	.nv.constant0._ZN7cutlass13device_kernelIN5flash19FlashAttnFwdCombineIN4cute5tupleIJNS3_1CILi8EEENS5_ILi128EEEEEELi6ELi256ELi1ELb0ELb1ENS_10bfloat16_tEfNS_4arch4Sm90EEEEEvNT_6ParamsE,"a",@progbits
	.sectionflags	@""
	.align	4
.nv.constant0._ZN7cutlass13device_kernelIN5flash19FlashAttnFwdCombineIN4cute5tupleIJNS3_1CILi8EEENS5_ILi128EEEEEELi6ELi256ELi1ELb0ELb1ENS_10bfloat16_tEfNS_4arch4Sm90EEEEEvNT_6ParamsE:
	.zero		760


//--------------------- .nv.constant0._ZN7cutlass13device_kernelIN5flash19FlashAttnFwdCombineIN4cute5tupleIJNS3_1CILi8EEENS5_ILi128EEEEEELi5ELi256ELi1ELb0ELb1ENS_10bfloat16_tEfNS_4arch4Sm90EEEEEvNT_6ParamsE --------------------------
	.section	.nv.constant0._ZN7cutlass13device_kernelIN5flash19FlashAttnFwdCombineIN4cute5tupleIJNS3_1CILi8EEENS5_ILi128EEEEEELi5ELi256ELi1ELb0ELb1ENS_10bfloat16_tEfNS_4arch4Sm90EEEEEvNT_6ParamsE,"a",@progbits
	.sectionflags	@""
	.align	4
.nv.constant0._ZN7cutlass13device_kernelIN5flash19FlashAttnFwdCombineIN4cute5tupleIJNS3_1CILi8EEENS5_ILi128EEEEEELi5ELi256ELi1ELb0ELb1ENS_10bfloat16_tEfNS_4arch4Sm90EEEEEvNT_6ParamsE:
	.zero		760


//--------------------- .nv.constant0._ZN7cutlass13device_kernelIN5flash19FlashAttnFwdCombineIN4cute5tupleIJNS3_1CILi8EEENS5_ILi128EEEEEELi8ELi256ELi1ELb0ELb0ENS_10bfloat16_tEfNS_4arch4Sm80EEEEEvNT_6ParamsE --------------------------
	.section	.nv.constant0._ZN7cutlass13device_kernelIN5flash19FlashAttnFwdCombineIN4cute5tupleIJNS3_1CILi8EEENS5_ILi128EEEEEELi8ELi256ELi1ELb0ELb0ENS_10bfloat16_tEfNS_4arch4Sm80EEEEEvNT_6ParamsE,"a",@progbits
	.sectionflags	@""
	.align	4
.nv.constant0._ZN7cutlass13device_kernelIN5flash19FlashAttnFwdCombineIN4cute5tupleIJNS3_1CILi8EEENS5_ILi128EEEEEELi8ELi256ELi1ELb0ELb0ENS_10bfloat16_tEfNS_4arch4Sm80EEEEEvNT_6ParamsE:
	.zero		760


//--------------------- .nv.constant0._ZN7cutlass13device_kernelIN5flash19FlashAttnFwdCombineIN4cute5tupleIJNS3_1CILi8EEENS5_ILi128EEEEEELi7ELi256ELi1ELb0ELb0ENS_10bfloat16_tEfNS_4arch4Sm80EEEEEvNT_6ParamsE --------------------------
	.section	.nv.constant0._ZN7cutlass13device_kernelIN5flash19FlashAttnFwdCombineIN4cute5tupleIJNS3_1CILi8EEENS5_ILi128EEEEEELi7ELi256ELi1ELb0ELb0ENS_10bfloat16_tEfNS_4arch4Sm80EEEEEvNT_6ParamsE,"a",@progbits
	.sectionflags	@""
	.align	4
.nv.constant0._ZN7cutlass13device_kernelIN5flash19FlashAttnFwdCombineIN4cute5tupleIJNS3_1CILi8EEENS5_ILi128EEEEEELi7ELi256ELi1ELb0ELb0ENS_10bfloat16_tEfNS_4arch4Sm80EEEEEvNT_6ParamsE:
	.zero		760


//--------------------- .nv.constant0._ZN7cutlass13device_kernelIN5flash19FlashAttnFwdCombineIN4cute5tupleIJNS3_1CILi8EEENS5_ILi128EEEEEELi6ELi256ELi1ELb0ELb0ENS_10bfloat16_tEfNS_4arch4Sm80EEEEEvNT_6ParamsE --------------------------
	.section	.nv.constant0._ZN7cutlass13device_kernelIN5flash19FlashAttnFwdCombineIN4cute5tupleIJNS3_1CILi8EEENS5_ILi128EEEEEELi6ELi256ELi1ELb0ELb0ENS_10bfloat16_tEfNS_4arch4Sm80EEEEEvNT_6ParamsE,"a",@progbits
	.sectionflags	@""
	.align	4
.nv.constant0._ZN7cutlass13device_kernelIN5flash19FlashAttnFwdCombineIN4cute5tupleIJNS3_1CILi8EEENS5_ILi128EEEEEELi6ELi256ELi1ELb0ELb0ENS_10bfloat16_tEfNS_4arch4Sm80EEEEEvNT_6ParamsE:
	.zero		760


//--------------------- .nv.constant0._ZN7cutlass13device_kernelIN5flash19FlashAttnFwdCombineIN4cute5tupleIJNS3_1CILi8EEENS5_ILi128EEEEEELi5ELi256ELi1ELb0ELb0ENS_10bfloat16_tEfNS_4arch4Sm80EEEEEvNT_6ParamsE --------------------------
	.section	.nv.constant0._ZN7cutlass13device_kernelIN5flash19FlashAttnFwdCombineIN4cute5tupleIJNS3_1CILi8EEENS5_ILi128EEEEEELi5ELi256ELi1ELb0ELb0ENS_10bfloat16_tEfNS_4arch4Sm80EEEEEvNT_6ParamsE,"a",@progbits
	.sectionflags	@""
	.align	4
.nv.constant0._ZN7cutlass13device_kernelIN5flash19FlashAttnFwdCombineIN4cute5tupleIJNS3_1CILi8EEENS5_ILi128EEEEEELi5ELi256ELi1ELb0ELb0ENS_10bfloat16_tEfNS_4arch4Sm80EEEEEvNT_6ParamsE:
	.zero		760


//--------------------- .nv.constant0._ZN7cutlass13device_kernelIN5flash19FlashAttnFwdCombineIN4cute5tupleIJNS3_1CILi8EEENS5_ILi128EEEEEELi8ELi256ELi1ELb0ELb1ENS_10bfloat16_tEfNS_4arch4Sm80EEEEEvNT_6ParamsE --------------------------
	.section	.nv.constant0._ZN7cutlass13device_kernelIN5flash19FlashAttnFwdCombineIN4cute5tupleIJNS3_1CILi8EEENS5_ILi128EEEEEELi8ELi256ELi1ELb0ELb1ENS_10bfloat16_tEfNS_4arch4Sm80EEEEEvNT_6ParamsE,"a",@progbits
	.sectionflags	@""
	.align	4
.nv.constant0._ZN7cutlass13device_kernelIN5flash19FlashAttnFwdCombineIN4cute5tupleIJNS3_1CILi8EEENS5_ILi128EEEEEELi8ELi256ELi1ELb0ELb1ENS_10bfloat16_tEfNS_4arch4Sm80EEEEEvNT_6ParamsE:
	.zero		760


//--------------------- .nv.constant0._ZN7cutlass13device_kernelIN5flash19FlashAttnFwdCombineIN4cute5tupleIJNS3_1CILi8EEENS5_ILi128EEEEEELi7ELi256ELi1ELb0ELb1ENS_10bfloat16_tEfNS_4arch4Sm80EEEEEvNT_6ParamsE --------------------------
	.section	.nv.constant0._ZN7cutlass13device_kernelIN5flash19FlashAttnFwdCombineIN4cute5tupleIJNS3_1CILi8EEENS5_ILi128EEEEEELi7ELi256ELi1ELb0ELb1ENS_10bfloat16_tEfNS_4arch4Sm80EEEEEvNT_6ParamsE,"a",@progbits
	.sectionflags	@""
	.align	4
.nv.constant0._ZN7cutlass13device_kernelIN5flash19FlashAttnFwdCombineIN4cute5tupleIJNS3_1CILi8EEENS5_ILi128EEEEEELi7ELi256ELi1ELb0ELb1ENS_10bfloat16_tEfNS_4arch4Sm80EEEEEvNT_6ParamsE:
	.zero		760


//--------------------- .nv.constant0._ZN7cutlass13device_kernelIN5flash19FlashAttnFwdCombineIN4cute5tupleIJNS3_1CILi8EEENS5_ILi128EEEEEELi6ELi256ELi1ELb0ELb1ENS_10bfloat16_tEfNS_4arch4Sm80EEEEEvNT_6ParamsE --------------------------
	.section	.nv.constant0._ZN7cutlass13device_kernelIN5flash19FlashAttnFwdCombineIN4cute5tupleIJNS3_1CILi8EEENS5_ILi128EEEEEELi6ELi256ELi1ELb0ELb1ENS_10bfloat16_tEfNS_4arch4Sm80EEEEEvNT_6ParamsE,"a",@progbits
	.sectionflags	@""
	.align	4
.nv.constant0._ZN7cutlass13device_kernelIN5flash19FlashAttnFwdCombineIN4cute5tupleIJNS3_1CILi8EEENS5_ILi128EEEEEELi6ELi256ELi1ELb0ELb1ENS_10bfloat16_tEfNS_4arch4Sm80EEEEEvNT_6ParamsE:
	.zero		760


//--------------------- .nv.constant0._ZN7cutlass13device_kernelIN5flash19FlashAttnFwdCombineIN4cute5tupleIJNS3_1CILi8EEENS5_ILi128EEEEEELi5ELi256ELi1ELb0ELb1ENS_10bfloat16_tEfNS_4arch4Sm80EEEEEvNT_6ParamsE --------------------------
	.section	.nv.constant0._ZN7cutlass13device_kernelIN5flash19FlashAttnFwdCombineIN4cute5tupleIJNS3_1CILi8EEENS5_ILi128EEEEEELi5ELi256ELi1ELb0ELb1ENS_10bfloat16_tEfNS_4arch4Sm80EEEEEvNT_6ParamsE,"a",@progbits
	.sectionflags	@""
	.align	4
.nv.constant0._ZN7cutlass13device_kernelIN5flash19FlashAttnFwdCombineIN4cute5tupleIJNS3_1CILi8EEENS5_ILi128EEEEEELi5ELi256ELi1ELb0ELb1ENS_10bfloat16_tEfNS_4arch4Sm80EEEEEvNT_6ParamsE:
	.zero		760


//--------------------- .nv.constant0._ZN7cutlass13device_kernelIN5flash19FlashAttnFwdCombineIN4cute5tupleIJNS3_1CILi16EEENS5_ILi64EEEEEELi8ELi256ELi1ELb0ELb0ENS_10bfloat16_tEfNS_4arch4Sm90EEEEEvNT_6ParamsE --------------------------
	.section	.nv.constant0._ZN7cutlass13device_kernelIN5flash19FlashAttnFwdCombineIN4cute5tupleIJNS3_1CILi16EEENS5_ILi64EEEEEELi8ELi256ELi1ELb0ELb0ENS_10bfloat16_tEfNS_4arch4Sm90EEEEEvNT_6ParamsE,"a",@progbits
	.sectionflags	@""
	.align	4
.nv.constant0._ZN7cutlass13device_kernelIN5flash19FlashAttnFwdCombineIN4cute5tupleIJNS3_1CILi16EEENS5_ILi64EEEEEELi8ELi256ELi1ELb0ELb0ENS_10bfloat16_tEfNS_4arch4Sm90EEEEEvNT_6ParamsE:
	.zero		760


//--------------------- .nv.constant0._ZN7cutlass13device_kernelIN5flash19FlashAttnFwdCombineIN4cute5tupleIJNS3_1CILi16EEENS5_ILi64EEEEEELi7ELi256ELi1ELb0ELb0ENS_10bfloat16_tEfNS_4arch4Sm90EEEEEvNT_6ParamsE --------------------------
	.section	.nv.constant0._ZN7cutlass13device_kernelIN5flash19FlashAttnFwdCombineIN4cute5tupleIJNS3_1CILi16EEENS5_ILi64EEEEEELi7ELi256ELi1ELb0ELb0ENS_10bfloat16_tEfNS_4arch4Sm90EEEEEvNT_6ParamsE,"a",@progbits
	.sectionflags	@""
	.align	4
.nv.constant0._ZN7cutlass13device_kernelIN5flash19FlashAttnFwdCombineIN4cute5tupleIJNS3_1CILi16EEENS5_ILi64EEEEEELi7ELi256ELi1ELb0ELb0ENS_10bfloat16_tEfNS_4arch4Sm90EEEEEvNT_6ParamsE:
	.zero		760


//--------------------- .nv.constant0._ZN7cutlass13device_kernelIN5flash19FlashAttnFwdCombineIN4cute5tupleIJNS3_1CILi16EEENS5_ILi64EEEEEELi6ELi256ELi1ELb0ELb0ENS_10bfloat16_tEfNS_4arch4Sm90EEEEEvNT_6ParamsE --------------------------
	.section	.nv.constant0._ZN7cutlass13device_kernelIN5flash19FlashAttnFwdCombineIN4cute5tupleIJNS3_1CILi16EEENS5_ILi64EEEEEELi6ELi256ELi1ELb0ELb0ENS_10bfloat16_tEfNS_4arch4Sm90EEEEEvNT_6ParamsE,"a",@progbits
	.sectionflags	@""
	.align	4
.nv.constant0._ZN7cutlass13device_kernelIN5flash19FlashAttnFwdCombineIN4cute5tupleIJNS3_1CILi16EEENS5_ILi64EEEEEELi6ELi256ELi1ELb0ELb0ENS_10bfloat16_tEfNS_4arch4Sm90EEEEEvNT_6ParamsE:
	.zero		760


//--------------------- .nv.constant0._ZN7cutlass13device_kernelIN5flash19FlashAttnFwdCombineIN4cute5tupleIJNS3_1CILi16EEENS5_ILi64EEEEEELi5ELi256ELi1ELb0ELb0ENS_10bfloat16_tEfNS_4arch4Sm90EEEEEvNT_6ParamsE --------------------------
	.section	.nv.constant0._ZN7cutlass13device_kernelIN5flash19FlashAttnFwdCombineIN4cute5tupleIJNS3_1CILi16EEENS5_ILi64EEEEEELi5ELi256ELi1ELb0ELb0ENS_10bfloat16_tEfNS_4arch4Sm90EEEEEvNT_6ParamsE,"a",@progbits
	.sectionflags	@""
	.align	4
.nv.constant0._ZN7cutlass13device_kernelIN5flash19FlashAttnFwdCombineIN4cute5tupleIJNS3_1CILi16EEENS5_ILi64EEEEEELi5ELi256ELi1ELb0ELb0ENS_10bfloat16_tEfNS_4arch4Sm90EEEEEvNT_6ParamsE:
	.zero		760


//--------------------- .nv.constant0._ZN7cutlass13device_kernelIN5flash19FlashAttnFwdCombineIN4cute5tupleIJNS3_1CILi16EEENS5_ILi64EEEEEELi4ELi256ELi1ELb0ELb0ENS_10bfloat16_tEfNS_4arch4Sm90EEEEEvNT_6ParamsE --------------------------
	.section	.nv.constant0._ZN7cutlass13device_kernelIN5flash19FlashAttnFwdCombineIN4cute5tupleIJNS3_1CILi16EEENS5_ILi64EEEEEELi4ELi256ELi1ELb0ELb0ENS_10bfloat16_tEfNS_4arch4Sm90EEEEEvNT_6ParamsE,"a",@progbits
	.sectionflags	@""
	.align	4
.nv.constant0._ZN7cutlass13device_kernelIN5flash19FlashAttnFwdCombineIN4cute5tupleIJNS3_1CILi16EEENS5_ILi64EEEEEELi4ELi256ELi1ELb0ELb0ENS_10bfloat16_tEfNS_4arch4Sm90EEEEEvNT_6ParamsE:
	.zero		760


//--------------------- .nv.constant0._ZN7cutlass13device_kernelIN5flash19FlashAttnFwdCombineIN4cute5tupleIJNS3_1CILi16EEENS5_ILi64EEEEEELi8ELi256ELi1ELb0ELb1ENS_10bfloat16_tEfNS_4arch4Sm90EEEEEvNT_6ParamsE --------------------------
	.section	.nv.constant0._ZN7cutlass13device_kernelIN5flash19FlashAttnFwdCombineIN4cute5tupleIJNS3_1CILi16EEENS5_ILi64EEEEEELi8ELi256ELi1ELb0ELb1ENS_10bfloat16_tEfNS_4arch4Sm90EEEEEvNT_6ParamsE,"a",@progbits
	.sectionflags	@""
	.align	4
.nv.constant0._ZN7cutlass13device_kernelIN5flash19FlashAttnFwdCombineIN4cute5tupleIJNS3_1CILi16EEENS5_ILi64EEEEEELi8ELi256ELi1ELb0ELb1ENS_10bfloat16_tEfNS_4arch4Sm90EEEEEvNT_6ParamsE:
	.zero		760


//--------------------- .nv.constant0._ZN7cutlass13device_kernelIN5flash19FlashAttnFwdCombineIN4cute5tupleIJNS3_1CILi16EEENS5_ILi64EEEEEELi7ELi256ELi1ELb0ELb1ENS_10bfloat16_tEfNS_4arch4Sm90EEEEEvNT_6ParamsE --------------------------
	.section	.nv.constant0._ZN7cutlass13device_kernelIN5flash19FlashAttnFwdCombineIN4cute5tupleIJNS3_1CILi16EEENS5_ILi64EEEEEELi7ELi256ELi1ELb0ELb1ENS_10bfloat16_tEfNS_4arch4Sm90EEEEEvNT_6ParamsE,"a",@progbits
	.sectionflags	@""
	.align	4
.nv.constant0._ZN7cutlass13device_kernelIN5flash19FlashAttnFwdCombineIN4cute5tupleIJNS3_1CILi16EEENS5_ILi64EEEEEELi7ELi256ELi1ELb0ELb1ENS_10bfloat16_tEfNS_4arch4Sm90EEEEEvNT_6ParamsE:
	.zero		760


//--------------------- .nv.constant0._ZN7cutlass13device_kernelIN5flash19FlashAttnFwdCombineIN4cute5tupleIJNS3_1CILi16EEENS5_ILi64EEEEEELi6ELi256ELi1ELb0ELb1ENS_10bfloat16_tEfNS_4arch4Sm90EEEEEvNT_6ParamsE --------------------------
	.section	.nv.constant0._ZN7cutlass13device_kernelIN5flash19FlashAttnFwdCombineIN4cute5tupleIJNS3_1CILi16EEENS5_ILi64EEEEEELi6ELi256ELi1ELb0ELb1ENS_10bfloat16_tEfNS_4arch4Sm90EEEEEvNT_6ParamsE,"a",@progbits
	.sectionflags	@""
	.align	4
.nv.constant0._ZN7cutlass13device_kernelIN5flash19FlashAttnFwdCombineIN4cute5tupleIJNS3_1CILi16EEENS5_ILi64EEEEEELi6ELi256ELi1ELb0ELb1ENS_10bfloat16_tEfNS_4arch4Sm90EEEEEvNT_6ParamsE:
	.zero		760


//--------------------- .nv.constant0._ZN7cutlass13device_kernelIN5flash19FlashAttnFwdCombineIN4cute5tupleIJNS3_1CILi16EEENS5_ILi64EEEEEELi5ELi256ELi1ELb0ELb1ENS_10bfloat16_tEfNS_4arch4Sm90EEEEEvNT_6ParamsE --------------------------
	.section	.nv.constant0._ZN7cutlass13device_kernelIN5flash19FlashAttnFwdCombineIN4cute5tupleIJNS3_1CILi16EEENS5_ILi64EEEEEELi5ELi256ELi1ELb0ELb1ENS_10bfloat16_tEfNS_4arch4Sm90EEEEEvNT_6ParamsE,"a",@progbits
	.sectionflags	@""
	.align	4
.nv.constant0._ZN7cutlass13device_kernelIN5flash19FlashAttnFwdCombineIN4cute5tupleIJNS3_1CILi16EEENS5_ILi64EEEEEELi5ELi256ELi1ELb0ELb1ENS_10bfloat16_tEfNS_4arch4Sm90EEEEEvNT_6ParamsE:
	.zero		760


//--------------------- .nv.constant0._ZN7cutlass13device_kernelIN5flash19FlashAttnFwdCombineIN4cute5tupleIJNS3_1CILi16EEENS5_ILi64EEEEEELi4ELi256ELi1ELb0ELb1ENS_10bfloat16_tEfNS_4arch4Sm90EEEEEvNT_6ParamsE --------------------------
	.section	.nv.constant0._ZN7cutlass13device_kernelIN5flash19FlashAttnFwdCombineIN4cute5tupleIJNS3_1CILi16EEENS5_ILi64EEEEEELi4ELi256ELi1ELb0ELb1ENS_10bfloat16_tEfNS_4arch4Sm90EEEEEvNT_6ParamsE,"a",@progbits
	.sectionflags	@""
	.align	4
.nv.constant0._ZN7cutlass13device_kernelIN5flash19FlashAttnFwdCombineIN4cute5tupleIJNS3_1CILi16EEENS5_ILi64EEEEEELi4ELi256ELi1ELb0ELb1ENS_10bfloat16_tEfNS_4arch4Sm90EEEEEvNT_6ParamsE:
	.zero		760


//--------------------- .nv.constant0._ZN7cutlass13device_kernelIN5flash19FlashAttnFwdCombineIN4cute5tupleIJNS3_1CILi16EEENS5_ILi64EEEEEELi8ELi256ELi1ELb0ELb0ENS_10bfloat16_tEfNS_4arch4Sm80EEEEEvNT_6ParamsE --------------------------
	.section	.nv.constant0._ZN7cutlass13device_kernelIN5flash19FlashAttnFwdCombineIN4cute5tupleIJNS3_1CILi16EEENS5_ILi64EEEEEELi8ELi256ELi1ELb0ELb0ENS_10bfloat16_tEfNS_4arch4Sm80EEEEEvNT_6ParamsE,"a",@progbits
	.sectionflags	@""
	.align	4
.nv.constant0._ZN7cutlass13device_kernelIN5flash19FlashAttnFwdCombineIN4cute5tupleIJNS3_1CILi16EEENS5_ILi64EEEEEELi8ELi256ELi1ELb0ELb0ENS_10bfloat16_tEfNS_4arch4Sm80EEEEEvNT_6ParamsE:
	.zero		760


//--------------------- .nv.constant0._ZN7cutlass13device_kernelIN5flash19FlashAttnFwdCombineIN4cute5tupleIJNS3_1CILi16EEENS5_ILi64EEEEEELi7ELi256ELi1ELb0ELb0ENS_10bfloat16_tEfNS_4arch4Sm80EEEEEvNT_6ParamsE --------------------------
	.section	.nv.constant0._ZN7cutlass13device_kernelIN5flash19FlashAttnFwdCombineIN4cute5tupleIJNS3_1CILi16EEENS5_ILi64EEEEEELi7ELi256ELi1ELb0ELb0ENS_10bfloat16_tEfNS_4arch4Sm80EEEEEvNT_6ParamsE,"a",@progbits
	.sectionflags	@""
	.align	4
.nv.constant0._ZN7cutlass13device_kernelIN5flash19FlashAttnFwdCombineIN4cute5tupleIJNS3_1CILi16EEENS5_ILi64EEEEEELi7ELi256ELi1ELb0ELb0ENS_10bfloat16_tEfNS_4arch4Sm80EEEEEvNT_6ParamsE:
	.zero		760


//--------------------- .nv.constant0._ZN7cutlass13device_kernelIN5flash19FlashAttnFwdCombineIN4cute5tupleIJNS3_1CILi16EEENS5_ILi64EEEEEELi6ELi256ELi1ELb0ELb0ENS_10bfloat16_tEfNS_4arch4Sm80EEEEEvNT_6ParamsE --------------------------
	.section	.nv.constant0._ZN7cutlass13device_kernelIN5flash19FlashAttnFwdCombineIN4cute5tupleIJNS3_1CILi16EEENS5_ILi64EEEEEELi6ELi256ELi1ELb0ELb0ENS_10bfloat16_tEfNS_4arch4Sm80EEEEEvNT_6ParamsE,"a",@progbits
	.sectionflags	@""
	.align	4
.nv.constant0._ZN7cutlass13device_kernelIN5flash19FlashAttnFwdCombineIN4cute5tupleIJNS3_1CILi16EEENS5_ILi64EEEEEELi6ELi256ELi1ELb0ELb0ENS_10bfloat16_tEfNS_4arch4Sm80EEEEEvNT_6ParamsE:
	.zero		760


//--------------------- .nv.constant0._ZN7cutlass13device_kernelIN5flash19FlashAttnFwdCombineIN4cute5tupleIJNS3_1CILi16EEENS5_ILi64EEEEEELi5ELi256ELi1ELb0ELb0ENS_10bfloat16_tEfNS_4arch4Sm80EEEEEvNT_6ParamsE --------------------------
	.section	.nv.constant0._ZN7cutlass13device_kernelIN5flash19FlashAttnFwdCombineIN4cute5tupleIJNS3_1CILi16EEENS5_ILi64EEEEEELi5ELi256ELi1ELb0ELb0ENS_10bfloat16_tEfNS_4arch4Sm80EEEEEvNT_6ParamsE,"a",@progbits
	.sectionflags	@""
	.align	4
.nv.constant0._ZN7cutlass13device_kernelIN5flash19FlashAttnFwdCombineIN4cute5tupleIJNS3_1CILi16EEENS5_ILi64EEEEEELi5ELi256ELi1ELb0ELb0ENS_10bfloat16_tEfNS_4arch4Sm80EEEEEvNT_6ParamsE:
	.zero		760


//--------------------- .nv.constant0._ZN7cutlass13device_kernelIN5flash19FlashAttnFwdCombineIN4cute5tupleIJNS3_1CILi16EEENS5_ILi64EEEEEELi4ELi256ELi1ELb0ELb0ENS_10bfloat16_tEfNS_4arch4Sm80EEEEEvNT_6ParamsE --------------------------
	.section	.nv.constant0._ZN7cutlass13device_kernelIN5flash19FlashAttnFwdCombineIN4cute5tupleIJNS3_1CILi16EEENS5_ILi64EEEEEELi4ELi256ELi1ELb0ELb0ENS_10bfloat16_tEfNS_4arch4Sm80EEEEEvNT_6ParamsE,"a",@progbits
	.sectionflags	@""
	.align	4
.nv.constant0._ZN7cutlass13device_kernelIN5flash19FlashAttnFwdCombineIN4cute5tupleIJNS3_1CILi16EEENS5_ILi64EEEEEELi4ELi256ELi1ELb0ELb0ENS_10bfloat16_tEfNS_4arch4Sm80EEEEEvNT_6ParamsE:
	.zero		760


//--------------------- .nv.constant0._ZN7cutlass13device_kernelIN5flash19FlashAttnFwdCombineIN4cute5tupleIJNS3_1CILi16EEENS5_ILi64EEEEEELi8ELi256ELi1ELb0ELb1ENS_10bfloat16_tEfNS_4arch4Sm80EEEEEvNT_6ParamsE --------------------------
	.section	.nv.constant0._ZN7cutlass13device_kernelIN5flash19FlashAttnFwdCombineIN4cute5tupleIJNS3_1CILi16EEENS5_ILi64EEEEEELi8ELi256ELi1ELb0ELb1ENS_10bfloat16_tEfNS_4arch4Sm80EEEEEvNT_6ParamsE,"a",@progbits
	.sectionflags	@""
	.align	4
.nv.constant0._ZN7cutlass13device_kernelIN5flash19FlashAttnFwdCombineIN4cute5tupleIJNS3_1CILi16EEENS5_ILi64EEEEEELi8ELi256ELi1ELb0ELb1ENS_10bfloat16_tEfNS_4arch4Sm80EEEEEvNT_6ParamsE:
	.zero		760


//--------------------- .nv.constant0._ZN7cutlass13device_kernelIN5flash19FlashAttnFwdCombineIN4cute5tupleIJNS3_1CILi16EEENS5_ILi64EEEEEELi7ELi256ELi1ELb0ELb1ENS_10bfloat16_tEfNS_4arch4Sm80EEEEEvNT_6ParamsE --------------------------
	.section	.nv.constant0._ZN7cutlass13device_kernelIN5flash19FlashAttnFwdCombineIN4cute5tupleIJNS3_1CILi16EEENS5_ILi64EEEEEELi7ELi256ELi1ELb0ELb1ENS_10bfloat16_tEfNS_4arch4Sm80EEEEEvNT_6ParamsE,"a",@progbits
	.sectionflags	@""
	.align	4
.nv.constant0._ZN7cutlass13device_kernelIN5flash19FlashAttnFwdCombineIN4cute5tupleIJNS3_1CILi16EEENS5_ILi64EEEEEELi7ELi256ELi1ELb0ELb1ENS_10bfloat16_tEfNS_4arch4Sm80EEEEEvNT_6ParamsE:
	.zero		760


//--------------------- .nv.constant0._ZN7cutlass13device_kernelIN5flash19FlashAttnFwdCombineIN4cute5tupleIJNS3_1CILi16EEENS5_ILi64EEEEEELi6ELi256ELi1ELb0ELb1ENS_10bfloat16_tEfNS_4arch4Sm80EEEEEvNT_6ParamsE --------------------------
	.section	.nv.constant0._ZN7cutlass13device_kernelIN5flash19FlashAttnFwdCombineIN4cute5tupleIJNS3_1CILi16EEENS5_ILi64EEEEEELi6ELi256ELi1ELb0ELb1ENS_10bfloat16_tEfNS_4arch4Sm80EEEEEvNT_6ParamsE,"a",@progbits
	.sectionflags	@""
	.align	4
.nv.constant0._ZN7cutlass13device_kernelIN5flash19FlashAttnFwdCombineIN4cute5tupleIJNS3_1CILi16EEENS5_ILi64EEEEEELi6ELi256ELi1ELb0ELb1ENS_10bfloat16_tEfNS_4arch4Sm80EEEEEvNT_6ParamsE:
	.zero		760


//--------------------- .nv.constant0._ZN7cutlass13device_kernelIN5flash19FlashAttnFwdCombineIN4cute5tupleIJNS3_1CILi16EEENS5_ILi64EEEEEELi5ELi256ELi1ELb0ELb1ENS_10bfloat16_tEfNS_4arch4Sm80EEEEEvNT_6ParamsE --------------------------
	.section	.nv.constant0._ZN7cutlass13device_kernelIN5flash19FlashAttnFwdCombineIN4cute5tupleIJNS3_1CILi16EEENS5_ILi64EEEEEELi5ELi256ELi1ELb0ELb1ENS_10bfloat16_tEfNS_4arch4Sm80EEEEEvNT_6ParamsE,"a",@progbits
	.sectionflags	@""
	.align	4
.nv.constant0._ZN7cutlass13device_kernelIN5flash19FlashAttnFwdCombineIN4cute5tupleIJNS3_1CILi16EEENS5_ILi64EEEEEELi5ELi256ELi1ELb0ELb1ENS_10bfloat16_tEfNS_4arch4Sm80EEEEEvNT_6ParamsE:
	.zero		760


//--------------------- .nv.constant0._ZN7cutlass13device_kernelIN5flash19FlashAttnFwdCombineIN4cute5tupleIJNS3_1CILi16EEENS5_ILi64EEEEEELi4ELi256ELi1ELb0ELb1ENS_10bfloat16_tEfNS_4arch4Sm80EEEEEvNT_6ParamsE --------------------------
	.section	.nv.constant0._ZN7cutlass13device_kernelIN5flash19FlashAttnFwdCombineIN4cute5tupleIJNS3_1CILi16EEENS5_ILi64EEEEEELi4ELi256ELi1ELb0ELb1ENS_10bfloat16_tEfNS_4arch4Sm80EEEEEvNT_6ParamsE,"a",@progbits
	.sectionflags	@""
	.align	4
.nv.constant0._ZN7cutlass13device_kernelIN5flash19FlashAttnFwdCombineIN4cute5tupleIJNS3_1CILi16EEENS5_ILi64EEEEEELi4ELi256ELi1ELb0ELb1ENS_10bfloat16_tEfNS_4arch4Sm80EEEEEvNT_6ParamsE:
	.zero		760


//--------------------- .nv.constant0._ZN7cutlass13device_kernelIN5flash19FlashAttnFwdCombineIN4cute5tupleIJNS3_1CILi8EEENS5_ILi128EEEEEELi8ELi256ELi1ELb0ELb0ENS_6half_tEfNS_4arch4Sm90EEEEEvNT_6ParamsE --------------------------
	.section	.nv.constant0._ZN7cutlass13device_kernelIN5flash19FlashAttnFwdCombineIN4cute5tupleIJNS3_1CILi8EEENS5_ILi128EEEEEELi8ELi256ELi1ELb0ELb0ENS_6half_tEfNS_4arch4Sm90EEEEEvNT_6ParamsE,"a",@progbits
	.sectionflags	@""
	.align	4
.nv.constant0._ZN7cutlass13device_kernelIN5flash19FlashAttnFwdCombineIN4cute5tupleIJNS3_1CILi8EEENS5_ILi128EEEEEELi8ELi256ELi1ELb0ELb0ENS_6half_tEfNS_4arch4Sm90EEEEEvNT_6ParamsE:
	.zero		760


//--------------------- .nv.constant0._ZN7cutlass13device_kernelIN5flash19FlashAttnFwdCombineIN4cute5tupleIJNS3_1CILi8EEENS5_ILi128EEEEEELi7ELi256ELi1ELb0ELb0ENS_6half_tEfNS_4arch4Sm90EEEEEvNT_6ParamsE --------------------------
	.section	.nv.constant0._ZN7cutlass13device_kernelIN5flash19FlashAttnFwdCombineIN4cute5tupleIJNS3_1CILi8EEENS5_ILi128EEEEEELi7ELi256ELi1ELb0ELb0ENS_6half_tEfNS_4arch4Sm90EEEEEvNT_6ParamsE,"a",@progbits
	.sectionflags	@""
	.align	4
.nv.constant0._ZN7cutlass13device_kernelIN5flash19FlashAttnFwdCombineIN4cute5tupleIJNS3_1CILi8EEENS5_ILi128EEEEEELi7ELi256ELi1ELb0ELb0ENS_6half_tEfNS_4arch4Sm90EEEEEvNT_6ParamsE:
	.zero		760


//--------------------- .nv.constant0._ZN7cutlass13device_kernelIN5flash19FlashAttnFwdCombineIN4cute5tupleIJNS3_1CILi8EEENS5_ILi128EEEEEELi6ELi256ELi1ELb0ELb0ENS_6half_tEfNS_4arch4Sm90EEEEEvNT_6ParamsE --------------------------
	.section	.nv.constant0._ZN7cutlass13device_kernelIN5flash19FlashAttnFwdCombineIN4cute5tupleIJNS3_1CILi8EEENS5_ILi128EEEEEELi6ELi256ELi1ELb0ELb0ENS_6half_tEfNS_4arch4Sm90EEEEEvNT_6ParamsE,"a",@progbits
	.sectionflags	@""
	.align	4
.nv.constant0._ZN7cutlass13device_kernelIN5flash19FlashAttnFwdCombineIN4cute5tupleIJNS3_1CILi8EEENS5_ILi128EEEEEELi6ELi256ELi1ELb0ELb0ENS_6half_tEfNS_4arch4Sm90EEEEEvNT_6ParamsE:
	.zero		760


//--------------------- .nv.constant0._ZN7cutlass13device_kernelIN5flash19FlashAttnFwdCombineIN4cute5tupleIJNS3_1CILi8EEENS5_ILi128EEEEEELi5ELi256ELi1ELb0ELb0ENS_6half_tEfNS_4arch4Sm90EEEEEvNT_6ParamsE --------------------------
	.section	.nv.constant0._ZN7cutlass13device_kernelIN5flash19FlashAttnFwdCombineIN4cute5tupleIJNS3_1CILi8EEENS5_ILi128EEEEEELi5ELi256ELi1ELb0ELb0ENS_6half_tEfNS_4arch4Sm90EEEEEvNT_6ParamsE,"a",@progbits
	.sectionflags	@""
	.align	4
.nv.constant0._ZN7cutlass13device_kernelIN5flash19FlashAttnFwdCombineIN4cute5tupleIJNS3_1CILi8EEENS5_ILi128EEEEEELi5ELi256ELi1ELb0ELb0ENS_6half_tEfNS_4arch4Sm90EEEEEvNT_6ParamsE:
	.zero		760


//--------------------- .nv.constant0._ZN7cutlass13device_kernelIN5flash19FlashAttnFwdCombineIN4cute5tupleIJNS3_1CILi8EEENS5_ILi128EEEEEELi8ELi256ELi1ELb0ELb1ENS_6half_tEfNS_4arch4Sm90EEEEEvNT_6ParamsE --------------------------
	.section	.nv.constant0._ZN7cutlass13device_kernelIN5flash19FlashAttnFwdCombineIN4cute5tupleIJNS3_1CILi8EEENS5_ILi128EEEEEELi8ELi256ELi1ELb0ELb1ENS_6half_tEfNS_4arch4Sm90EEEEEvNT_6ParamsE,"a",@progbits
	.sectionflags	@""
	.align	4
.nv.constant0._ZN7cutlass13device_kernelIN5flash19FlashAttnFwdCombineIN4cute5tupleIJNS3_1CILi8EEENS5_ILi128EEEEEELi8ELi256ELi1ELb0ELb1ENS_6half_tEfNS_4arch4Sm90EEEEEvNT_6ParamsE:
	.zero		760


//--------------------- .nv.constant0._ZN7cutlass13device_kernelIN5flash19FlashAttnFwdCombineIN4cute5tupleIJNS3_1CILi8EEENS5_ILi128EEEEEELi7ELi256ELi1ELb0ELb1ENS_6half_tEfNS_4arch4Sm90EEEEEvNT_6ParamsE --------------------------
	.section	.nv.constant0._ZN7cutlass13device_kernelIN5flash19FlashAttnFwdCombineIN4cute5tupleIJNS3_1CILi8EEENS5_ILi128EEEEEELi7ELi256ELi1ELb0ELb1ENS_6half_tEfNS_4arch4Sm90EEEEEvNT_6ParamsE,"a",@progbits
	.sectionflags	@""
	.align	4
.nv.constant0._ZN7cutlass13device_kernelIN5flash19FlashAttnFwdCombineIN4cute5tupleIJNS3_1CILi8EEENS5_ILi128EEEEEELi7ELi256ELi1ELb0ELb1ENS_6half_tEfNS_4arch4Sm90EEEEEvNT_6ParamsE:
	.zero		760


//--------------------- .nv.constant0._ZN7cutlass13device_kernelIN5flash19FlashAttnFwdCombineIN4cute5tupleIJNS3_1CILi8EEENS5_ILi128EEEEEELi6ELi256ELi1ELb0ELb1ENS_6half_tEfNS_4arch4Sm90EEEEEvNT_6ParamsE --------------------------
	.section	.nv.constant0._ZN7cutlass13device_kernelIN5flash19FlashAttnFwdCombineIN4cute5tupleIJNS3_1CILi8EEENS5_ILi128EEEEEELi6ELi256ELi1ELb0ELb1ENS_6half_tEfNS_4arch4Sm90EEEEEvNT_6ParamsE,"a",@progbits
	.sectionflags	@""
	.align	4
.nv.constant0._ZN7cutlass13device_kernelIN5flash19FlashAttnFwdCombineIN4cute5tupleIJNS3_1CILi8EEENS5_ILi128EEEEEELi6ELi256ELi1ELb0ELb1ENS_6half_tEfNS_4arch4Sm90EEEEEvNT_6ParamsE:
	.zero		760


//--------------------- .nv.constant0._ZN7cutlass13device_kernelIN5flash19FlashAttnFwdCombineIN4cute5tupleIJNS3_1CILi8EEENS5_ILi128EEEEEELi5ELi256ELi1ELb0ELb1ENS_6half_tEfNS_4arch4Sm90EEEEEvNT_6ParamsE --------------------------
	.section	.nv.constant0._ZN7cutlass13device_kernelIN5flash19FlashAttnFwdCombineIN4cute5tupleIJNS3_1CILi8EEENS5_ILi128EEEEEELi5ELi256ELi1ELb0ELb1ENS_6half_tEfNS_4arch4Sm90EEEEEvNT_6ParamsE,"a",@progbits
	.sectionflags	@""
	.align	4
.nv.constant0._ZN7cutlass13device_kernelIN5flash19FlashAttnFwdCombineIN4cute5tupleIJNS3_1CILi8EEENS5_ILi128EEEEEELi5ELi256ELi1ELb0ELb1ENS_6half_tEfNS_4arch4Sm90EEEEEvNT_6ParamsE:
	.zero		760


//--------------------- .nv.constant0._ZN7cutlass13device_kernelIN5flash19FlashAttnFwdCombineIN4cute5tupleIJNS3_1CILi8EEENS5_ILi128EEEEEELi8ELi256ELi1ELb0ELb0ENS_6half_tEfNS_4arch4Sm80EEEEEvNT_6ParamsE --------------------------
	.section	.nv.constant0._ZN7cutlass13device_kernelIN5flash19FlashAttnFwdCombineIN4cute5tupleIJNS3_1CILi8EEENS5_ILi128EEEEEELi8ELi256ELi1ELb0ELb0ENS_6half_tEfNS_4arch4Sm80EEEEEvNT_6ParamsE,"a",@progbits
	.sectionflags	@""
	.align	4
.nv.constant0._ZN7cutlass13device_kernelIN5flash19FlashAttnFwdCombineIN4cute5tupleIJNS3_1CILi8EEENS5_ILi128EEEEEELi8ELi256ELi1ELb0ELb0ENS_6half_tEfNS_4arch4Sm80EEEEEvNT_6ParamsE:
	.zero		760


//--------------------- .nv.constant0._ZN7cutlass13device_kernelIN5flash19FlashAttnFwdCombineIN4cute5tupleIJNS3_1CILi8EEENS5_ILi128EEEEEELi7ELi256ELi1ELb0ELb0ENS_6half_tEfNS_4arch4Sm80EEEEEvNT_6ParamsE --------------------------
	.section	.nv.constant0._ZN7cutlass13device_kernelIN5flash19FlashAttnFwdCombineIN4cute5tupleIJNS3_1CILi8EEENS5_ILi128EEEEEELi7ELi256ELi1ELb0ELb0ENS_6half_tEfNS_4arch4Sm80EEEEEvNT_6ParamsE,"a",@progbits
	.sectionflags	@""
	.align	4
.nv.constant0._ZN7cutlass13device_kernelIN5flash19FlashAttnFwdCombineIN4cute5tupleIJNS3_1CILi8EEENS5_ILi128EEEEEELi7ELi256ELi1ELb0ELb0ENS_6half_tEfNS_4arch4Sm80EEEEEvNT_6ParamsE:
	.zero		760


//--------------------- .nv.constant0._ZN7cutlass13device_kernelIN5flash19FlashAttnFwdCombineIN4cute5tupleIJNS3_1CILi8EEENS5_ILi128EEEEEELi6ELi256ELi1ELb0ELb0ENS_6half_tEfNS_4arch4Sm80EEEEEvNT_6ParamsE --------------------------
	.section	.nv.constant0._ZN7cutlass13device_kernelIN5flash19FlashAttnFwdCombineIN4cute5tupleIJNS3_1CILi8EEENS5_ILi128EEEEEELi6ELi256ELi1ELb0ELb0ENS_6half_tEfNS_4arch4Sm80EEEEEvNT_6ParamsE,"a",@progbits
	.sectionflags	@""
	.align	4
.nv.constant0._ZN7cutlass13device_kernelIN5flash19FlashAttnFwdCombineIN4cute5tupleIJNS3_1CILi8EEENS5_ILi128EEEEEELi6ELi256ELi1ELb0ELb0ENS_6half_tEfNS_4arch4Sm80EEEEEvNT_6ParamsE:
	.zero		760


//--------------------- .nv.constant0._ZN7cutlass13device_kernelIN5flash19FlashAttnFwdCombineIN4cute5tupleIJNS3_1CILi8EEENS5_ILi128EEEEEELi5ELi256ELi1ELb0ELb0ENS_6half_tEfNS_4arch4Sm80EEEEEvNT_6ParamsE --------------------------
	.section	.nv.constant0._ZN7cutlass13device_kernelIN5flash19FlashAttnFwdCombineIN4cute5tupleIJNS3_1CILi8EEENS5_ILi128EEEEEELi5ELi256ELi1ELb0ELb0ENS_6half_tEfNS_4arch4Sm80EEEEEvNT_6ParamsE,"a",@progbits
	.sectionflags	@""
	.align	4
.nv.constant0._ZN7cutlass13device_kernelIN5flash19FlashAttnFwdCombineIN4cute5tupleIJNS3_1CILi8EEENS5_ILi128EEEEEELi5ELi256ELi1ELb0ELb0ENS_6half_tEfNS_4arch4Sm80EEEEEvNT_6ParamsE:
	.zero		760


//--------------------- .nv.constant0._ZN7cutlass13device_kernelIN5flash19FlashAttnFwdCombineIN4cute5tupleIJNS3_1CILi8EEENS5_ILi128EEEEEELi8ELi256ELi1ELb0ELb1ENS_6half_tEfNS_4arch4Sm80EEEEEvNT_6ParamsE --------------------------
	.section	.nv.constant0._ZN7cutlass13device_kernelIN5flash19FlashAttnFwdCombineIN4cute5tupleIJNS3_1CILi8EEENS5_ILi128EEEEEELi8ELi256ELi1ELb0ELb1ENS_6half_tEfNS_4arch4Sm80EEEEEvNT_6ParamsE,"a",@progbits
	.sectionflags	@""
	.align	4
.nv.constant0._ZN7cutlass13device_kernelIN5flash19FlashAttnFwdCombineIN4cute5tupleIJNS3_1CILi8EEENS5_ILi128EEEEEELi8ELi256ELi1ELb0ELb1ENS_6half_tEfNS_4arch4Sm80EEEEEvNT_6ParamsE:
	.zero		760


//--------------------- .nv.constant0._ZN7cutlass13device_kernelIN5flash19FlashAttnFwdCombineIN4cute5tupleIJNS3_1CILi8EEENS5_ILi128EEEEEELi7ELi256ELi1ELb0ELb1ENS_6half_tEfNS_4arch4Sm80EEEEEvNT_6ParamsE --------------------------
	.section	.nv.constant0._ZN7cutlass13device_kernelIN5flash19FlashAttnFwdCombineIN4cute5tupleIJNS3_1CILi8EEENS5_ILi128EEEEEELi7ELi256ELi1ELb0ELb1ENS_6half_tEfNS_4arch4Sm80EEEEEvNT_6ParamsE,"a",@progbits
	.sectionflags	@""
	.align	4
.nv.constant0._ZN7cutlass13device_kernelIN5flash19FlashAttnFwdCombineIN4cute5tupleIJNS3_1CILi8EEENS5_ILi128EEEEEELi7ELi256ELi1ELb0ELb1ENS_6half_tEfNS_4arch4Sm80EEEEEvNT_6ParamsE:
	.zero		760


//--------------------- .nv.constant0._ZN7cutlass13device_kernelIN5flash19FlashAttnFwdCombineIN4cute5tupleIJNS3_1CILi8EEENS5_ILi128EEEEEELi6ELi256ELi1ELb0ELb1ENS_6half_tEfNS_4arch4Sm80EEEEEvNT_6ParamsE --------------------------
	.section	.nv.constant0._ZN7cutlass13device_kernelIN5flash19FlashAttnFwdCombineIN4cute5tupleIJNS3_1CILi8EEENS5_ILi128EEEEEELi6ELi256ELi1ELb0ELb1ENS_6half_tEfNS_4arch4Sm80EEEEEvNT_6ParamsE,"a",@progbits
	.sectionflags	@""
	.align	4
.nv.constant0._ZN7cutlass13device_kernelIN5flash19FlashAttnFwdCombineIN4cute5tupleIJNS3_1CILi8EEENS5_ILi128EEEEEELi6ELi256ELi1ELb0ELb1ENS_6half_tEfNS_4arch4Sm80EEEEEvNT_6ParamsE:
	.zero		760


//--------------------- .nv.constant0._ZN7cutlass13device_kernelIN5flash19FlashAttnFwdCombineIN4cute5tupleIJNS3_1CILi8EEENS5_ILi128EEEEEELi5ELi256ELi1ELb0ELb1ENS_6half_tEfNS_4arch4Sm80EEEEEvNT_6ParamsE --------------------------
	.section	.nv.constant0._ZN7cutlass13device_kernelIN5flash19FlashAttnFwdCombineIN4cute5tupleIJNS3_1CILi8EEENS5_ILi128EEEEEELi5ELi256ELi1ELb0ELb1ENS_6half_tEfNS_4arch4Sm80EEEEEvNT_6ParamsE,"a",@progbits
	.sectionflags	@""
	.align	4
.nv.constant0._ZN7cutlass13device_kernelIN5flash19FlashAttnFwdCombineIN4cute5tupleIJNS3_1CILi8EEENS5_ILi128EEEEEELi5ELi256ELi1ELb0ELb1ENS_6half_tEfNS_4arch4Sm80EEEEEvNT_6ParamsE:
	.zero		760


//--------------------- .nv.constant0._ZN7cutlass13device_kernelIN5flash19FlashAttnFwdCombineIN4cute5tupleIJNS3_1CILi16EEENS5_ILi64EEEEEELi8ELi256ELi1ELb0ELb0ENS_6half_tEfNS_4arch4Sm90EEEEEvNT_6ParamsE --------------------------
	.section	.nv.constant0._ZN7cutlass13device_kernelIN5flash19FlashAttnFwdCombineIN4cute5tupleIJNS3_1CILi16EEENS5_ILi64EEEEEELi8ELi256ELi1ELb0ELb0ENS_6half_tEfNS_4arch4Sm90EEEEEvNT_6ParamsE,"a",@progbits
	.sectionflags	@""
	.align	4
.nv.constant0._ZN7cutlass13device_kernelIN5flash19FlashAttnFwdCombineIN4cute5tupleIJNS3_1CILi16EEENS5_ILi64EEEEEELi8ELi256ELi1ELb0ELb0ENS_6half_tEfNS_4arch4Sm90EEEEEvNT_6ParamsE:
	.zero		760


//--------------------- .nv.constant0._ZN7cutlass13device_kernelIN5flash19FlashAttnFwdCombineIN4cute5tupleIJNS3_1CILi16EEENS5_ILi64EEEEEELi7ELi256ELi1ELb0ELb0ENS_6half_tEfNS_4arch4Sm90EEEEEvNT_6ParamsE --------------------------
	.section	.nv.constant0._ZN7cutlass13device_kernelIN5flash19FlashAttnFwdCombineIN4cute5tupleIJNS3_1CILi16EEENS5_ILi64EEEEEELi7ELi256ELi1ELb0ELb0ENS_6half_tEfNS_4arch4Sm90EEEEEvNT_6ParamsE,"a",@progbits
	.sectionflags	@""
	.align	4
.nv.constant0._ZN7cutlass13device_kernelIN5flash19FlashAttnFwdCombineIN4cute5tupleIJNS3_1CILi16EEENS5_ILi64EEEEEELi7ELi256ELi1ELb0ELb0ENS_6half_tEfNS_4arch4Sm90EEEEEvNT_6ParamsE:
	.zero		760


//--------------------- .nv.constant0._ZN7cutlass13device_kernelIN5flash19FlashAttnFwdCombineIN4cute5tupleIJNS3_1CILi16EEENS5_ILi64EEEEEELi6ELi256ELi1ELb0ELb0ENS_6half_tEfNS_4arch4Sm90EEEEEvNT_6ParamsE --------------------------
	.section	.nv.constant0._ZN7cutlass13device_kernelIN5flash19FlashAttnFwdCombineIN4cute5tupleIJNS3_1CILi16EEENS5_ILi64EEEEEELi6ELi256ELi1ELb0ELb0ENS_6half_tEfNS_4arch4Sm90EEEEEvNT_6ParamsE,"a",@progbits
	.sectionflags	@""
	.align	4
.nv.constant0._ZN7cutlass13device_kernelIN5flash19FlashAttnFwdCombineIN4cute5tupleIJNS3_1CILi16EEENS5_ILi64EEEEEELi6ELi256ELi1ELb0ELb0ENS_6half_tEfNS_4arch4Sm90EEEEEvNT_6ParamsE:
	.zero		760


//--------------------- .nv.constant0._ZN7cutlass13device_kernelIN5flash19FlashAttnFwdCombineIN4cute5tupleIJNS3_1CILi16EEENS5_ILi64EEEEEELi5ELi256ELi1ELb0ELb0ENS_6half_tEfNS_4arch4Sm90EEEEEvNT_6ParamsE --------------------------
	.section	.nv.constant0._ZN7cutlass13device_kernelIN5flash19FlashAttnFwdCombineIN4cute5tupleIJNS3_1CILi16EEENS5_ILi64EEEEEELi5ELi256ELi1ELb0ELb0ENS_6half_tEfNS_4arch4Sm90EEEEEvNT_6ParamsE,"a",@progbits
	.sectionflags	@""
	.align	4
.nv.constant0._ZN7cutlass13device_kernelIN5flash19FlashAttnFwdCombineIN4cute5tupleIJNS3_1CILi16EEENS5_ILi64EEEEEELi5ELi256ELi1ELb0ELb0ENS_6half_tEfNS_4arch4Sm90EEEEEvNT_6ParamsE:
	.zero		760


//--------------------- .nv.constant0._ZN7cutlass13device_kernelIN5flash19FlashAttnFwdCombineIN4cute5tupleIJNS3_1CILi16EEENS5_ILi64EEEEEELi4ELi256ELi1ELb0ELb0ENS_6half_tEfNS_4arch4Sm90EEEEEvNT_6ParamsE --------------------------
	.section	.nv.constant0._ZN7cutlass13device_kernelIN5flash19FlashAttnFwdCombineIN4cute5tupleIJNS3_1CILi16EEENS5_ILi64EEEEEELi4ELi256ELi1ELb0ELb0ENS_6half_tEfNS_4arch4Sm90EEEEEvNT_6ParamsE,"a",@progbits
	.sectionflags	@""
	.align	4
.nv.constant0._ZN7cutlass13device_kernelIN5flash19FlashAttnFwdCombineIN4cute5tupleIJNS3_1CILi16EEENS5_ILi64EEEEEELi4ELi256ELi1ELb0ELb0ENS_6half_tEfNS_4arch4Sm90EEEEEvNT_6ParamsE:
	.zero		760


//--------------------- .nv.constant0._ZN7cutlass13device_kernelIN5flash19FlashAttnFwdCombineIN4cute5tupleIJNS3_1CILi16EEENS5_ILi64EEEEEELi8ELi256ELi1ELb0ELb1ENS_6half_tEfNS_4arch4Sm90EEEEEvNT_6ParamsE --------------------------
	.section	.nv.constant0._ZN7cutlass13device_kernelIN5flash19FlashAttnFwdCombineIN4cute5tupleIJNS3_1CILi16EEENS5_ILi64EEEEEELi8ELi256ELi1ELb0ELb1ENS_6half_tEfNS_4arch4Sm90EEEEEvNT_6ParamsE,"a",@progbits
	.sectionflags	@""
	.align	4
.nv.constant0._ZN7cutlass13device_kernelIN5flash19FlashAttnFwdCombineIN4cute5tupleIJNS3_1CILi16EEENS5_ILi64EEEEEELi8ELi256ELi1ELb0ELb1ENS_6half_tEfNS_4arch4Sm90EEEEEvNT_6ParamsE:
	.zero		760


//--------------------- .nv.constant0._ZN7cutlass13device_kernelIN5flash19FlashAttnFwdCombineIN4cute5tupleIJNS3_1CILi16EEENS5_ILi64EEEEEELi7ELi256ELi1ELb0ELb1ENS_6half_tEfNS_4arch4Sm90EEEEEvNT_6ParamsE --------------------------
	.section	.nv.constant0._ZN7cutlass13device_kernelIN5flash19FlashAttnFwdCombineIN4cute5tupleIJNS3_1CILi16EEENS5_ILi64EEEEEELi7ELi256ELi1ELb0ELb1ENS_6half_tEfNS_4arch4Sm90EEEEEvNT_6ParamsE,"a",@progbits
	.sectionflags	@""
	.align	4
.nv.constant0._ZN7cutlass13device_kernelIN5flash19FlashAttnFwdCombineIN4cute5tupleIJNS3_1CILi16EEENS5_ILi64EEEEEELi7ELi256ELi1ELb0ELb1ENS_6half_tEfNS_4arch4Sm90EEEEEvNT_6ParamsE:
	.zero		760


//--------------------- .nv.constant0._ZN7cutlass13device_kernelIN5flash19FlashAttnFwdCombineIN4cute5tupleIJNS3_1CILi16EEENS5_ILi64EEEEEELi6ELi256ELi1ELb0ELb1ENS_6half_tEfNS_4arch4Sm90EEEEEvNT_6ParamsE --------------------------
	.section	.nv.constant0._ZN7cutlass13device_kernelIN5flash19FlashAttnFwdCombineIN4cute5tupleIJNS3_1CILi16EEENS5_ILi64EEEEEELi6ELi256ELi1ELb0ELb1ENS_6half_tEfNS_4arch4Sm90EEEEEvNT_6ParamsE,"a",@progbits
	.sectionflags	@""
	.align	4
.nv.constant0._ZN7cutlass13device_kernelIN5flash19FlashAttnFwdCombineIN4cute5tupleIJNS3_1CILi16EEENS5_ILi64EEEEEELi6ELi256ELi1ELb0ELb1ENS_6half_tEfNS_4arch4Sm90EEEEEvNT_6ParamsE:
	.zero		760


//--------------------- .nv.constant0._ZN7cutlass13device_kernelIN5flash19FlashAttnFwdCombineIN4cute5tupleIJNS3_1CILi16EEENS5_ILi64EEEEEELi5ELi256ELi1ELb0ELb1ENS_6half_tEfNS_4arch4Sm90EEEEEvNT_6ParamsE --------------------------
	.section	.nv.constant0._ZN7cutlass13device_kernelIN5flash19FlashAttnFwdCombineIN4cute5tupleIJNS3_1CILi16EEENS5_ILi64EEEEEELi5ELi256ELi1ELb0ELb1ENS_6half_tEfNS_4arch4Sm90EEEEEvNT_6ParamsE,"a",@progbits
	.sectionflags	@""
	.align	4
.nv.constant0._ZN7cutlass13device_kernelIN5flash19FlashAttnFwdCombineIN4cute5tupleIJNS3_1CILi16EEENS5_ILi64EEEEEELi5ELi256ELi1ELb0ELb1ENS_6half_tEfNS_4arch4Sm90EEEEEvNT_6ParamsE:
	.zero		760


//--------------------- .nv.constant0._ZN7cutlass13device_kernelIN5flash19FlashAttnFwdCombineIN4cute5tupleIJNS3_1CILi16EEENS5_ILi64EEEEEELi4ELi256ELi1ELb0ELb1ENS_6half_tEfNS_4arch4Sm90EEEEEvNT_6ParamsE --------------------------
	.section	.nv.constant0._ZN7cutlass13device_kernelIN5flash19FlashAttnFwdCombineIN4cute5tupleIJNS3_1CILi16EEENS5_ILi64EEEEEELi4ELi256ELi1ELb0ELb1ENS_6half_tEfNS_4arch4Sm90EEEEEvNT_6ParamsE,"a",@progbits
	.sectionflags	@""
	.align	4
.nv.constant0._ZN7cutlass13device_kernelIN5flash19FlashAttnFwdCombineIN4cute5tupleIJNS3_1CILi16EEENS5_ILi64EEEEEELi4ELi256ELi1ELb0ELb1ENS_6half_tEfNS_4arch4Sm90EEEEEvNT_6ParamsE:
	.zero		760


//--------------------- .nv.constant0._ZN7cutlass13device_kernelIN5flash19FlashAttnFwdCombineIN4cute5tupleIJNS3_1CILi16EEENS5_ILi64EEEEEELi8ELi256ELi1ELb0ELb0ENS_6half_tEfNS_4arch4Sm80EEEEEvNT_6ParamsE --------------------------
	.section	.nv.constant0._ZN7cutlass13device_kernelIN5flash19FlashAttnFwdCombineIN4cute5tupleIJNS3_1CILi16EEENS5_ILi64EEEEEELi8ELi256ELi1ELb0ELb0ENS_6half_tEfNS_4arch4Sm80EEEEEvNT_6ParamsE,"a",@progbits
	.sectionflags	@""
	.align	4
.nv.constant0._ZN7cutlass13device_kernelIN5flash19FlashAttnFwdCombineIN4cute5tupleIJNS3_1CILi16EEENS5_ILi64EEEEEELi8ELi256ELi1ELb0ELb0ENS_6half_tEfNS_4arch4Sm80EEEEEvNT_6ParamsE:
	.zero		760


//--------------------- .nv.constant0._ZN7cutlass13device_kernelIN5flash19FlashAttnFwdCombineIN4cute5tupleIJNS3_1CILi16EEENS5_ILi64EEEEEELi7ELi256ELi1ELb0ELb0ENS_6half_tEfNS_4arch4Sm80EEEEEvNT_6ParamsE --------------------------
	.section	.nv.constant0._ZN7cutlass13device_kernelIN5flash19FlashAttnFwdCombineIN4cute5tupleIJNS3_1CILi16EEENS5_ILi64EEEEEELi7ELi256ELi1ELb0ELb0ENS_6half_tEfNS_4arch4Sm80EEEEEvNT_6ParamsE,"a",@progbits
	.sectionflags	@""
	.align	4
.nv.constant0._ZN7cutlass13device_kernelIN5flash19FlashAttnFwdCombineIN4cute5tupleIJNS3_1CILi16EEENS5_ILi64EEEEEELi7ELi256ELi1ELb0ELb0ENS_6half_tEfNS_4arch4Sm80EEEEEvNT_6ParamsE:
	.zero		760


//--------------------- .nv.constant0._ZN7cutlass13device_kernelIN5flash19FlashAttnFwdCombineIN4cute5tupleIJNS3_1CILi16EEENS5_ILi64EEEEEELi6ELi256ELi1ELb0ELb0ENS_6half_tEfNS_4arch4Sm80EEEEEvNT_6ParamsE --------------------------
	.section	.nv.constant0._ZN7cutlass13device_kernelIN5flash19FlashAttnFwdCombineIN4cute5tupleIJNS3_1CILi16EEENS5_ILi64EEEEEELi6ELi256ELi1ELb0ELb0ENS_6half_tEfNS_4arch4Sm80EEEEEvNT_6ParamsE,"a",@progbits
	.sectionflags	@""
	.align	4
.nv.constant0._ZN7cutlass13device_kernelIN5flash19FlashAttnFwdCombineIN4cute5tupleIJNS3_1CILi16EEENS5_ILi64EEEEEELi6ELi256ELi1ELb0ELb0ENS_6half_tEfNS_4arch4Sm80EEEEEvNT_6ParamsE:
	.zero		760


//--------------------- .nv.constant0._ZN7cutlass13device_kernelIN5flash19FlashAttnFwdCombineIN4cute5tupleIJNS3_1CILi16EEENS5_ILi64EEEEEELi5ELi256ELi1ELb0ELb0ENS_6half_tEfNS_4arch4Sm80EEEEEvNT_6ParamsE --------------------------
	.section	.nv.constant0._ZN7cutlass13device_kernelIN5flash19FlashAttnFwdCombineIN4cute5tupleIJNS3_1CILi16EEENS5_ILi64EEEEEELi5ELi256ELi1ELb0ELb0ENS_6half_tEfNS_4arch4Sm80EEEEEvNT_6ParamsE,"a",@progbits
	.sectionflags	@""
	.align	4
.nv.constant0._ZN7cutlass13device_kernelIN5flash19FlashAttnFwdCombineIN4cute5tupleIJNS3_1CILi16EEENS5_ILi64EEEEEELi5ELi256ELi1ELb0ELb0ENS_6half_tEfNS_4arch4Sm80EEEEEvNT_6ParamsE:
	.zero		760


//--------------------- .nv.constant0._ZN7cutlass13device_kernelIN5flash19FlashAttnFwdCombineIN4cute5tupleIJNS3_1CILi16EEENS5_ILi64EEEEEELi4ELi256ELi1ELb0ELb0ENS_6half_tEfNS_4arch4Sm80EEEEEvNT_6ParamsE --------------------------
	.section	.nv.constant0._ZN7cutlass13device_kernelIN5flash19FlashAttnFwdCombineIN4cute5tupleIJNS3_1CILi16EEENS5_ILi64EEEEEELi4ELi256ELi1ELb0ELb0ENS_6half_tEfNS_4arch4Sm80EEEEEvNT_6ParamsE,"a",@progbits
	.sectionflags	@""
	.align	4
.nv.constant0._ZN7cutlass13device_kernelIN5flash19FlashAttnFwdCombineIN4cute5tupleIJNS3_1CILi16EEENS5_ILi64EEEEEELi4ELi256ELi1ELb0ELb0ENS_6half_tEfNS_4arch4Sm80EEEEEvNT_6ParamsE:
	.zero		760


//--------------------- .nv.constant0._ZN7cutlass13device_kernelIN5flash19FlashAttnFwdCombineIN4cute5tupleIJNS3_1CILi16EEENS5_ILi64EEEEEELi8ELi256ELi1ELb0ELb1ENS_6half_tEfNS_4arch4Sm80EEEEEvNT_6ParamsE --------------------------
	.section	.nv.constant0._ZN7cutlass13device_kernelIN5flash19FlashAttnFwdCombineIN4cute5tupleIJNS3_1CILi16EEENS5_ILi64EEEEEELi8ELi256ELi1ELb0ELb1ENS_6half_tEfNS_4arch4Sm80EEEEEvNT_6ParamsE,"a",@progbits
	.sectionflags	@""
	.align	4
.nv.constant0._ZN7cutlass13device_kernelIN5flash19FlashAttnFwdCombineIN4cute5tupleIJNS3_1CILi16EEENS5_ILi64EEEEEELi8ELi256ELi1ELb0ELb1ENS_6half_tEfNS_4arch4Sm80EEEEEvNT_6ParamsE:
	.zero		760


//--------------------- .nv.constant0._ZN7cutlass13device_kernelIN5flash19FlashAttnFwdCombineIN4cute5tupleIJNS3_1CILi16EEENS5_ILi64EEEEEELi7ELi256ELi1ELb0ELb1ENS_6half_tEfNS_4arch4Sm80EEEEEvNT_6ParamsE --------------------------
	.section	.nv.constant0._ZN7cutlass13device_kernelIN5flash19FlashAttnFwdCombineIN4cute5tupleIJNS3_1CILi16EEENS5_ILi64EEEEEELi7ELi256ELi1ELb0ELb1ENS_6half_tEfNS_4arch4Sm80EEEEEvNT_6ParamsE,"a",@progbits
	.sectionflags	@""
	.align	4
.nv.constant0._ZN7cutlass13device_kernelIN5flash19FlashAttnFwdCombineIN4cute5tupleIJNS3_1CILi16EEENS5_ILi64EEEEEELi7ELi256ELi1ELb0ELb1ENS_6half_tEfNS_4arch4Sm80EEEEEvNT_6ParamsE:
	.zero		760


//--------------------- .nv.constant0._ZN7cutlass13device_kernelIN5flash19FlashAttnFwdCombineIN4cute5tupleIJNS3_1CILi16EEENS5_ILi64EEEEEELi6ELi256ELi1ELb0ELb1ENS_6half_tEfNS_4arch4Sm80EEEEEvNT_6ParamsE --------------------------
	.section	.nv.constant0._ZN7cutlass13device_kernelIN5flash19FlashAttnFwdCombineIN4cute5tupleIJNS3_1CILi16EEENS5_ILi64EEEEEELi6ELi256ELi1ELb0ELb1ENS_6half_tEfNS_4arch4Sm80EEEEEvNT_6ParamsE,"a",@progbits
	.sectionflags	@""
	.align	4
.nv.constant0._ZN7cutlass13device_kernelIN5flash19FlashAttnFwdCombineIN4cute5tupleIJNS3_1CILi16EEENS5_ILi64EEEEEELi6ELi256ELi1ELb0ELb1ENS_6half_tEfNS_4arch4Sm80EEEEEvNT_6ParamsE:
	.zero		760


//--------------------- .nv.constant0._ZN7cutlass13device_kernelIN5flash19FlashAttnFwdCombineIN4cute5tupleIJNS3_1CILi16EEENS5_ILi64EEEEEELi5ELi256ELi1ELb0ELb1ENS_6half_tEfNS_4arch4Sm80EEEEEvNT_6ParamsE --------------------------
	.section	.nv.constant0._ZN7cutlass13device_kernelIN5flash19FlashAttnFwdCombineIN4cute5tupleIJNS3_1CILi16EEENS5_ILi64EEEEEELi5ELi256ELi1ELb0ELb1ENS_6half_tEfNS_4arch4Sm80EEEEEvNT_6ParamsE,"a",@progbits
	.sectionflags	@""
	.align	4
.nv.constant0._ZN7cutlass13device_kernelIN5flash19FlashAttnFwdCombineIN4cute5tupleIJNS3_1CILi16EEENS5_ILi64EEEEEELi5ELi256ELi1ELb0ELb1ENS_6half_tEfNS_4arch4Sm80EEEEEvNT_6ParamsE:
	.zero		760


//--------------------- .nv.constant0._ZN7cutlass13device_kernelIN5flash19FlashAttnFwdCombineIN4cute5tupleIJNS3_1CILi16EEENS5_ILi64EEEEEELi4ELi256ELi1ELb0ELb1ENS_6half_tEfNS_4arch4Sm80EEEEEvNT_6ParamsE --------------------------
	.section	.nv.constant0._ZN7cutlass13device_kernelIN5flash19FlashAttnFwdCombineIN4cute5tupleIJNS3_1CILi16EEENS5_ILi64EEEEEELi4ELi256ELi1ELb0ELb1ENS_6half_tEfNS_4arch4Sm80EEEEEvNT_6ParamsE,"a",@progbits
	.sectionflags	@""
	.align	4
.nv.constant0._ZN7cutlass13device_kernelIN5flash19FlashAttnFwdCombineIN4cute5tupleIJNS3_1CILi16EEENS5_ILi64EEEEEELi4ELi256ELi1ELb0ELb1ENS_6half_tEfNS_4arch4Sm80EEEEEvNT_6ParamsE:
	.zero		760


//--------------------- .nv.constant0._ZN7cutlass13device_kernelIN5flash19FlashAttnFwdCombineIN4cute5tupleIJNS3_1CILi8EEENS5_ILi128EEEEEELi8ELi256ELi1ELb0ELb0EffNS_4arch4Sm90EEEEEvNT_6ParamsE --------------------------
	.section	.nv.constant0._ZN7cutlass13device_kernelIN5flash19FlashAttnFwdCombineIN4cute5tupleIJNS3_1CILi8EEENS5_ILi128EEEEEELi8ELi256ELi1ELb0ELb0EffNS_4arch4Sm90EEEEEvNT_6ParamsE,"a",@progbits
	.sectionflags	@""
	.align	4
.nv.constant0._ZN7cutlass13device_kernelIN5flash19FlashAttnFwdCombineIN4cute5tupleIJNS3_1CILi8EEENS5_ILi128EEEEEELi8ELi256ELi1ELb0ELb0EffNS_4arch4Sm90EEEEEvNT_6ParamsE:
	.zero		760


//--------------------- .nv.constant0._ZN7cutlass13device_kernelIN5flash19FlashAttnFwdCombineIN4cute5tupleIJNS3_1CILi8EEENS5_ILi128EEEEEELi7ELi256ELi1ELb0ELb0EffNS_4arch4Sm90EEEEEvNT_6ParamsE --------------------------
	.section	.nv.constant0._ZN7cutlass13device_kernelIN5flash19FlashAttnFwdCombineIN4cute5tupleIJNS3_1CILi8EEENS5_ILi128EEEEEELi7ELi256ELi1ELb0ELb0EffNS_4arch4Sm90EEEEEvNT_6ParamsE,"a",@progbits
	.sectionflags	@""
	.align	4
.nv.constant0._ZN7cutlass13device_kernelIN5flash19FlashAttnFwdCombineIN4cute5tupleIJNS3_1CILi8EEENS5_ILi128EEEEEELi7ELi256ELi1ELb0ELb0EffNS_4arch4Sm90EEEEEvNT_6ParamsE:
	.zero		760


//--------------------- .nv.constant0._ZN7cutlass13device_kernelIN5flash19FlashAttnFwdCombineIN4cute5tupleIJNS3_1CILi8EEENS5_ILi128EEEEEELi6ELi256ELi1ELb0ELb0EffNS_4arch4Sm90EEEEEvNT_6ParamsE --------------------------
	.section	.nv.constant0._ZN7cutlass13device_kernelIN5flash19FlashAttnFwdCombineIN4cute5tupleIJNS3_1CILi8EEENS5_ILi128EEEEEELi6ELi256ELi1ELb0ELb0EffNS_4arch4Sm90EEEEEvNT_6ParamsE,"a",@progbits
	.sectionflags	@""
	.align	4
.nv.constant0._ZN7cutlass13device_kernelIN5flash19FlashAttnFwdCombineIN4cute5tupleIJNS3_1CILi8EEENS5_ILi128EEEEEELi6ELi256ELi1ELb0ELb0EffNS_4arch4Sm90EEEEEvNT_6ParamsE:
	.zero		760


//--------------------- .nv.constant0._ZN7cutlass13device_kernelIN5flash19FlashAttnFwdCombineIN4cute5tupleIJNS3_1CILi8EEENS5_ILi128EEEEEELi5ELi256ELi1ELb0ELb0EffNS_4arch4Sm90EEEEEvNT_6ParamsE --------------------------
	.section	.nv.constant0._ZN7cutlass13device_kernelIN5flash19FlashAttnFwdCombineIN4cute5tupleIJNS3_1CILi8EEENS5_ILi128EEEEEELi5ELi256ELi1ELb0ELb0EffNS_4arch4Sm90EEEEEvNT_6ParamsE,"a",@progbits
	.sectionflags	@""
	.align	4
.nv.constant0._ZN7cutlass13device_kernelIN5flash19FlashAttnFwdCombineIN4cute5tupleIJNS3_1CILi8EEENS5_ILi128EEEEEELi5ELi256ELi1ELb0ELb0EffNS_4arch4Sm90EEEEEvNT_6ParamsE:
	.zero		760


//--------------------- .nv.constant0._ZN7cutlass13device_kernelIN5flash19FlashAttnFwdCombineIN4cute5tupleIJNS3_1CILi8EEENS5_ILi128EEEEEELi8ELi256ELi1ELb0ELb1EffNS_4arch4Sm90EEEEEvNT_6ParamsE --------------------------
	.section	.nv.constant0._ZN7cutlass13device_kernelIN5flash19FlashAttnFwdCombineIN4cute5tupleIJNS3_1CILi8EEENS5_ILi128EEEEEELi8ELi256ELi1ELb0ELb1EffNS_4arch4Sm90EEEEEvNT_6ParamsE,"a",@progbits
	.sectionflags	@""
	.align	4
.nv.constant0._ZN7cutlass13device_kernelIN5flash19FlashAttnFwdCombineIN4cute5tupleIJNS3_1CILi8EEENS5_ILi128EEEEEELi8ELi256ELi1ELb0ELb1EffNS_4arch4Sm90EEEEEvNT_6ParamsE:
	.zero		760


//--------------------- .nv.constant0._ZN7cutlass13device_kernelIN5flash19FlashAttnFwdCombineIN4cute5tupleIJNS3_1CILi8EEENS5_ILi128EEEEEELi7ELi256ELi1ELb0ELb1EffNS_4arch4Sm90EEEEEvNT_6ParamsE --------------------------
	.section	.nv.constant0._ZN7cutlass13device_kernelIN5flash19FlashAttnFwdCombineIN4cute5tupleIJNS3_1CILi8EEENS5_ILi128EEEEEELi7ELi256ELi1ELb0ELb1EffNS_4arch4Sm90EEEEEvNT_6ParamsE,"a",@progbits
	.sectionflags	@""
	.align	4
.nv.constant0._ZN7cutlass13device_kernelIN5flash19FlashAttnFwdCombineIN4cute5tupleIJNS3_1CILi8EEENS5_ILi128EEEEEELi7ELi256ELi1ELb0ELb1EffNS_4arch4Sm90EEEEEvNT_6ParamsE:
	.zero		760


//--------------------- .nv.constant0._ZN7cutlass13device_kernelIN5flash19FlashAttnFwdCombineIN4cute5tupleIJNS3_1CILi8EEENS5_ILi128EEEEEELi6ELi256ELi1ELb0ELb1EffNS_4arch4Sm90EEEEEvNT_6ParamsE --------------------------
	.section	.nv.constant0._ZN7cutlass13device_kernelIN5flash19FlashAttnFwdCombineIN4cute5tupleIJNS3_1CILi8EEENS5_ILi128EEEEEELi6ELi256ELi1ELb0ELb1EffNS_4arch4Sm90EEEEEvNT_6ParamsE,"a",@progbits
	.sectionflags	@""
	.align	4
.nv.constant0._ZN7cutlass13device_kernelIN5flash19FlashAttnFwdCombineIN4cute5tupleIJNS3_1CILi8EEENS5_ILi128EEEEEELi6ELi256ELi1ELb0ELb1EffNS_4arch4Sm90EEEEEvNT_6ParamsE:
	.zero		760


//--------------------- .nv.constant0._ZN7cutlass13device_kernelIN5flash19FlashAttnFwdCombineIN4cute5tupleIJNS3_1CILi8EEENS5_ILi128EEEEEELi5ELi256ELi1ELb0ELb1EffNS_4arch4Sm90EEEEEvNT_6ParamsE --------------------------
	.section	.nv.constant0._ZN7cutlass13device_kernelIN5flash19FlashAttnFwdCombineIN4cute5tupleIJNS3_1CILi8EEENS5_ILi128EEEEEELi5ELi256ELi1ELb0ELb1EffNS_4arch4Sm90EEEEEvNT_6ParamsE,"a",@progbits
	.sectionflags	@""
	.align	4
.nv.constant0._ZN7cutlass13device_kernelIN5flash19FlashAttnFwdCombineIN4cute5tupleIJNS3_1CILi8EEENS5_ILi128EEEEEELi5ELi256ELi1ELb0ELb1EffNS_4arch4Sm90EEEEEvNT_6ParamsE:
	.zero		760


//--------------------- .nv.constant0._ZN7cutlass13device_kernelIN5flash19FlashAttnFwdCombineIN4cute5tupleIJNS3_1CILi8EEENS5_ILi128EEEEEELi8ELi256ELi1ELb0ELb0EffNS_4arch4Sm80EEEEEvNT_6ParamsE --------------------------
	.section	.nv.constant0._ZN7cutlass13device_kernelIN5flash19FlashAttnFwdCombineIN4cute5tupleIJNS3_1CILi8EEENS5_ILi128EEEEEELi8ELi256ELi1ELb0ELb0EffNS_4arch4Sm80EEEEEvNT_6ParamsE,"a",@progbits
	.sectionflags	@""
	.align	4
.nv.constant0._ZN7cutlass13device_kernelIN5flash19FlashAttnFwdCombineIN4cute5tupleIJNS3_1CILi8EEENS5_ILi128EEEEEELi8ELi256ELi1ELb0ELb0EffNS_4arch4Sm80EEEEEvNT_6ParamsE:
	.zero		760


//--------------------- .nv.constant0._ZN7cutlass13device_kernelIN5flash19FlashAttnFwdCombineIN4cute5tupleIJNS3_1CILi8EEENS5_ILi128EEEEEELi7ELi256ELi1ELb0ELb0EffNS_4arch4Sm80EEEEEvNT_6ParamsE --------------------------
	.section	.nv.constant0._ZN7cutlass13device_kernelIN5flash19FlashAttnFwdCombineIN4cute5tupleIJNS3_1CILi8EEENS5_ILi128EEEEEELi7ELi256ELi1ELb0ELb0EffNS_4arch4Sm80EEEEEvNT_6ParamsE,"a",@progbits
	.sectionflags	@""
	.align	4
.nv.constant0._ZN7cutlass13device_kernelIN5flash19FlashAttnFwdCombineIN4cute5tupleIJNS3_1CILi8EEENS5_ILi128EEEEEELi7ELi256ELi1ELb0ELb0EffNS_4arch4Sm80EEEEEvNT_6ParamsE:
	.zero		760


//--------------------- .nv.constant0._ZN7cutlass13device_kernelIN5flash19FlashAttnFwdCombineIN4cute5tupleIJNS3_1CILi8EEENS5_ILi128EEEEEELi6ELi256ELi1ELb0ELb0EffNS_4arch4Sm80EEEEEvNT_6ParamsE --------------------------
	.section	.nv.constant0._ZN7cutlass13device_kernelIN5flash19FlashAttnFwdCombineIN4cute5tupleIJNS3_1CILi8EEENS5_ILi128EEEEEELi6ELi256ELi1ELb0ELb0EffNS_4arch4Sm80EEEEEvNT_6ParamsE,"a",@progbits
	.sectionflags	@""
	.align	4
.nv.constant0._ZN7cutlass13device_kernelIN5flash19FlashAttnFwdCombineIN4cute5tupleIJNS3_1CILi8EEENS5_ILi128EEEEEELi6ELi256ELi1ELb0ELb0EffNS_4arch4Sm80EEEEEvNT_6ParamsE:
	.zero		760


//--------------------- .nv.constant0._ZN7cutlass13device_kernelIN5flash19FlashAttnFwdCombineIN4cute5tupleIJNS3_1CILi8EEENS5_ILi128EEEEEELi5ELi256ELi1ELb0ELb0EffNS_4arch4Sm80EEEEEvNT_6ParamsE --------------------------
	.section	.nv.constant0._ZN7cutlass13device_kernelIN5flash19FlashAttnFwdCombineIN4cute5tupleIJNS3_1CILi8EEENS5_ILi128EEEEEELi5ELi256ELi1ELb0ELb0EffNS_4arch4Sm80EEEEEvNT_6ParamsE,"a",@progbits
	.sectionflags	@""
	.align	4
.nv.constant0._ZN7cutlass13device_kernelIN5flash19FlashAttnFwdCombineIN4cute5tupleIJNS3_1CILi8EEENS5_ILi128EEEEEELi5ELi256ELi1ELb0ELb0EffNS_4arch4Sm80EEEEEvNT_6ParamsE:
	.zero		760


//--------------------- .nv.constant0._ZN7cutlass13device_kernelIN5flash19FlashAttnFwdCombineIN4cute5tupleIJNS3_1CILi8EEENS5_ILi128EEEEEELi8ELi256ELi1ELb0ELb1EffNS_4arch4Sm80EEEEEvNT_6ParamsE --------------------------
	.section	.nv.constant0._ZN7cutlass13device_kernelIN5flash19FlashAttnFwdCombineIN4cute5tupleIJNS3_1CILi8EEENS5_ILi128EEEEEELi8ELi256ELi1ELb0ELb1EffNS_4arch4Sm80EEEEEvNT_6ParamsE,"a",@progbits
	.sectionflags	@""
	.align	4
.nv.constant0._ZN7cutlass13device_kernelIN5flash19FlashAttnFwdCombineIN4cute5tupleIJNS3_1CILi8EEENS5_ILi128EEEEEELi8ELi256ELi1ELb0ELb1EffNS_4arch4Sm80EEEEEvNT_6ParamsE:
	.zero		760


//--------------------- .nv.constant0._ZN7cutlass13device_kernelIN5flash19FlashAttnFwdCombineIN4cute5tupleIJNS3_1CILi8EEENS5_ILi128EEEEEELi7ELi256ELi1ELb0ELb1EffNS_4arch4Sm80EEEEEvNT_6ParamsE --------------------------
	.section	.nv.constant0._ZN7cutlass13device_kernelIN5flash19FlashAttnFwdCombineIN4cute5tupleIJNS3_1CILi8EEENS5_ILi128EEEEEELi7ELi256ELi1ELb0ELb1EffNS_4arch4Sm80EEEEEvNT_6ParamsE,"a",@progbits
	.sectionflags	@""
	.align	4
.nv.constant0._ZN7cutlass13device_kernelIN5flash19FlashAttnFwdCombineIN4cute5tupleIJNS3_1CILi8EEENS5_ILi128EEEEEELi7ELi256ELi1ELb0ELb1EffNS_4arch4Sm80EEEEEvNT_6ParamsE:
	.zero		760


//--------------------- .nv.constant0._ZN7cutlass13device_kernelIN5flash19FlashAttnFwdCombineIN4cute5tupleIJNS3_1CILi8EEENS5_ILi128EEEEEELi6ELi256ELi1ELb0ELb1EffNS_4arch4Sm80EEEEEvNT_6ParamsE --------------------------
	.section	.nv.constant0._ZN7cutlass13device_kernelIN5flash19FlashAttnFwdCombineIN4cute5tupleIJNS3_1CILi8EEENS5_ILi128EEEEEELi6ELi256ELi1ELb0ELb1EffNS_4arch4Sm80EEEEEvNT_6ParamsE,"a",@progbits
	.sectionflags	@""
	.align	4
.nv.constant0._ZN7cutlass13device_kernelIN5flash19FlashAttnFwdCombineIN4cute5tupleIJNS3_1CILi8EEENS5_ILi128EEEEEELi6ELi256ELi1ELb0ELb1EffNS_4arch4Sm80EEEEEvNT_6ParamsE:
	.zero		760


//--------------------- .nv.constant0._ZN7cutlass13device_kernelIN5flash19FlashAttnFwdCombineIN4cute5tupleIJNS3_1CILi8EEENS5_ILi128EEEEEELi5ELi256ELi1ELb0ELb1EffNS_4arch4Sm80EEEEEvNT_6ParamsE --------------------------
	.section	.nv.constant0._ZN7cutlass13device_kernelIN5flash19FlashAttnFwdCombineIN4cute5tupleIJNS3_1CILi8EEENS5_ILi128EEEEEELi5ELi256ELi1ELb0ELb1EffNS_4arch4Sm80EEEEEvNT_6ParamsE,"a",@progbits
	.sectionflags	@""
	.align	4
.nv.constant0._ZN7cutlass13device_kernelIN5flash19FlashAttnFwdCombineIN4cute5tupleIJNS3_1CILi8EEENS5_ILi128EEEEEELi5ELi256ELi1ELb0ELb1EffNS_4arch4Sm80EEEEEvNT_6ParamsE:
	.zero		760


//--------------------- .nv.constant0._ZN7cutlass13device_kernelIN5flash19FlashAttnFwdCombineIN4cute5tupleIJNS3_1CILi16EEENS5_ILi64EEEEEELi8ELi256ELi1ELb0ELb0EffNS_4arch4Sm90EEEEEvNT_6ParamsE --------------------------
	.section	.nv.constant0._ZN7cutlass13device_kernelIN5flash19FlashAttnFwdCombineIN4cute5tupleIJNS3_1CILi16EEENS5_ILi64EEEEEELi8ELi256ELi1ELb0ELb0EffNS_4arch4Sm90EEEEEvNT_6ParamsE,"a",@progbits
	.sectionflags	@""
	.align	4
.nv.constant0._ZN7cutlass13device_kernelIN5flash19FlashAttnFwdCombineIN4cute5tupleIJNS3_1CILi16EEENS5_ILi64EEEEEELi8ELi256ELi1ELb0ELb0EffNS_4arch4Sm90EEEEEvNT_6ParamsE:
	.zero		760


//--------------------- .nv.constant0._ZN7cutlass13device_kernelIN5flash19FlashAttnFwdCombineIN4cute5tupleIJNS3_1CILi16EEENS5_ILi64EEEEEELi7ELi256ELi1ELb0ELb0EffNS_4arch4Sm90EEEEEvNT_6ParamsE --------------------------
	.section	.nv.constant0._ZN7cutlass13device_kernelIN5flash19FlashAttnFwdCombineIN4cute5tupleIJNS3_1CILi16EEENS5_ILi64EEEEEELi7ELi256ELi1ELb0ELb0EffNS_4arch4Sm90EEEEEvNT_6ParamsE,"a",@progbits
	.sectionflags	@""
	.align	4
.nv.constant0._ZN7cutlass13device_kernelIN5flash19FlashAttnFwdCombineIN4cute5tupleIJNS3_1CILi16EEENS5_ILi64EEEEEELi7ELi256ELi1ELb0ELb0EffNS_4arch4Sm90EEEEEvNT_6ParamsE:
	.zero		760


//--------------------- .nv.constant0._ZN7cutlass13device_kernelIN5flash19FlashAttnFwdCombineIN4cute5tupleIJNS3_1CILi16EEENS5_ILi64EEEEEELi6ELi256ELi1ELb0ELb0EffNS_4arch4Sm90EEEEEvNT_6ParamsE --------------------------
	.section	.nv.constant0._ZN7cutlass13device_kernelIN5flash19FlashAttnFwdCombineIN4cute5tupleIJNS3_1CILi16EEENS5_ILi64EEEEEELi6ELi256ELi1ELb0ELb0EffNS_4arch4Sm90EEEEEvNT_6ParamsE,"a",@progbits
	.sectionflags	@""
	.align	4
.nv.constant0._ZN7cutlass13device_kernelIN5flash19FlashAttnFwdCombineIN4cute5tupleIJNS3_1CILi16EEENS5_ILi64EEEEEELi6ELi256ELi1ELb0ELb0EffNS_4arch4Sm90EEEEEvNT_6ParamsE:
	.zero		760


//--------------------- .nv.constant0._ZN7cutlass13device_kernelIN5flash19FlashAttnFwdCombineIN4cute5tupleIJNS3_1CILi16EEENS5_ILi64EEEEEELi5ELi256ELi1ELb0ELb0EffNS_4arch4Sm90EEEEEvNT_6ParamsE --------------------------
	.section	.nv.constant0._ZN7cutlass13device_kernelIN5flash19FlashAttnFwdCombineIN4cute5tupleIJNS3_1CILi16EEENS5_ILi64EEEEEELi5ELi256ELi1ELb0ELb0EffNS_4arch4Sm90EEEEEvNT_6ParamsE,"a",@progbits
	.sectionflags	@""
	.align	4
.nv.constant0._ZN7cutlass13device_kernelIN5flash19FlashAttnFwdCombineIN4cute5tupleIJNS3_1CILi16EEENS5_ILi64EEEEEELi5ELi256ELi1ELb0ELb0EffNS_4arch4Sm90EEEEEvNT_6ParamsE:
	.zero		760


//--------------------- .nv.constant0._ZN7cutlass13device_kernelIN5flash19FlashAttnFwdCombineIN4cute5tupleIJNS3_1CILi16EEENS5_ILi64EEEEEELi4ELi256ELi1ELb0ELb0EffNS_4arch4Sm90EEEEEvNT_6ParamsE --------------------------
	.section	.nv.constant0._ZN7cutlass13device_kernelIN5flash19FlashAttnFwdCombineIN4cute5tupleIJNS3_1CILi16EEENS5_ILi64EEEEEELi4ELi256ELi1ELb0ELb0EffNS_4arch4Sm90EEEEEvNT_6ParamsE,"a",@progbits
	.sectionflags	@""
	.align	4
.nv.constant0._ZN7cutlass13device_kernelIN5flash19FlashAttnFwdCombineIN4cute5tupleIJNS3_1CILi16EEENS5_ILi64EEEEEELi4ELi256ELi1ELb0ELb0EffNS_4arch4Sm90EEEEEvNT_6ParamsE:
	.zero		760


//--------------------- .nv.constant0._ZN7cutlass13device_kernelIN5flash19FlashAttnFwdCombineIN4cute5tupleIJNS3_1CILi16EEENS5_ILi64EEEEEELi8ELi256ELi1ELb0ELb1EffNS_4arch4Sm90EEEEEvNT_6ParamsE --------------------------
	.section	.nv.constant0._ZN7cutlass13device_kernelIN5flash19FlashAttnFwdCombineIN4cute5tupleIJNS3_1CILi16EEENS5_ILi64EEEEEELi8ELi256ELi1ELb0ELb1EffNS_4arch4Sm90EEEEEvNT_6ParamsE,"a",@progbits
	.sectionflags	@""
	.align	4
.nv.constant0._ZN7cutlass13device_kernelIN5flash19FlashAttnFwdCombineIN4cute5tupleIJNS3_1CILi16EEENS5_ILi64EEEEEELi8ELi256ELi1ELb0ELb1EffNS_4arch4Sm90EEEEEvNT_6ParamsE:
	.zero		760


//--------------------- .nv.constant0._ZN7cutlass13device_kernelIN5flash19FlashAttnFwdCombineIN4cute5tupleIJNS3_1CILi16EEENS5_ILi64EEEEEELi7ELi256ELi1ELb0ELb1EffNS_4arch4Sm90EEEEEvNT_6ParamsE --------------------------
	.section	.nv.constant0._ZN7cutlass13device_kernelIN5flash19FlashAttnFwdCombineIN4cute5tupleIJNS3_1CILi16EEENS5_ILi64EEEEEELi7ELi256ELi1ELb0ELb1EffNS_4arch4Sm90EEEEEvNT_6ParamsE,"a",@progbits
	.sectionflags	@""
	.align	4
.nv.constant0._ZN7cutlass13device_kernelIN5flash19FlashAttnFwdCombineIN4cute5tupleIJNS3_1CILi16EEENS5_ILi64EEEEEELi7ELi256ELi1ELb0ELb1EffNS_4arch4Sm90EEEEEvNT_6ParamsE:
	.zero		760


//--------------------- .nv.constant0._ZN7cutlass13device_kernelIN5flash19FlashAttnFwdCombineIN4cute5tupleIJNS3_1CILi16EEENS5_ILi64EEEEEELi6ELi256ELi1ELb0ELb1EffNS_4arch4Sm90EEEEEvNT_6ParamsE --------------------------
	.section	.nv.constant0._ZN7cutlass13device_kernelIN5flash19FlashAttnFwdCombineIN4cute5tupleIJNS3_1CILi16EEENS5_ILi64EEEEEELi6ELi256ELi1ELb0ELb1EffNS_4arch4Sm90EEEEEvNT_6ParamsE,"a",@progbits
	.sectionflags	@""
	.align	4
.nv.constant0._ZN7cutlass13device_kernelIN5flash19FlashAttnFwdCombineIN4cute5tupleIJNS3_1CILi16EEENS5_ILi64EEEEEELi6ELi256ELi1ELb0ELb1EffNS_4arch4Sm90EEEEEvNT_6ParamsE:
	.zero		760


//--------------------- .nv.constant0._ZN7cutlass13device_kernelIN5flash19FlashAttnFwdCombineIN4cute5tupleIJNS3_1CILi16EEENS5_ILi64EEEEEELi5ELi256ELi1ELb0ELb1EffNS_4arch4Sm90EEEEEvNT_6ParamsE --------------------------
	.section	.nv.constant0._ZN7cutlass13device_kernelIN5flash19FlashAttnFwdCombineIN4cute5tupleIJNS3_1CILi16EEENS5_ILi64EEEEEELi5ELi256ELi1ELb0ELb1EffNS_4arch4Sm90EEEEEvNT_6ParamsE,"a",@progbits
	.sectionflags	@""
	.align	4
.nv.constant0._ZN7cutlass13device_kernelIN5flash19FlashAttnFwdCombineIN4cute5tupleIJNS3_1CILi16EEENS5_ILi64EEEEEELi5ELi256ELi1ELb0ELb1EffNS_4arch4Sm90EEEEEvNT_6ParamsE:
	.zero		760


//--------------------- .nv.constant0._ZN7cutlass13device_kernelIN5flash19FlashAttnFwdCombineIN4cute5tupleIJNS3_1CILi16EEENS5_ILi64EEEEEELi4ELi256ELi1ELb0ELb1EffNS_4arch4Sm90EEEEEvNT_6ParamsE --------------------------
	.section	.nv.constant0._ZN7cutlass13device_kernelIN5flash19FlashAttnFwdCombineIN4cute5tupleIJNS3_1CILi16EEENS5_ILi64EEEEEELi4ELi256ELi1ELb0ELb1EffNS_4arch4Sm90EEEEEvNT_6ParamsE,"a",@progbits
	.sectionflags	@""
	.align	4
.nv.constant0._ZN7cutlass13device_kernelIN5flash19FlashAttnFwdCombineIN4cute5tupleIJNS3_1CILi16EEENS5_ILi64EEEEEELi4ELi256ELi1ELb0ELb1EffNS_4arch4Sm90EEEEEvNT_6ParamsE:
	.zero		760


//--------------------- .nv.constant0._ZN7cutlass13device_kernelIN5flash19FlashAttnFwdCombineIN4cute5tupleIJNS3_1CILi16EEENS5_ILi64EEEEEELi8ELi256ELi1ELb0ELb0EffNS_4arch4Sm80EEEEEvNT_6ParamsE --------------------------
	.section	.nv.constant0._ZN7cutlass13device_kernelIN5flash19FlashAttnFwdCombineIN4cute5tupleIJNS3_1CILi16EEENS5_ILi64EEEEEELi8ELi256ELi1ELb0ELb0EffNS_4arch4Sm80EEEEEvNT_6ParamsE,"a",@progbits
	.sectionflags	@""
	.align	4
.nv.constant0._ZN7cutlass13device_kernelIN5flash19FlashAttnFwdCombineIN4cute5tupleIJNS3_1CILi16EEENS5_ILi64EEEEEELi8ELi256ELi1ELb0ELb0EffNS_4arch4Sm80EEEEEvNT_6ParamsE:
	.zero		760


//--------------------- .nv.constant0._ZN7cutlass13device_kernelIN5flash19FlashAttnFwdCombineIN4cute5tupleIJNS3_1CILi16EEENS5_ILi64EEEEEELi7ELi256ELi1ELb0ELb0EffNS_4arch4Sm80EEEEEvNT_6ParamsE --------------------------
	.section	.nv.constant0._ZN7cutlass13device_kernelIN5flash19FlashAttnFwdCombineIN4cute5tupleIJNS3_1CILi16EEENS5_ILi64EEEEEELi7ELi256ELi1ELb0ELb0EffNS_4arch4Sm80EEEEEvNT_6ParamsE,"a",@progbits
	.sectionflags	@""
	.align	4
.nv.constant0._ZN7cutlass13device_kernelIN5flash19FlashAttnFwdCombineIN4cute5tupleIJNS3_1CILi16EEENS5_ILi64EEEEEELi7ELi256ELi1ELb0ELb0EffNS_4arch4Sm80EEEEEvNT_6ParamsE:
	.zero		760


//--------------------- .nv.constant0._ZN7cutlass13device_kernelIN5flash19FlashAttnFwdCombineIN4cute5tupleIJNS3_1CILi16EEENS5_ILi64EEEEEELi6ELi256ELi1ELb0ELb0EffNS_4arch4Sm80EEEEEvNT_6ParamsE --------------------------
	.section	.nv.constant0._ZN7cutlass13device_kernelIN5flash19FlashAttnFwdCombineIN4cute5tupleIJNS3_1CILi16EEENS5_ILi64EEEEEELi6ELi256ELi1ELb0ELb0EffNS_4arch4Sm80EEEEEvNT_6ParamsE,"a",@progbits
	.sectionflags	@""
	.align	4
.nv.constant0._ZN7cutlass13device_kernelIN5flash19FlashAttnFwdCombineIN4cute5tupleIJNS3_1CILi16EEENS5_ILi64EEEEEELi6ELi256ELi1ELb0ELb0EffNS_4arch4Sm80EEEEEvNT_6ParamsE:
	.zero		760


//--------------------- .nv.constant0._ZN7cutlass13device_kernelIN5flash19FlashAttnFwdCombineIN4cute5tupleIJNS3_1CILi16EEENS5_ILi64EEEEEELi5ELi256ELi1ELb0ELb0EffNS_4arch4Sm80EEEEEvNT_6ParamsE --------------------------
	.section	.nv.constant0._ZN7cutlass13device_kernelIN5flash19FlashAttnFwdCombineIN4cute5tupleIJNS3_1CILi16EEENS5_ILi64EEEEEELi5ELi256ELi1ELb0ELb0EffNS_4arch4Sm80EEEEEvNT_6ParamsE,"a",@progbits
	.sectionflags	@""
	.align	4
.nv.constant0._ZN7cutlass13device_kernelIN5flash19FlashAttnFwdCombineIN4cute5tupleIJNS3_1CILi16EEENS5_ILi64EEEEEELi5ELi256ELi1ELb0ELb0EffNS_4arch4Sm80EEEEEvNT_6ParamsE:
	.zero		760


//--------------------- .nv.constant0._ZN7cutlass13device_kernelIN5flash19FlashAttnFwdCombineIN4cute5tupleIJNS3_1CILi16EEENS5_ILi64EEEEEELi4ELi256ELi1ELb0ELb0EffNS_4arch4Sm80EEEEEvNT_6ParamsE --------------------------
	.section	.nv.constant0._ZN7cutlass13device_kernelIN5flash19FlashAttnFwdCombineIN4cute5tupleIJNS3_1CILi16EEENS5_ILi64EEEEEELi4ELi256ELi1ELb0ELb0EffNS_4arch4Sm80EEEEEvNT_6ParamsE,"a",@progbits
	.sectionflags	@""
	.align	4
.nv.constant0._ZN7cutlass13device_kernelIN5flash19FlashAttnFwdCombineIN4cute5tupleIJNS3_1CILi16EEENS5_ILi64EEEEEELi4ELi256ELi1ELb0ELb0EffNS_4arch4Sm80EEEEEvNT_6ParamsE:
	.zero		760


//--------------------- .nv.constant0._ZN7cutlass13device_kernelIN5flash19FlashAttnFwdCombineIN4cute5tupleIJNS3_1CILi16EEENS5_ILi64EEEEEELi8ELi256ELi1ELb0ELb1EffNS_4arch4Sm80EEEEEvNT_6ParamsE --------------------------
	.section	.nv.constant0._ZN7cutlass13device_kernelIN5flash19FlashAttnFwdCombineIN4cute5tupleIJNS3_1CILi16EEENS5_ILi64EEEEEELi8ELi256ELi1ELb0ELb1EffNS_4arch4Sm80EEEEEvNT_6ParamsE,"a",@progbits
	.sectionflags	@""
	.align	4
.nv.constant0._ZN7cutlass13device_kernelIN5flash19FlashAttnFwdCombineIN4cute5tupleIJNS3_1CILi16EEENS5_ILi64EEEEEELi8ELi256ELi1ELb0ELb1EffNS_4arch4Sm80EEEEEvNT_6ParamsE:
	.zero		760


//--------------------- .nv.constant0._ZN7cutlass13device_kernelIN5flash19FlashAttnFwdCombineIN4cute5tupleIJNS3_1CILi16EEENS5_ILi64EEEEEELi7ELi256ELi1ELb0ELb1EffNS_4arch4Sm80EEEEEvNT_6ParamsE --------------------------
	.section	.nv.constant0._ZN7cutlass13device_kernelIN5flash19FlashAttnFwdCombineIN4cute5tupleIJNS3_1CILi16EEENS5_ILi64EEEEEELi7ELi256ELi1ELb0ELb1EffNS_4arch4Sm80EEEEEvNT_6ParamsE,"a",@progbits
	.sectionflags	@""
	.align	4
.nv.constant0._ZN7cutlass13device_kernelIN5flash19FlashAttnFwdCombineIN4cute5tupleIJNS3_1CILi16EEENS5_ILi64EEEEEELi7ELi256ELi1ELb0ELb1EffNS_4arch4Sm80EEEEEvNT_6ParamsE:
	.zero		760


//--------------------- .nv.constant0._ZN7cutlass13device_kernelIN5flash19FlashAttnFwdCombineIN4cute5tupleIJNS3_1CILi16EEENS5_ILi64EEEEEELi6ELi256ELi1ELb0ELb1EffNS_4arch4Sm80EEEEEvNT_6ParamsE --------------------------
	.section	.nv.constant0._ZN7cutlass13device_kernelIN5flash19FlashAttnFwdCombineIN4cute5tupleIJNS3_1CILi16EEENS5_ILi64EEEEEELi6ELi256ELi1ELb0ELb1EffNS_4arch4Sm80EEEEEvNT_6ParamsE,"a",@progbits
	.sectionflags	@""
	.align	4
.nv.constant0._ZN7cutlass13device_kernelIN5flash19FlashAttnFwdCombineIN4cute5tupleIJNS3_1CILi16EEENS5_ILi64EEEEEELi6ELi256ELi1ELb0ELb1EffNS_4arch4Sm80EEEEEvNT_6ParamsE:
	.zero		760


//--------------------- .nv.constant0._ZN7cutlass13device_kernelIN5flash19FlashAttnFwdCombineIN4cute5tupleIJNS3_1CILi16EEENS5_ILi64EEEEEELi5ELi256ELi1ELb0ELb1EffNS_4arch4Sm80EEEEEvNT_6ParamsE --------------------------
	.section	.nv.constant0._ZN7cutlass13device_kernelIN5flash19FlashAttnFwdCombineIN4cute5tupleIJNS3_1CILi16EEENS5_ILi64EEEEEELi5ELi256ELi1ELb0ELb1EffNS_4arch4Sm80EEEEEvNT_6ParamsE,"a",@progbits
	.sectionflags	@""
	.align	4
.nv.constant0._ZN7cutlass13device_kernelIN5flash19FlashAttnFwdCombineIN4cute5tupleIJNS3_1CILi16EEENS5_ILi64EEEEEELi5ELi256ELi1ELb0ELb1EffNS_4arch4Sm80EEEEEvNT_6ParamsE:
	.zero		760


//--------------------- .nv.constant0._ZN7cutlass13device_kernelIN5flash19FlashAttnFwdCombineIN4cute5tupleIJNS3_1CILi16EEENS5_ILi64EEEEEELi4ELi256ELi1ELb0ELb1EffNS_4arch4Sm80EEEEEvNT_6ParamsE --------------------------
	.section	.nv.constant0._ZN7cutlass13device_kernelIN5flash19FlashAttnFwdCombineIN4cute5tupleIJNS3_1CILi16EEENS5_ILi64EEEEEELi4ELi256ELi1ELb0ELb1EffNS_4arch4Sm80EEEEEvNT_6ParamsE,"a",@progbits
	.sectionflags	@""
	.align	4
.nv.constant0._ZN7cutlass13device_kernelIN5flash19FlashAttnFwdCombineIN4cute5tupleIJNS3_1CILi16EEENS5_ILi64EEEEEELi4ELi256ELi1ELb0ELb1EffNS_4arch4Sm80EEEEEvNT_6ParamsE:
	.zero		760


//--------------------- SYMBOLS --------------------------

	.type		.nv.reservedSmem.offset0,@object
	.size		.nv.reservedSmem.offset0,0x4
	.type		__assertfail,@function
